def matmul_kernel(
    a_ptr,
    b_ptr,
    c_ptr,
    M,
    N,
    K,
    stride_am,
    stride_ak,
    stride_bk,
    stride_bn,
    stride_cm,
    stride_cn,
    BLOCK_M: tl.constexpr,
    BLOCK_N: tl.constexpr,
    BLOCK_K: tl.constexpr,
    GROUP_M: tl.constexpr,
):
    pid = tl.program_id(axis=0)
    num_pid_m = tl.cdiv(M, BLOCK_M)
    num_pid_n = tl.cdiv(N, BLOCK_N)
    num_pid_in_group = GROUP_M * num_pid_n
    group_id = pid // num_pid_in_group
    first_pid_m = group_id * GROUP_M
    group_size_m = min(num_pid_m - first_pid_m, GROUP_M)
    pid_m = first_pid_m + ((pid % num_pid_in_group) % group_size_m)
    pid_n = (pid % num_pid_in_group) // group_size_m

    offs_am = (pid_m * BLOCK_M + tl.arange(0, BLOCK_M)) % M
    offs_bn = (pid_n * BLOCK_N + tl.arange(0, BLOCK_N)) % N
    offs_k = tl.arange(0, BLOCK_K)
    a_ptrs = a_ptr + offs_am[:, None] * stride_am + offs_k[None, :] * stride_ak
    b_ptrs = b_ptr + offs_k[:, None] * stride_bk + offs_bn[None, :] * stride_bn

    acc = tl.zeros((BLOCK_M, BLOCK_N), dtype=tl.float32)
    for kk in range(0, tl.cdiv(K, BLOCK_K)):
        a = tl.load(a_ptrs, mask=offs_k[None, :] < K - kk * BLOCK_K, other=0.0)
        b = tl.load(b_ptrs, mask=offs_k[:, None] < K - kk * BLOCK_K, other=0.0)
        acc = tl.dot(a, b, acc)
        a_ptrs += BLOCK_K * stride_ak
        b_ptrs += BLOCK_K * stride_bk

    c = acc.to(c_ptr.dtype.element_ty)
    offs_cm = pid_m * BLOCK_M + tl.arange(0, BLOCK_M)
    offs_cn = pid_n * BLOCK_N + tl.arange(0, BLOCK_N)
    c_ptrs = c_ptr + offs_cm[:, None] * stride_cm + offs_cn[None, :] * stride_cn
    mask = (offs_cm[:, None] < M) & (offs_cn[None, :] < N)
    tl.store(c_ptrs, c, mask=mask)

# config = {"BLOCK_K": 32, "BLOCK_M": 64, "BLOCK_N": 512, "GROUP_M": 8, "arch": "sm_100", "dtype": "fp8e5m2", "num_ctas": 1, "num_stages": 3, "num_warps": 4}
# arch = sm_100


// ===== COMPILED SASS (sm_100a) =====

	.target	sm_100a

	.elftype	@"ET_EXEC"


//--------------------- .note.nv.tkinfo           --------------------------
	.section	.note.nv.tkinfo,"",@"SHT_NOTE"
	.sectionflags	@"SHF_NOTE_NV_TKINFO"
	.tkinfo
        /*0018*/ 	.word	0x00000081
        /*0030*/ 	.string	""
        /*0030*/ 	.string	"ptxas-blackwell"
        /*0030*/ 	.string	"Cuda compilation tools, release 12.9, V12.9.86"
        /*0030*/ 	.string	"Build cuda_12.9.r12.9/compiler.36037853_0"
        /*0030*/ 	.string	"-v  -suppress-debug-info  -lineinfo  -arch sm_100a "



//--------------------- .note.nv.cuver            --------------------------
	.section	.note.nv.cuver,"",@"SHT_NOTE"
	.sectionflags	@"SHF_NOTE_NV_CUVER"
        /*0018*/ 	.short	0x0001
        /*001a*/ 	.short	0x0064
        /*001c*/ 	.short	0x0001
        /*001e*/ 	.short	0x0000
        /*0020*/ 	.short	0x0001
        /*0022*/ 	.short	0x0000


//--------------------- .nv.info                  --------------------------
	.section	.nv.info,"",@"SHT_CUDA_INFO"
	.align	4


	//----- nvinfo : EIATTR_REGCOUNT
	.align		4
        /*0000*/ 	.byte	0x04, 0x2f
        /*0002*/ 	.short	(.L_4 - .L_3)
	.align		4
.L_3:
        /*0004*/ 	.word	index@(matmul_kernel)
        /*0008*/ 	.word	0x000000ff


	//----- nvinfo : EIATTR_FRAME_SIZE
	.align		4
.L_4:
        /*000c*/ 	.byte	0x04, 0x11
        /*000e*/ 	.short	(.L_6 - .L_5)
	.align		4
.L_5:
        /*0010*/ 	.word	index@($__internal_2_$__cuda_sm10x_tcgen05_guardrail_trap_unallocated_columns_being_dealloced)
        /*0014*/ 	.word	0x00000180


	//----- nvinfo : EIATTR_FRAME_SIZE
	.align		4
.L_6:
        /*0018*/ 	.byte	0x04, 0x11
        /*001a*/ 	.short	(.L_8 - .L_7)
	.align		4
.L_7:
        /*001c*/ 	.word	index@($__internal_1_$__cuda_sm10x_tcgen05_guardrail_trap_phase_invalid_during_alloc)
        /*0020*/ 	.word	0x00000180


	//----- nvinfo : EIATTR_FRAME_SIZE
	.align		4
.L_8:
        /*0024*/ 	.byte	0x04, 0x11
        /*0026*/ 	.short	(.L_10 - .L_9)
	.align		4
.L_9:
        /*0028*/ 	.word	index@($__internal_0_$__cuda_sm10x_tcgen05_guardrail_trap_col_being_dealloced_not_returned_by_alloc)
        /*002c*/ 	.word	0x00000180


	//----- nvinfo : EIATTR_FRAME_SIZE
	.align		4
.L_10:
        /*0030*/ 	.byte	0x04, 0x11
        /*0032*/ 	.short	(.L_12 - .L_11)
	.align		4
.L_11:
        /*0034*/ 	.word	index@(matmul_kernel)
        /*0038*/ 	.word	0x00000180


	//----- nvinfo : EIATTR_MIN_STACK_SIZE
	.align		4
.L_12:
        /*003c*/ 	.byte	0x04, 0x12
        /*003e*/ 	.short	(.L_14 - .L_13)
	.align		4
.L_13:
        /*0040*/ 	.word	index@(matmul_kernel)
        /*0044*/ 	.word	0x00000180
.L_14:


//--------------------- .nv.info.matmul_kernel    --------------------------
	.section	.nv.info.matmul_kernel,"",@"SHT_CUDA_INFO"
	.sectionflags	@""
	.align	4


	//----- nvinfo : EIATTR_CUDA_API_VERSION
	.align		4
        /*0000*/ 	.byte	0x04, 0x37
        /*0002*/ 	.short	(.L_16 - .L_15)
.L_15:
        /*0004*/ 	.word	0x00000081


	//----- nvinfo : EIATTR_KPARAM_INFO
	.align		4
.L_16:
        /*0008*/ 	.byte	0x04, 0x17
        /*000a*/ 	.short	(.L_18 - .L_17)
.L_17:
        /*000c*/ 	.word	0x00000000
        /*0010*/ 	.short	0x000d
        /*0012*/ 	.short	0x0048
        /*0014*/ 	.byte	0x00, 0xf4, 0x21, 0x00


	//----- nvinfo : EIATTR_KPARAM_INFO
	.align		4
.L_18:
        /*0018*/ 	.byte	0x04, 0x17
        /*001a*/ 	.short	(.L_20 - .L_19)
.L_19:
        /*001c*/ 	.word	0x00000000
        /*0020*/ 	.short	0x000c
        /*0022*/ 	.short	0x0040
        /*0024*/ 	.byte	0x00, 0xf4, 0x21, 0x00


	//----- nvinfo : EIATTR_KPARAM_INFO
	.align		4
.L_20:
        /*0028*/ 	.byte	0x04, 0x17
        /*002a*/ 	.short	(.L_22 - .L_21)
.L_21:
        /*002c*/ 	.word	0x00000000
        /*0030*/ 	.short	0x000b
        /*0032*/ 	.short	0x0038
        /*0034*/ 	.byte	0x00, 0xf0, 0x11, 0x00


	//----- nvinfo : EIATTR_KPARAM_INFO
	.align		4
.L_22:
        /*0038*/ 	.byte	0x04, 0x17
        /*003a*/ 	.short	(.L_24 - .L_23)
.L_23:
        /*003c*/ 	.word	0x00000000
        /*0040*/ 	.short	0x000a
        /*0042*/ 	.short	0x0034
        /*0044*/ 	.byte	0x00, 0xf0, 0x11, 0x00


	//----- nvinfo : EIATTR_KPARAM_INFO
	.align		4
.L_24:
        /*0048*/ 	.byte	0x04, 0x17
        /*004a*/ 	.short	(.L_26 - .L_25)
.L_25:
        /*004c*/ 	.word	0x00000000
        /*0050*/ 	.short	0x0009
        /*0052*/ 	.short	0x0030
        /*0054*/ 	.byte	0x00, 0xf0, 0x11, 0x00


	//----- nvinfo : EIATTR_KPARAM_INFO
	.align		4
.L_26:
        /*0058*/ 	.byte	0x04, 0x17
        /*005a*/ 	.short	(.L_28 - .L_27)
.L_27:
        /*005c*/ 	.word	0x00000000
        /*0060*/ 	.short	0x0008
        /*0062*/ 	.short	0x002c
        /*0064*/ 	.byte	0x00, 0xf0, 0x11, 0x00


	//----- nvinfo : EIATTR_KPARAM_INFO
	.align		4
.L_28:
        /*0068*/ 	.byte	0x04, 0x17
        /*006a*/ 	.short	(.L_30 - .L_29)
.L_29:
        /*006c*/ 	.word	0x00000000
        /*0070*/ 	.short	0x0007
        /*0072*/ 	.short	0x0028
        /*0074*/ 	.byte	0x00, 0xf0, 0x11, 0x00


	//----- nvinfo : EIATTR_KPARAM_INFO
	.align		4
.L_30:
        /*0078*/ 	.byte	0x04, 0x17
        /*007a*/ 	.short	(.L_32 - .L_31)
.L_31:
        /*007c*/ 	.word	0x00000000
        /*0080*/ 	.short	0x0006
        /*0082*/ 	.short	0x0024
        /*0084*/ 	.byte	0x00, 0xf0, 0x11, 0x00


	//----- nvinfo : EIATTR_KPARAM_INFO
	.align		4
.L_32:
        /*0088*/ 	.byte	0x04, 0x17
        /*008a*/ 	.short	(.L_34 - .L_33)
.L_33:
        /*008c*/ 	.word	0x00000000
        /*0090*/ 	.short	0x0005
        /*0092*/ 	.short	0x0020
        /*0094*/ 	.byte	0x00, 0xf0, 0x11, 0x00


	//----- nvinfo : EIATTR_KPARAM_INFO
	.align		4
.L_34:
        /*0098*/ 	.byte	0x04, 0x17
        /*009a*/ 	.short	(.L_36 - .L_35)
.L_35:
        /*009c*/ 	.word	0x00000000
        /*00a0*/ 	.short	0x0004
        /*00a2*/ 	.short	0x001c
        /*00a4*/ 	.byte	0x00, 0xf0, 0x11, 0x00


	//----- nvinfo : EIATTR_KPARAM_INFO
	.align		4
.L_36:
        /*00a8*/ 	.byte	0x04, 0x17
        /*00aa*/ 	.short	(.L_38 - .L_37)
.L_37:
        /*00ac*/ 	.word	0x00000000
        /*00b0*/ 	.short	0x0003
        /*00b2*/ 	.short	0x0018
        /*00b4*/ 	.byte	0x00, 0xf0, 0x11, 0x00


	//----- nvinfo : EIATTR_KPARAM_INFO
	.align		4
.L_38:
        /*00b8*/ 	.byte	0x04, 0x17
        /*00ba*/ 	.short	(.L_40 - .L_39)
.L_39:
        /*00bc*/ 	.word	0x00000000
        /*00c0*/ 	.short	0x0002
        /*00c2*/ 	.short	0x0010
        /*00c4*/ 	.byte	0x00, 0xf4, 0x21, 0x00


	//----- nvinfo : EIATTR_KPARAM_INFO
	.align		4
.L_40:
        /*00c8*/ 	.byte	0x04, 0x17
        /*00ca*/ 	.short	(.L_42 - .L_41)
.L_41:
        /*00cc*/ 	.word	0x00000000
        /*00d0*/ 	.short	0x0001
        /*00d2*/ 	.short	0x0008
        /*00d4*/ 	.byte	0x00, 0xf4, 0x21, 0x00


	//----- nvinfo : EIATTR_KPARAM_INFO
	.align		4
.L_42:
        /*00d8*/ 	.byte	0x04, 0x17
        /*00da*/ 	.short	(.L_44 - .L_43)
.L_43:
        /*00dc*/ 	.word	0x00000000
        /*00e0*/ 	.short	0x0000
        /*00e2*/ 	.short	0x0000
        /*00e4*/ 	.byte	0x00, 0xf4, 0x21, 0x00


	//----- nvinfo : EIATTR_AT_ENTRY_FRAGMENTS
	.align		4
.L_44:
        /*00e8*/ 	.byte	0x04, 0x4f
        /*00ea*/ 	.short	(.L_46 - .L_45)


	//   ....[0]....
.L_45:
        /*00ec*/ 	.word	0x00000004


	//----- nvinfo : EIATTR_RESERVED_SMEM_USED
	.align		4
.L_46:
        /*00f0*/ 	.byte	0x01, 0x41
	.zero		2


	//----- nvinfo : EIATTR_SPARSE_MMA_MASK
	.align		4
        /*00f4*/ 	.byte	0x03, 0x50
        /*00f6*/ 	.short	0x0000


	//----- nvinfo : EIATTR_TCGEN05_1CTA_USED
	.align		4
        /*00f8*/ 	.byte	0x01, 0x51
	.zero		2


	//----- nvinfo : EIATTR_MAXREG_COUNT
	.align		4
        /*00fc*/ 	.byte	0x03, 0x1b
        /*00fe*/ 	.short	0x00ff


	//----- nvinfo : EIATTR_NUM_BARRIERS
	.align		4
        /*0100*/ 	.byte	0x02, 0x4c
        /*0102*/ 	.byte	0x01
	.zero		1


	//----- nvinfo : EIATTR_ANNOTATIONS
	.align		4
        /*0104*/ 	.byte	0x04, 0x55
        /*0106*/ 	.short	(.L_48 - .L_47)


	//   ....[0]....
.L_47:
        /*0108*/ 	.word	0x00000001
        /*010c*/ 	.byte	0xc0, 0x09, 0x00, 0x00, 0x01, 0x00, 0x00, 0x00, 0x20, 0x0a, 0x00, 0x00, 0x01, 0x00, 0x00, 0x00
        /* <DEDUP_REMOVED lines=161> */
        /*0b2c*/ 	.byte	0xe0, 0x23, 0x01, 0x00


	//----- nvinfo : EIATTR_INT_WARP_WIDE_INSTR_OFFSETS
	.align		4
.L_48:
        /*0b30*/ 	.byte	0x04, 0x31
        /*0b32*/ 	.short	(.L_50 - .L_49)


	//   ....[0]....
.L_49:
        /*0b34*/ 	.word	0x00000d00


	//   ....[1]....
        /*0b38*/ 	.word	0x00000d10


	//   ....[2]....
        /*0b3c*/ 	.word	0x000085a0


	//   ....[3]....
        /*0b40*/ 	.word	0x0001d610


	//   ....[4]....
        /*0b44*/ 	.word	0x0001d660


	//----- nvinfo : EIATTR_COOP_GROUP_MASK_REGIDS
	.align		4
.L_50:
        /*0b48*/ 	.byte	0x04, 0x29
        /*0b4a*/ 	.short	(.L_52 - .L_51)


	//   ....[0]....
.L_51:
        /*0b4c*/ 	.word	0xffffffff


	//   ....[1]....
        /*0b50*/ 	.word	0xffffffff


	//   ....[2]....
        /*0b54*/ 	.word	0xffffffff


	//   ....[3]....
        /*0b58*/ 	.word	0xffffffff


	//----- nvinfo : EIATTR_COOP_GROUP_INSTR_OFFSETS
	.align		4
.L_52:
        /*0b5c*/ 	.byte	0x04, 0x28
        /*0b5e*/ 	.short	(.L_54 - .L_53)


	//   ....[0]....
.L_53:
        /*0b60*/ 	.word	0x00000080


	//   ....[1]....
        /*0b64*/ 	.word	0x00000340


	//   ....[2]....
        /*0b68*/ 	.word	0x0001d4a0


	//   ....[3]....
        /*0b6c*/ 	.word	0x0001d710


	//----- nvinfo : EIATTR_VRC_CTA_INIT_COUNT
	.align		4
.L_54:
        /*0b70*/ 	.byte	0x02, 0x4a
        /*0b72*/ 	.byte	0x80
	.zero		1


	//----- nvinfo : EIATTR_MBARRIER_INSTR_OFFSETS
	.align		4
        /*0b74*/ 	.byte	0x04, 0x39
        /*0b76*/ 	.short	(.L_56 - .L_55)


	//   ....[0]....
.L_55:
        /*0b78*/ 	.word	0x00000e40
        /*0b7c*/ 	.word	0x000000ff
        /*0b80*/ 	.word	0x00000000
        /*0b84*/ 	.short	0x0100
        /*0b86*/ 	.byte	0x0d
	.zero		1


	//   ....[1]....
        /*0b88*/ 	.word	0x000085d0
        /*0b8c*/ 	.word	0x000000ff
        /*0b90*/ 	.word	0x00009008
        /*0b94*/ 	.short	0x0100
        /*0b96*/ 	.byte	0x0b
	.zero		1


	//   ....[2]....
        /*0b98*/ 	.word	0x0000e7a0
        /*0b9c*/ 	.word	0x000000ff
        /*0ba0*/ 	.word	0x00000000
        /*0ba4*/ 	.short	0x010a
        /*0ba6*/ 	.byte	0x0d
	.zero		1


	//   ....[3]....
        /*0ba8*/ 	.word	0x00012390
        /*0bac*/ 	.word	0x000000ff
        /*0bb0*/ 	.word	0x00000000
        /*0bb4*/ 	.short	0x010a
        /*0bb6*/ 	.byte	0x0d
	.zero		1


	//   ....[4]....
        /*0bb8*/ 	.word	0x00012490
        /*0bbc*/ 	.word	0x000000ff
        /*0bc0*/ 	.word	0x00009000
        /*0bc4*/ 	.short	0x0108
        /*0bc6*/ 	.byte	0x0b
	.zero		1


	//   ....[5]....
        /*0bc8*/ 	.word	0x000124e0
        /*0bcc*/ 	.word	0x000000ff
        /*0bd0*/ 	.word	0x00009008
        /*0bd4*/ 	.short	0x0108
        /*0bd6*/ 	.byte	0x0b
	.zero		1


	//   ....[6]....
        /*0bd8*/ 	.word	0x0001d730
        /*0bdc*/ 	.word	0x000000ff
        /*0be0*/ 	.word	0x00000000
        /*0be4*/ 	.short	0x010a
        /*0be6*/ 	.byte	0x0d
	.zero		1


	//   ....[7]....
        /*0be8*/ 	.word	0x0001d760
        /*0bec*/ 	.word	0x000000ff
        /*0bf0*/ 	.word	0x00000000
        /*0bf4*/ 	.short	0x010a
        /*0bf6*/ 	.byte	0x0d
	.zero		1


	//----- nvinfo : EIATTR_NUM_MBARRIERS
	.align		4
.L_56:
        /*0bf8*/ 	.byte	0x03, 0x38
        /*0bfa*/ 	.short	0x0002


	//----- nvinfo : EIATTR_EXIT_INSTR_OFFSETS
	.align		4
        /*0bfc*/ 	.byte	0x04, 0x1c
        /*0bfe*/ 	.short	(.L_58 - .L_57)


	//   ....[0]....
.L_57:
        /*0c00*/ 	.word	0x0001d720


	//----- nvinfo : EIATTR_REQNTID
	.align		4
.L_58:
        /*0c04*/ 	.byte	0x04, 0x10
        /*0c06*/ 	.short	(.L_60 - .L_59)
.L_59:
        /*0c08*/ 	.word	0x00000080
        /*0c0c*/ 	.word	0x00000001
        /*0c10*/ 	.word	0x00000001


	//----- nvinfo : EIATTR_CRS_STACK_SIZE
	.align		4
.L_60:
        /*0c14*/ 	.byte	0x04, 0x1e
        /*0c16*/ 	.short	(.L_62 - .L_61)
.L_61:
        /*0c18*/ 	.word	0x00000000


	//----- nvinfo : EIATTR_CBANK_PARAM_SIZE
	.align		4
.L_62:
        /*0c1c*/ 	.byte	0x03, 0x19
        /*0c1e*/ 	.short	0x0050


	//----- nvinfo : EIATTR_PARAM_CBANK
	.align		4
        /*0c20*/ 	.byte	0x04, 0x0a
        /*0c22*/ 	.short	(.L_64 - .L_63)
	.align		4
.L_63:
        /*0c24*/ 	.word	index@(.nv.constant0.matmul_kernel)
        /*0c28*/ 	.short	0x0380
        /*0c2a*/ 	.short	0x0050


	//----- nvinfo : EIATTR_SW_WAR
	.align		4
.L_64:
        /*0c2c*/ 	.byte	0x04, 0x36
        /*0c2e*/ 	.short	(.L_66 - .L_65)
.L_65:
        /*0c30*/ 	.word	0x00000008
.L_66:


//--------------------- .nv.compat                --------------------------
	.section	.nv.compat,"",@"SHT_CUDA_COMPAT_INFO"
	.align	4
        /*0000*/ 	.byte	0x02, 0x02, 0x02, 0x00, 0x02, 0x05, 0x05, 0x00, 0x02, 0x03, 0x00, 0x00, 0x02, 0x06, 0x01, 0x00


//--------------------- .nv.callgraph             --------------------------
	.section	.nv.callgraph,"",@"SHT_CUDA_CALLGRAPH"
	.align	4
	.sectionentsize	8
	.align		4
        /*0000*/ 	.word	0x00000000
	.align		4
        /*0004*/ 	.word	0xffffffff
	.align		4
        /*0008*/ 	.word	0x00000000
	.align		4
        /*000c*/ 	.word	0xfffffffe
	.align		4
        /*0010*/ 	.word	0x00000000
	.align		4
        /*0014*/ 	.word	0xfffffffd
	.align		4
        /*0018*/ 	.word	0x00000000
	.align		4
        /*001c*/ 	.word	0xfffffffc


//--------------------- .text.matmul_kernel       --------------------------
	.section	.text.matmul_kernel,"ax",@progbits
	.align	128
        .global         matmul_kernel
        .type           matmul_kernel,@function
        .size           matmul_kernel,(.L_x_20 - matmul_kernel)
        .other          matmul_kernel,@"STO_CUDA_ENTRY STV_DEFAULT"
matmul_kernel:
.text.matmul_kernel:
[----:B------:R-:W0:Y:S01]  /*0000*/  LDC R1, c[0x0][0x37c] ;  /* 0x0000df00ff017b82 */ /* 0x000e220000000800 */
[----:B------:R-:W1:Y:S01]  /*0010*/  S2R R0, SR_TID.X ;  /* 0x0000000000007919 */ /* 0x000e620000002100 */
[----:B0-----:R-:W-:Y:S01]  /*0020*/  VIADD R1, R1, 0xfffffe80 ;  /* 0xfffffe8001017836 */ /* 0x001fe20000000000 */
[----:B------:R-:W0:Y:S01]  /*0030*/  LDCU.64 UR24, c[0x0][0x358] ;  /* 0x00006b00ff1877ac */ /* 0x000e220008000a00 */
[----:B-1----:R-:W-:-:S13]  /*0040*/  ISETP.GE.U32.AND P0, PT, R0, 0x20, PT ;  /* 0x000000200000780c */ /* 0x002fda0003f06070 */
[----:B------:R-:W-:Y:S02]  /*0050*/  VOTEU.ANY UP0, P0 ;  /* 0x0000000000ff7886 */ /* 0x000fe40000000100 */
[----:B------:R-:W-:Y:S05]  /*0060*/  BRA.U UP0, `(.L_x_0) ;  /* 0x0000000100b87547 */ /* 0x000fea000b800000 */
[----:B------:R-:W1:Y:S01]  /*0070*/  S2UR UR6, SR_CgaCtaId ;  /* 0x00000000000679c3 */ /* 0x000e620000008800 */
[----:B------:R-:W-:Y:S01]  /*0080*/  NOP ;  /* 0x0000000000007918 */ /* 0x000fe20000000000 */
[----:B------:R-:W-:Y:S02]  /*0090*/  UMOV UR4, 0x40 ;  /* 0x0000004000047882 */ /* 0x000fe40000000000 */
[----:B-1----:R-:W-:-:S09]  /*00a0*/  ULEA UR4, UR6, UR4, 0x18 ;  /* 0x0000000406047291 */ /* 0x002fd2000f8ec0ff */
[----:B------:R-:W1:Y:S01]  /*00b0*/  LDS.U8 R0, [UR4] ;  /* 0x00000004ff007984 */ /* 0x000e620008000000 */
[----:B------:R-:W-:Y:S02]  /*00c0*/  UMOV UR4, 0x400 ;  /* 0x0000040000047882 */ /* 0x000fe40000000000 */
[----:B------:R-:W-:Y:S01]  /*00d0*/  ULEA UR4, UR6, UR4, 0x18 ;  /* 0x0000000406047291 */ /* 0x000fe2000f8ec0ff */
[----:B-1----:R-:W-:-:S13]  /*00e0*/  ISETP.NE.AND P0, PT, R0, RZ, PT ;  /* 0x000000ff0000720c */ /* 0x002fda0003f05270 */
[----:B------:R-:W-:Y:S05]  /*00f0*/  @P0 BRA `(.L_x_1) ;  /* 0x00000000007c0947 */ /* 0x000fea0003800000 */
[----:B------:R-:W-:-:S13]  /*0100*/  ELECT P0, URZ, PT ;  /* 0x0000000000ff782f */ /* 0x000fda0003800000 */
[----:B------:R-:W-:Y:S05]  /*0110*/  @!P0 BRA `(.L_x_2) ;  /* 0x0000000000848947 */ /* 0x000fea0003800000 */
[----:B------:R-:W-:Y:S01]  /*0120*/  UMOV UR5, 0x8 ;  /* 0x0000000800057882 */ /* 0x000fe20000000000 */
[----:B------:R-:W-:Y:S02]  /*0130*/  IMAD.MOV.U32 R4, RZ, RZ, 0x1 ;  /* 0x00000001ff047424 */ /* 0x000fe400078e00ff */
[----:B------:R-:W-:Y:S02]  /*0140*/  IMAD.MOV.U32 R5, RZ, RZ, 0xff ;  /* 0x000000ffff057424 */ /* 0x000fe400078e00ff */
[----:B------:R-:W-:Y:S04]  /*0150*/  DEPBAR.LE SB1, 0x36 ;  /* 0x00009d800000791a */ /* 0x000fe80000000000 */
[----:B------:R-:W1:Y:S02]  /*0160*/  UTCATOMSWS.FIND_AND_SET.ALIGN UP1, UR5, UR5 ;  /* 0x00000005000575e3 */ /* 0x000e640008020800 */
[----:B-1----:R-:W-:-:S04]  /*0170*/  PLOP3.LUT P0, PT, PT, PT, UP1, 0x80, 0x8 ;  /* 0x000000000008781c */ /* 0x002fc80003f0f018 */
[----:B------:R-:W-:-:S04]  /*0180*/  SEL R0, RZ, 0xffffffff, !P0 ;  /* 0xffffffffff007807 */ /* 0x000fc80004000000 */
[----:B------:R-:W-:Y:S01]  /*0190*/  ISETP.NE.AND P0, PT, R0, RZ, PT ;  /* 0x000000ff0000720c */ /* 0x000fe20003f05270 */
[----:B------:R-:W-:-:S12]  /*01a0*/  IMAD.U32 R0, RZ, RZ, UR5 ;  /* 0x00000005ff007e24 */ /* 0x000fd8000f8e00ff */
[----:B------:R-:W-:Y:S05]  /*01b0*/  @P0 BRA `(.L_x_3) ;  /* 0x0000000000240947 */ /* 0x000fea0003800000 */
.L_x_4:
[----:B------:R-:W-:Y:S05]  /*01c0*/  NANOSLEEP 0x64 ;  /* 0x000000640000795d */ /* 0x000fea0003800000 */
[----:B------:R-:W-:-:S05]  /*01d0*/  UMOV UR5, 0x8 ;  /* 0x0000000800057882 */ /* 0x000fca0000000000 */
[----:B------:R-:W-:Y:S04]  /*01e0*/  DEPBAR.LE SB1, 0x36 ;  /* 0x00009d800000791a */ /* 0x000fe80000000000 */
[----:B------:R-:W1:Y:S02]  /*01f0*/  UTCATOMSWS.FIND_AND_SET.ALIGN UP1, UR5, UR5 ;  /* 0x00000005000575e3 */ /* 0x000e640008020800 */
[----:B-1----:R-:W-:-:S04]  /*0200*/  PLOP3.LUT P0, PT, PT, PT, UP1, 0x80, 0x8 ;  /* 0x000000000008781c */ /* 0x002fc80003f0f018 */
[----:B------:R-:W-:-:S04]  /*0210*/  SEL R0, RZ, 0xffffffff, !P0 ;  /* 0xffffffffff007807 */ /* 0x000fc80004000000 */
[----:B------:R-:W-:Y:S01]  /*0220*/  ISETP.NE.AND P0, PT, R0, RZ, PT ;  /* 0x000000ff0000720c */ /* 0x000fe20003f05270 */
[----:B------:R-:W-:-:S12]  /*0230*/  IMAD.U32 R0, RZ, RZ, UR5 ;  /* 0x00000005ff007e24 */ /* 0x000fd8000f8e00ff */
[----:B------:R-:W-:Y:S05]  /*0240*/  @!P0 BRA `(.L_x_4) ;  /* 0xfffffffc00dc8947 */ /* 0x000fea000383ffff */
.L_x_3:
[C---:B------:R-:W-:Y:S01]  /*0250*/  VIADD R3, R0.reuse, 0x10 ;  /* 0x0000001000037836 */ /* 0x040fe20000000000 */
[----:B------:R-:W-:Y:S01]  /*0260*/  UMOV UR5, 0x50 ;  /* 0x0000005000057882 */ /* 0x000fe20000000000 */
[----:B------:R-:W-:Y:S01]  /*0270*/  SHF.L.U32 R2, R5, R0, RZ ;  /* 0x0000000005027219 */ /* 0x000fe200000006ff */
[----:B------:R-:W-:Y:S01]  /*0280*/  ULEA UR5, UR6, UR5, 0x18 ;  /* 0x0000000506057291 */ /* 0x000fe2000f8ec0ff */
[----:B------:R-:W-:Y:S01]  /*0290*/  IMAD.SHL.U32 R0, R0, 0x20, RZ ;  /* 0x0000002000007824 */ /* 0x000fe200078e00ff */
[----:B------:R-:W-:-:S04]  /*02a0*/  SHF.L.U32 R3, R4, R3, RZ ;  /* 0x0000000304037219 */ /* 0x000fc800000006ff */
[----:B------:R-:W-:-:S05]  /*02b0*/  LOP3.LUT R2, R3, R2, RZ, 0xfc, !PT ;  /* 0x0000000203027212 */ /* 0x000fca00078efcff */
[----:B------:R1:W-:Y:S04]  /*02c0*/  ATOMS.OR RZ, [UR5], R2 ;  /* 0x00000002ffff798c */ /* 0x0003e8000b000005 */
[----:B------:R1:W-:Y:S01]  /*02d0*/  STS [UR4], R0 ;  /* 0x00000000ff007988 */ /* 0x0003e20008000804 */
[----:B------:R-:W-:Y:S05]  /*02e0*/  BRA `(.L_x_2) ;  /* 0x0000000000107947 */ /* 0x000fea0003800000 */
.L_x_1:
[----:B------:R-:W-:Y:S01]  /*02f0*/  IMAD.MOV.U32 R0, RZ, RZ, -0x1 ;  /* 0xffffffffff007424 */ /* 0x000fe200078e00ff */
[----:B------:R-:W-:-:S04]  /*0300*/  MOV R2, 0x330 ;  /* 0x0000033000027802 */ /* 0x000fc80000000f00 */
[----:B------:R1:W-:Y:S03]  /*0310*/  STS [UR4], R0 ;  /* 0x00000000ff007988 */ /* 0x0003e60008000804 */
[----:B01----:R-:W-:Y:S05]  /*0320*/  CALL.REL.NOINC `($__internal_1_$__cuda_sm10x_tcgen05_guardrail_trap_phase_invalid_during_alloc) ;  /* 0x000001d400247944 */ /* 0x003fea0003c00000 */
.L_x_2:
[----:B------:R-:W-:Y:S05]  /*0330*/  WARPSYNC.ALL ;  /* 0x0000000000007948 */ /* 0x000fea0003800000 */
[----:B------:R-:W-:Y:S01]  /*0340*/  NOP ;  /* 0x0000000000007918 */ /* 0x000fe20000000000 */
.L_x_0:
[----:B------:R-:W2:Y:S01]  /*0350*/  LDC.64 R76, c[0x0][0x398] ;  /* 0x0000e600ff4c7b82 */ /* 0x000ea20000000a00 */
[----:B------:R-:W3:Y:S01]  /*0360*/  S2R R5, SR_CTAID.X ;  /* 0x0000000000057919 */ /* 0x000ee20000002500 */
[----:B------:R-:W-:Y:S01]  /*0370*/  UMOV UR11, 0x400 ;  /* 0x00000400000b7882 */ /* 0x000fe20000000000 */
[----:B------:R-:W-:Y:S01]  /*0380*/  PRMT R120, RZ, 0x7610, R120 ;  /* 0x00007610ff787816 */ /* 0x000fe20000000078 */
[----:B------:R-:W4:Y:S01]  /*0390*/  LDCU UR8, c[0x0][0x3a4] ;  /* 0x00007480ff0877ac */ /* 0x000f220008000800 */
[----:B------:R-:W5:Y:S03]  /*03a0*/  S2R R41, SR_TID.X ;  /* 0x0000000000297919 */ /* 0x000f660000002100 */
[----:B------:R-:W1:Y:S01]  /*03b0*/  S2UR UR5, SR_CgaCtaId ;  /* 0x00000000000579c3 */ /* 0x000e620000008800 */
[----:B------:R-:W0:Y:S01]  /*03c0*/  LDCU.128 UR16, c[0x0][0x380] ;  /* 0x00007000ff1077ac */ /* 0x000e220008000c00 */
[----:B------:R-:W-:-:S06]  /*03d0*/  UMOV UR6, 0x1 ;  /* 0x0000000100067882 */ /* 0x000fcc0000000000 */
[----:B------:R-:W0:Y:S01]  /*03e0*/  LDC.64 R126, c[0x0][0x3a8] ;  /* 0x0000ea00ff7e7b82 */ /* 0x000e220000000a00 */
[----:B-12---:R-:W-:Y:S01]  /*03f0*/  VIADD R0, R77, 0x1ff ;  /* 0x000001ff4d007836 */ /* 0x006fe20000000000 */
[----:B------:R-:W-:-:S06]  /*0400*/  IABS R95, R77 ;  /* 0x0000004d005f7213 */ /* 0x000fcc0000000000 */
[----:B------:R-:W1:Y:S01]  /*0410*/  LDC R123, c[0x0][0x3a0] ;  /* 0x0000e800ff7b7b82 */ /* 0x000e620000000800 */
[----:B------:R-:W-:Y:S01]  /*0420*/  SHF.R.S32.HI R3, RZ, 0x1f, R0 ;  /* 0x0000001fff037819 */ /* 0x000fe20000011400 */
[----:B------:R-:W-:-:S03]  /*0430*/  ULEA UR11, UR5, UR11, 0x18 ;  /* 0x0000000b050b7291 */ /* 0x000fc6000f8ec0ff */
[----:B------:R-:W-:Y:S02]  /*0440*/  LEA.HI R3, R3, R0, RZ, 0x9 ;  /* 0x0000000003037211 */ /* 0x000fe400078f48ff */
[----:B---3--:R-:W-:Y:S01]  /*0450*/  IABS R8, R5 ;  /* 0x0000000500087213 */ /* 0x008fe20000000000 */
[----:B------:R-:W-:Y:S01]  /*0460*/  UIADD3 UR13, UPT, UPT, UR11, 0x9000, URZ ;  /* 0x000090000b0d7890 */ /* 0x000fe2000fffe0ff */
[----:B------:R-:W-:Y:S02]  /*0470*/  SHF.R.S32.HI R3, RZ, 0x9, R3 ;  /* 0x00000009ff037819 */ /* 0x000fe40000011403 */
[----:B-----5:R-:W-:Y:S02]  /*0480*/  SHF.R.U32.HI R94, RZ, 0x5, R41 ;  /* 0x00000005ff5e7819 */ /* 0x020fe40000011629 */
[----:B------:R-:W-:Y:S01]  /*0490*/  LOP3.LUT R160, R41, 0x7f, RZ, 0xc0, !PT ;  /* 0x0000007f29a07812 */ /* 0x000fe200078ec0ff */
[----:B------:R-:W-:Y:S01]  /*04a0*/  IMAD.SHL.U32 R4, R3, 0x8, RZ ;  /* 0x0000000803047824 */ /* 0x000fe200078e00ff */
[----:B------:R-:W-:-:S04]  /*04b0*/  SGXT.U32 R94, R94, 0x2 ;  /* 0x000000025e5e781a */ /* 0x000fc80000000000 */
[-C--:B------:R-:W-:Y:S02]  /*04c0*/  IABS R7, R4.reuse ;  /* 0x0000000400077213 */ /* 0x080fe40000000000 */
[----:B------:R-:W-:Y:S02]  /*04d0*/  IABS R10, R4 ;  /* 0x00000004000a7213 */ /* 0x000fe40000000000 */
[----:B------:R-:W2:Y:S08]  /*04e0*/  I2F.RP R0, R7 ;  /* 0x0000000700007306 */ /* 0x000eb00000209400 */
[----:B--2---:R-:W2:Y:S02]  /*04f0*/  MUFU.RCP R0, R0 ;  /* 0x0000000000007308 */ /* 0x004ea40000001000 */
[----:B--2---:R-:W-:-:S02]  /*0500*/  VIADD R2, R0, 0xffffffe ;  /* 0x0ffffffe00027836 */ /* 0x004fc40000000000 */
[----:B------:R-:W-:-:S04]  /*0510*/  IMAD.MOV R0, RZ, RZ, -R10 ;  /* 0x000000ffff007224 */ /* 0x000fc800078e0a0a */
[----:B------:R2:W3:Y:S02]  /*0520*/  F2I.FTZ.U32.TRUNC.NTZ R3, R2 ;  /* 0x0000000200037305 */ /* 0x0004e4000021f000 */
[----:B--2---:R-:W-:Y:S02]  /*0530*/  IMAD.MOV.U32 R2, RZ, RZ, RZ ;  /* 0x000000ffff027224 */ /* 0x004fe400078e00ff */
[----:B---3--:R-:W-:-:S04]  /*0540*/  IMAD.MOV R6, RZ, RZ, -R3 ;  /* 0x000000ffff067224 */ /* 0x008fc800078e0a03 */
[----:B------:R-:W-:Y:S02]  /*0550*/  IMAD R9, R6, R7, RZ ;  /* 0x0000000706097224 */ /* 0x000fe400078e02ff */
[----:B------:R-:W-:Y:S02]  /*0560*/  IMAD.MOV.U32 R6, RZ, RZ, R8 ;  /* 0x000000ffff067224 */ /* 0x000fe400078e0008 */
[----:B------:R-:W-:-:S06]  /*0570*/  IMAD.HI.U32 R3, R3, R9, R2 ;  /* 0x0000000903037227 */ /* 0x000fcc00078e0002 */
[----:B------:R-:W-:-:S04]  /*0580*/  IMAD.HI.U32 R3, R3, R6, RZ ;  /* 0x0000000603037227 */ /* 0x000fc800078e00ff */
[----:B------:R-:W-:Y:S01]  /*0590*/  IMAD R0, R3, R0, R6 ;  /* 0x0000000003007224 */ /* 0x000fe200078e0206 */
[----:B------:R-:W-:Y:S04]  /*05a0*/  BAR.SYNC.DEFER_BLOCKING 0x0 ;  /* 0x0000000000007b1d */ /* 0x000fe80000010000 */
[----:B------:R-:W-:-:S13]  /*05b0*/  ISETP.GT.U32.AND P1, PT, R7, R0, PT ;  /* 0x000000000700720c */ /* 0x000fda0003f24070 */
[----:B------:R-:W-:Y:S02]  /*05c0*/  @!P1 IMAD.IADD R0, R0, 0x1, -R7 ;  /* 0x0000000100009824 */ /* 0x000fe400078e0a07 */
[----:B------:R-:W-:Y:S01]  /*05d0*/  @!P1 VIADD R3, R3, 0x1 ;  /* 0x0000000103039836 */ /* 0x000fe20000000000 */
[----:B------:R-:W-:Y:S02]  /*05e0*/  ISETP.NE.AND P1, PT, R4, RZ, PT ;  /* 0x000000ff0400720c */ /* 0x000fe40003f25270 */
[----:B------:R-:W-:Y:S02]  /*05f0*/  ISETP.GE.U32.AND P0, PT, R0, R7, PT ;  /* 0x000000070000720c */ /* 0x000fe40003f06070 */
[----:B------:R-:W-:-:S04]  /*0600*/  LOP3.LUT R0, R5, R4, RZ, 0x3c, !PT ;  /* 0x0000000405007212 */ /* 0x000fc800078e3cff */
[----:B------:R-:W-:Y:S01]  /*0610*/  ISETP.GE.AND P2, PT, R0, RZ, PT ;  /* 0x000000ff0000720c */ /* 0x000fe20003f46270 */
[----:B------:R-:W-:-:S06]  /*0620*/  VIADD R0, R76, 0x3f ;  /* 0x0000003f4c007836 */ /* 0x000fcc0000000000 */
[----:B------:R-:W-:-:S04]  /*0630*/  @P0 VIADD R3, R3, 0x1 ;  /* 0x0000000103030836 */ /* 0x000fc80000000000 */
[----:B------:R-:W-:Y:S01]  /*0640*/  IMAD.MOV.U32 R2, RZ, RZ, R3 ;  /* 0x000000ffff027224 */ /* 0x000fe200078e0003 */
[----:B------:R-:W-:-:S03]  /*0650*/  SHF.R.S32.HI R3, RZ, 0x1f, R0 ;  /* 0x0000001fff037819 */ /* 0x000fc60000011400 */
[----:B------:R-:W-:Y:S01]  /*0660*/  @!P2 IMAD.MOV R2, RZ, RZ, -R2 ;  /* 0x000000ffff02a224 */ /* 0x000fe200078e0a02 */
[----:B------:R-:W-:Y:S02]  /*0670*/  @!P1 LOP3.LUT R2, RZ, R4, RZ, 0x33, !PT ;  /* 0x00000004ff029212 */ /* 0x000fe400078e33ff */
[----:B------:R-:W-:-:S03]  /*0680*/  LEA.HI R3, R3, R0, RZ, 0x6 ;  /* 0x0000000003037211 */ /* 0x000fc600078f30ff */
[----:B------:R-:W-:Y:S02]  /*0690*/  IMAD.SHL.U32 R6, R2, 0x8, RZ ;  /* 0x0000000802067824 */ /* 0x000fe400078e00ff */
[----:B------:R-:W-:-:S03]  /*06a0*/  IMAD.MOV R2, RZ, RZ, -R2 ;  /* 0x000000ffff027224 */ /* 0x000fc600078e0a02 */
[----:B------:R-:W-:Y:S01]  /*06b0*/  LEA.HI.SX32 R3, R3, -R6, 0x1a ;  /* 0x8000000603037211 */ /* 0x000fe200078fd2ff */
[----:B------:R-:W-:-:S03]  /*06c0*/  IMAD R8, R4, R2, R5 ;  /* 0x0000000204087224 */ /* 0x000fc600078e0205 */
[----:B------:R-:W-:-:S04]  /*06d0*/  VIMNMX R11, PT, PT, R3, 0x8, PT ;  /* 0x00000008030b7848 */ /* 0x000fc80003fe0100 */
[-C--:B------:R-:W-:Y:S02]  /*06e0*/  IABS R7, R11.reuse ;  /* 0x0000000b00077213 */ /* 0x080fe40000000000 */
[----:B------:R-:W-:Y:S02]  /*06f0*/  IABS R4, R11 ;  /* 0x0000000b00047213 */ /* 0x000fe40000000000 */
[----:B------:R-:W2:Y:S08]  /*0700*/  I2F.RP R0, R7 ;  /* 0x0000000700007306 */ /* 0x000eb00000209400 */
[----:B--2---:R-:W2:Y:S02]  /*0710*/  MUFU.RCP R0, R0 ;  /* 0x0000000000007308 */ /* 0x004ea40000001000 */
[----:B--2---:R-:W-:-:S02]  /*0720*/  VIADD R3, R0, 0xffffffe ;  /* 0x0ffffffe00037836 */ /* 0x004fc40000000000 */
[----:B------:R-:W-:-:S04]  /*0730*/  IMAD.MOV R0, RZ, RZ, -R4 ;  /* 0x000000ffff007224 */ /* 0x000fc800078e0a04 */
[----:B------:R-:W2:Y:S02]  /*0740*/  F2I.FTZ.U32.TRUNC.NTZ R3, R3 ;  /* 0x0000000300037305 */ /* 0x000ea4000021f000 */
[----:B--2---:R-:W-:-:S04]  /*0750*/  IMAD.MOV R9, RZ, RZ, -R3 ;  /* 0x000000ffff097224 */ /* 0x004fc800078e0a03 */
[----:B------:R-:W-:Y:S01]  /*0760*/  IMAD.MOV.U32 R2, RZ, RZ, R9 ;  /* 0x000000ffff027224 */ /* 0x000fe200078e0009 */
[----:B------:R-:W-:-:S03]  /*0770*/  IABS R9, R8 ;  /* 0x0000000800097213 */ /* 0x000fc60000000000 */
[----:B------:R-:W-:Y:S02]  /*0780*/  IMAD R5, R2, R7, RZ ;  /* 0x0000000702057224 */ /* 0x000fe400078e02ff */
[----:B------:R-:W-:-:S04]  /*0790*/  IMAD.MOV.U32 R2, RZ, RZ, RZ ;  /* 0x000000ffff027224 */ /* 0x000fc800078e00ff */
[----:B------:R-:W-:Y:S01]  /*07a0*/  IMAD.HI.U32 R2, R3, R5, R2 ;  /* 0x0000000503027227 */ /* 0x000fe200078e0002 */
[----:B------:R-:W-:-:S05]  /*07b0*/  LOP3.LUT R5, R41, 0x3f, RZ, 0xc0, !PT ;  /* 0x0000003f29057812 */ /* 0x000fca00078ec0ff */
[----:B------:R-:W-:-:S04]  /*07c0*/  IMAD.HI.U32 R2, R2, R9, RZ ;  /* 0x0000000902027227 */ /* 0x000fc800078e00ff */
[----:B------:R-:W-:Y:S01]  /*07d0*/  IMAD R0, R2, R0, R9 ;  /* 0x0000000002007224 */ /* 0x000fe200078e0209 */
[----:B------:R-:W-:-:S04]  /*07e0*/  IABS R9, R76 ;  /* 0x0000004c00097213 */ /* 0x000fc80000000000 */
[----:B------:R-:W-:Y:S01]  /*07f0*/  ISETP.GT.U32.AND P1, PT, R7, R0, PT ;  /* 0x000000000700720c */ /* 0x000fe20003f24070 */
[----:B------:R-:W2:-:S12]  /*0800*/  I2F.RP R4, R9 ;  /* 0x0000000900047306 */ /* 0x000e980000209400 */
[----:B------:R-:W-:Y:S02]  /*0810*/  @!P1 IMAD.IADD R0, R0, 0x1, -R7 ;  /* 0x0000000100009824 */ /* 0x000fe400078e0a07 */
[----:B------:R-:W-:Y:S01]  /*0820*/  @!P1 VIADD R2, R2, 0x1 ;  /* 0x0000000102029836 */ /* 0x000fe20000000000 */
[----:B--2---:R-:W2:Y:S01]  /*0830*/  MUFU.RCP R4, R4 ;  /* 0x0000000400047308 */ /* 0x004ea20000001000 */
[----:B------:R-:W-:Y:S02]  /*0840*/  ISETP.NE.AND P1, PT, R11, RZ, PT ;  /* 0x000000ff0b00720c */ /* 0x000fe40003f25270 */
[----:B------:R-:W-:Y:S02]  /*0850*/  ISETP.GE.U32.AND P0, PT, R0, R7, PT ;  /* 0x000000070000720c */ /* 0x000fe40003f06070 */
[----:B------:R-:W-:-:S04]  /*0860*/  LOP3.LUT R0, R8, R11, RZ, 0x3c, !PT ;  /* 0x0000000b08007212 */ /* 0x000fc800078e3cff */
[----:B------:R-:W-:-:S07]  /*0870*/  ISETP.GE.AND P2, PT, R0, RZ, PT ;  /* 0x000000ff0000720c */ /* 0x000fce0003f46270 */
[----:B------:R-:W-:-:S04]  /*0880*/  @P0 VIADD R2, R2, 0x1 ;  /* 0x0000000102020836 */ /* 0x000fc80000000000 */
[----:B------:R-:W-:Y:S02]  /*0890*/  IMAD.MOV.U32 R7, RZ, RZ, R2 ;  /* 0x000000ffff077224 */ /* 0x000fe400078e0002 */
[----:B--2---:R-:W-:Y:S02]  /*08a0*/  VIADD R2, R4, 0xffffffe ;  /* 0x0ffffffe04027836 */ /* 0x004fe40000000000 */
[----:B------:R-:W-:Y:S01]  /*08b0*/  @!P2 IMAD.MOV R7, RZ, RZ, -R7 ;  /* 0x000000ffff07a224 */ /* 0x000fe200078e0a07 */
[----:B------:R-:W-:Y:S01]  /*08c0*/  @!P1 LOP3.LUT R7, RZ, R11, RZ, 0x33, !PT ;  /* 0x0000000bff079212 */ /* 0x000fe200078e33ff */
[----:B------:R2:W3:Y:S04]  /*08d0*/  F2I.FTZ.U32.TRUNC.NTZ R3, R2 ;  /* 0x0000000200037305 */ /* 0x0004e8000021f000 */
[----:B------:R-:W-:-:S02]  /*08e0*/  IMAD.MOV R0, RZ, RZ, -R7 ;  /* 0x000000ffff007224 */ /* 0x000fc400078e0a07 */
[----:B------:R-:W-:Y:S02]  /*08f0*/  IMAD.SHL.U32 R13, R7, 0x200, RZ ;  /* 0x00000200070d7824 */ /* 0x000fe400078e00ff */
[----:B------:R-:W5:Y:S01]  /*0900*/  I2F.RP R4, R95 ;  /* 0x0000005f00047306 */ /* 0x000f620000209400 */
[----:B------:R-:W-:Y:S02]  /*0910*/  IMAD R0, R11, R0, R8 ;  /* 0x000000000b007224 */ /* 0x000fe400078e0208 */
[----:B--2---:R-:W-:Y:S01]  /*0920*/  IMAD.MOV.U32 R2, RZ, RZ, RZ ;  /* 0x000000ffff027224 */ /* 0x004fe200078e00ff */
[----:B------:R-:W-:Y:S01]  /*0930*/  LOP3.LUT R94, R13, R94, RZ, 0xfc, !PT ;  /* 0x0000005e0d5e7212 */ /* 0x000fe200078efcff */
[----:B------:R-:W-:Y:S02]  /*0940*/  IMAD.IADD R0, R6, 0x1, R0 ;  /* 0x0000000106007824 */ /* 0x000fe400078e0200 */
[----:B---3--:R-:W-:Y:S02]  /*0950*/  IMAD.MOV R6, RZ, RZ, -R3 ;  /* 0x000000ffff067224 */ /* 0x008fe400078e0a03 */
[----:B------:R-:W-:-:S02]  /*0960*/  IMAD R12, R0, 0x40, R5 ;  /* 0x00000040000c7824 */ /* 0x000fc400078e0205 */
[----:B------:R-:W-:Y:S02]  /*0970*/  IMAD R5, R6, R9, RZ ;  /* 0x0000000906057224 */ /* 0x000fe400078e02ff */
[----:B------:R-:W2:Y:S01]  /*0980*/  LDS R6, [UR11] ;  /* 0x0000000bff067984 */ /* 0x000ea20008000800 */
[----:B------:R-:W-:Y:S01]  /*0990*/  IABS R0, R12 ;  /* 0x0000000c00007213 */ /* 0x000fe20000000000 */
[----:B-----5:R-:W3:Y:S01]  /*09a0*/  MUFU.RCP R4, R4 ;  /* 0x0000000400047308 */ /* 0x020ee20000001000 */
[----:B------:R-:W-:Y:S01]  /*09b0*/  IMAD.HI.U32 R2, R3, R5, R2 ;  /* 0x0000000503027227 */ /* 0x000fe200078e0002 */
[----:B------:R0:W-:Y:S01]  /*09c0*/  STL [R1+0x114], R12 ;  /* 0x0001140c01007387 */ /* 0x0001e20000100800 */
[----:B------:R-:W-:Y:S04]  /*09d0*/  BAR.SYNC.DEFER_BLOCKING 0x0 ;  /* 0x0000000000007b1d */ /* 0x000fe80000010000 */
[----:B------:R-:W-:Y:S01]  /*09e0*/  IMAD.HI.U32 R2, R2, R0, RZ ;  /* 0x0000000002027227 */ /* 0x000fe200078e00ff */
[----:B------:R-:W-:-:S03]  /*09f0*/  ISETP.GE.AND P1, PT, R12, RZ, PT ;  /* 0x000000ff0c00720c */ /* 0x000fc60003f26270 */
[----:B------:R-:W-:Y:S02]  /*0a00*/  IMAD.MOV R2, RZ, RZ, -R2 ;  /* 0x000000ffff027224 */ /* 0x000fe400078e0a02 */
[----:B-1----:R-:W-:Y:S01]  /*0a10*/  VIADD R7, R123, 0x1f ;  /* 0x0000001f7b077836 */ /* 0x002fe20000000000 */
[----:B------:R1:W-:Y:S01]  /*0a20*/  STL [R1+0x110], R13 ;  /* 0x0001100d01007387 */ /* 0x0003e20000100800 */
[C---:B------:R-:W-:Y:S02]  /*0a30*/  IMAD R0, R9.reuse, R2, R0 ;  /* 0x0000000209007224 */ /* 0x040fe400078e0200 */
[----:B---3--:R-:W-:Y:S01]  /*0a40*/  VIADD R3, R4, 0xffffffe ;  /* 0x0ffffffe04037836 */ /* 0x008fe20000000000 */
[----:B------:R-:W-:Y:S02]  /*0a50*/  IABS R4, R94 ;  /* 0x0000005e00047213 */ /* 0x000fe40000000000 */
[----:B------:R-:W-:-:S03]  /*0a60*/  ISETP.GT.U32.AND P0, PT, R9, R0, PT ;  /* 0x000000000900720c */ /* 0x000fc60003f04070 */
[----:B------:R-:W3:Y:S10]  /*0a70*/  F2I.FTZ.U32.TRUNC.NTZ R3, R3 ;  /* 0x0000000300037305 */ /* 0x000ef4000021f000 */
[----:B------:R-:W-:-:S02]  /*0a80*/  @!P0 IMAD.IADD R0, R0, 0x1, -R9 ;  /* 0x0000000100008824 */ /* 0x000fc400078e0a09 */
[----:B---3--:R-:W-:-:S03]  /*0a90*/  IMAD.MOV R2, RZ, RZ, -R3 ;  /* 0x000000ffff027224 */ /* 0x008fc600078e0a03 */
[----:B------:R-:W-:Y:S02]  /*0aa0*/  ISETP.GT.U32.AND P0, PT, R9, R0, PT ;  /* 0x000000000900720c */ /* 0x000fe40003f04070 */
[----:B--2---:R-:W-:Y:S01]  /*0ab0*/  R2UR UR10, R6 ;  /* 0x00000000060a72ca */ /* 0x004fe200000e0000 */
[----:B------:R-:W-:Y:S02]  /*0ac0*/  IMAD R93, R2, R95, RZ ;  /* 0x0000005f025d7224 */ /* 0x000fe400078e02ff */
[----:B------:R-:W-:-:S04]  /*0ad0*/  IMAD.MOV.U32 R2, RZ, RZ, RZ ;  /* 0x000000ffff027224 */ /* 0x000fc800078e00ff */
[----:B------:R-:W-:Y:S01]  /*0ae0*/  IMAD.HI.U32 R93, R3, R93, R2 ;  /* 0x0000005d035d7227 */ /* 0x000fe200078e0002 */
[--C-:B------:R-:W-:Y:S02]  /*0af0*/  SHF.R.U32.HI R2, RZ, 0x5, R41.reuse ;  /* 0x00000005ff027819 */ /* 0x100fe40000011629 */
[----:B------:R-:W-:Y:S01]  /*0b00*/  SHF.R.U32.HI R3, RZ, 0x6, R41 ;  /* 0x00000006ff037819 */ /* 0x000fe20000011629 */
[----:B------:R-:W-:Y:S01]  /*0b10*/  @!P0 IMAD.IADD R0, R0, 0x1, -R9 ;  /* 0x0000000100008824 */ /* 0x000fe200078e0a09 */
[----:B------:R-:W-:Y:S01]  /*0b20*/  R2UR UR7, R2 ;  /* 0x00000000020772ca */ /* 0x000fe200000e0000 */
[----:B------:R-:W-:Y:S01]  /*0b30*/  IMAD.HI.U32 R2, R93, R4, RZ ;  /* 0x000000045d027227 */ /* 0x000fe200078e00ff */
[----:B------:R-:W-:Y:S02]  /*0b40*/  SGXT.U32 R39, R3, 0x1 ;  /* 0x000000010327781a */ /* 0x000fe40000000000 */
[----:B------:R-:W-:Y:S01]  /*0b50*/  ISETP.NE.AND P0, PT, R76, RZ, PT ;  /* 0x000000ff4c00720c */ /* 0x000fe20003f05270 */
[----:B------:R-:W-:-:S02]  /*0b60*/  IMAD.MOV.U32 R5, RZ, RZ, R0 ;  /* 0x000000ffff057224 */ /* 0x000fc400078e0000 */
[----:B0-----:R-:W-:Y:S02]  /*0b70*/  IMAD R3, R39, R126, RZ ;  /* 0x0000007e27037224 */ /* 0x001fe400078e02ff */
[----:B------:R-:W-:Y:S02]  /*0b80*/  IMAD.MOV R2, RZ, RZ, -R2 ;  /* 0x000000ffff027224 */ /* 0x000fe400078e0a02 */
[----:B------:R-:W-:Y:S02]  /*0b90*/  IMAD R11, R126, 0x2, R3 ;  /* 0x000000027e0b7824 */ /* 0x000fe400078e0203 */
[----:B------:R-:W-:Y:S01]  /*0ba0*/  USHF.L.U32 UR4, UR7, 0x15, URZ ;  /* 0x0000001507047899 */ /* 0x000fe200080006ff */
[----:B------:R-:W-:Y:S01]  /*0bb0*/  @!P1 IMAD.MOV R5, RZ, RZ, -R5 ;  /* 0x000000ffff059224 */ /* 0x000fe200078e0a05 */
[----:B------:R-:W-:Y:S01]  /*0bc0*/  ISETP.NE.U32.AND P1, PT, R160, RZ, PT ;  /* 0x000000ffa000720c */ /* 0x000fe20003f25070 */
[C---:B------:R-:W-:Y:S01]  /*0bd0*/  IMAD R19, R126.reuse, 0x2, R11 ;  /* 0x000000027e137824 */ /* 0x040fe200078e020b */
[----:B------:R-:W-:Y:S01]  /*0be0*/  @!P0 LOP3.LUT R5, RZ, R76, RZ, 0x33, !PT ;  /* 0x0000004cff058212 */ /* 0x000fe200078e33ff */
[----:B------:R-:W-:Y:S01]  /*0bf0*/  ULOP3.LUT UR4, UR4, 0x600000, URZ, 0xc0, !UPT ;  /* 0x0060000004047892 */ /* 0x000fe2000f8ec0ff */
[----:B------:R-:W-:Y:S01]  /*0c00*/  IMAD R33, R95, R2, R4 ;  /* 0x000000025f217224 */ /* 0x000fe200078e0204 */
[----:B------:R-:W-:Y:S01]  /*0c10*/  ISETP.GT.AND P0, PT, R7, 0x1f, PT ;  /* 0x0000001f0700780c */ /* 0x000fe20003f04270 */
[----:B------:R-:W-:Y:S01]  /*0c20*/  IMAD R31, R126, 0x2, R19 ;  /* 0x000000027e1f7824 */ /* 0x000fe200078e0213 */
[----:B------:R-:W-:Y:S01]  /*0c30*/  UIADD3 UR12, UPT, UPT, UR10, UR4, URZ ;  /* 0x000000040a0c7290 */ /* 0x000fe2000fffe0ff */
[----:B-1--4-:R-:W-:Y:S11]  /*0c40*/  BRA.U UP0, `(.L_x_5) ;  /* 0x0000000100187547 */ /* 0x012ff6000b800000 */
[----:B------:R-:W-:Y:S01]  /*0c50*/  ELECT P2, URZ, PT ;  /* 0x0000000000ff782f */ /* 0x000fe20003840000 */
[----:B------:R-:W-:Y:S01]  /*0c60*/  IMAD.MOV.U32 R0, RZ, RZ, 0x1 ;  /* 0x00000001ff007424 */ /* 0x000fe200078e00ff */
[----:B------:R-:W-:Y:S01]  /*0c70*/  UMOV UR4, 0x40 ;  /* 0x0000004000047882 */ /* 0x000fe20000000000 */
[----:B------:R-:W-:Y:S01]  /*0c80*/  UVIRTCOUNT.DEALLOC.SMPOOL 0x80 ;  /* 0x000000800000784c */ /* 0x000fe20000000000 */
[----:B------:R-:W-:-:S09]  /*0c90*/  ULEA UR4, UR5, UR4, 0x18 ;  /* 0x0000000405047291 */ /* 0x000fd2000f8ec0ff */
[----:B------:R0:W-:Y:S03]  /*0ca0*/  @P2 STS.U8 [UR4], R0 ;  /* 0x00000000ff002988 */ /* 0x0001e60008000004 */
.L_x_5:
[----:B------:R-:W-:Y:S01]  /*0cb0*/  STTM.x64 tmem[UR12], RZ ;  /* 0x000000ff000079ed */ /* 0x000fe2000834000c */
[----:B------:R-:W-:Y:S01]  /*0cc0*/  STTM.x64 tmem[UR12+0x40], RZ ;  /* 0x000040ff000079ed */ /* 0x000fe2000834000c */
[----:B------:R-:W-:Y:S01]  /*0cd0*/  STTM.x64 tmem[UR12+0x80], RZ ;  /* 0x000080ff000079ed */ /* 0x000fe2000834000c */
[----:B------:R-:W-:Y:S01]  /*0ce0*/  STTM.x64 tmem[UR12+0xc0], RZ ;  /* 0x0000c0ff000079ed */ /* 0x000fe2000834000c */
[----:B------:R-:W1:Y:S02]  /*0cf0*/  FENCE.VIEW.ASYNC.T ;  /* 0x00000000000073c6 */ /* 0x000e640000000200 */
[----:B-1----:R-:W-:Y:S01]  /*0d00*/  VOTEU.ALL UP1, P1 ;  /* 0x0000000000ff7886 */ /* 0x002fe20000820000 */
[----:B------:R-:W-:Y:S01]  /*0d10*/  VOTEU.ALL UP2, P1 ;  /* 0x0000000000ff7886 */ /* 0x000fe20000840000 */
[----:B0-----:R-:W-:Y:S01]  /*0d20*/  IMAD R0, R5, UR8, RZ ;  /* 0x0000000805007c24 */ /* 0x001fe2000f8e02ff */
[----:B------:R-:W-:Y:S01]  /*0d30*/  ISETP.LT.AND P2, PT, R39, R123, P0 ;  /* 0x0000007b2700720c */ /* 0x000fe20000741270 */
[----:B------:R-:W-:Y:S01]  /*0d40*/  IMAD R7, R126, 0x2, R31 ;  /* 0x000000027e077824 */ /* 0x000fe200078e021f */
[----:B------:R-:W-:-:S04]  /*0d50*/  @!UP1 UIADD3 UR4, UPT, UPT, -UR6, 0x100000, URZ ;  /* 0x0010000006049890 */ /* 0x000fc8000fffe1ff */
[----:B------:R-:W-:Y:S02]  /*0d60*/  @!UP1 USHF.L.U32 UR5, UR4, 0xb, URZ ;  /* 0x0000000b04059899 */ /* 0x000fe400080006ff */
[----:B------:R-:W-:Y:S01]  /*0d70*/  @!UP1 USHF.L.U32 UR4, UR4, 0x1, URZ ;  /* 0x0000000104049899 */ /* 0x000fe200080006ff */
[----:B------:R-:W-:Y:S01]  /*0d80*/  BAR.SYNC.DEFER_BLOCKING 0x0 ;  /* 0x0000000000007b1d */ /* 0x000fe20000010000 */
[----:B------:R-:W-:Y:S01]  /*0d90*/  IADD3 R30, P3, PT, R0, UR16, RZ ;  /* 0x00000010001e7c10 */ /* 0x000fe2000ff7e0ff */
[----:B------:R-:W-:-:S03]  /*0da0*/  IMAD R17, R126, 0x2, R7 ;  /* 0x000000027e117824 */ /* 0x000fc600078e0207 */
[----:B------:R-:W-:Y:S01]  /*0db0*/  LEA.HI.X.SX32 R34, R0, UR17, 0x1, P3 ;  /* 0x0000001100227c11 */ /* 0x000fe200098f0eff */
[C---:B------:R-:W-:Y:S01]  /*0dc0*/  IMAD R23, R126.reuse, 0x2, R17 ;  /* 0x000000027e177824 */ /* 0x040fe200078e0211 */
[C---:B------:R-:W-:Y:S01]  /*0dd0*/  IADD3 R0, P3, PT, R3.reuse, R30, RZ ;  /* 0x0000001e03007210 */ /* 0x040fe20007f7e0ff */
[----:B------:R-:W0:Y:S02]  /*0de0*/  LDCU UR8, c[0x0][0x3b0] ;  /* 0x00007600ff0877ac */ /* 0x000e240008000800 */
[C---:B------:R-:W-:Y:S01]  /*0df0*/  IMAD R9, R126.reuse, 0x4, R23 ;  /* 0x000000047e097824 */ /* 0x040fe200078e0217 */
[----:B------:R-:W-:Y:S01]  /*0e00*/  LEA.HI.X.SX32 R2, R3, R34, 0x1, P3 ;  /* 0x0000002203027211 */ /* 0x000fe200018f0eff */
[----:B------:R-:W-:Y:S01]  /*0e10*/  @P2 IMAD.MOV.U32 R4, RZ, RZ, R0 ;  /* 0x000000ffff042224 */ /* 0x000fe200078e0000 */
[C---:B------:R-:W-:Y:S01]  /*0e20*/  LOP3.LUT R8, R39.reuse, 0x8, RZ, 0xfc, !PT ;  /* 0x0000000827087812 */ /* 0x040fe200078efcff */
[----:B------:R-:W1:Y:S02]  /*0e30*/  FENCE.VIEW.ASYNC.S ;  /* 0x00000000000073c6 */ /* 0x000e640000000000 */
[----:B-1----:R1:W2:Y:S01]  /*0e40*/  @!UP2 SYNCS.EXCH.64 URZ, [UR13], UR4 ;  /* 0x000000040dffa5b2 */ /* 0x0022a20008000100 */
[C---:B------:R-:W-:Y:S01]  /*0e50*/  IMAD R21, R126.reuse, 0x2, R9 ;  /* 0x000000027e157824 */ /* 0x040fe200078e0209 */
[----:B------:R-:W-:Y:S01]  /*0e60*/  LOP3.LUT R6, R39, 0x10, RZ, 0xfc, !PT ;  /* 0x0000001027067812 */ /* 0x000fe200078efcff */
[----:B------:R-:W-:Y:S01]  /*0e70*/  @P2 IMAD.MOV.U32 R5, RZ, RZ, R2 ;  /* 0x000000ffff052224 */ /* 0x000fe200078e0002 */
[----:B--2---:R-:W-:Y:S01]  /*0e80*/  BAR.SYNC.DEFER_BLOCKING 0x0 ;  /* 0x0000000000007b1d */ /* 0x004fe20000010000 */
[----:B------:R-:W-:Y:S01]  /*0e90*/  IMAD R25, R126, 0x2, R21 ;  /* 0x000000027e197824 */ /* 0x000fe200078e0215 */
[----:B------:R-:W-:-:S02]  /*0ea0*/  ISETP.LT.AND P4, PT, R8, R123, P0 ;  /* 0x0000007b0800720c */ /* 0x000fc40000781270 */
[----:B------:R-:W-:Y:S01]  /*0eb0*/  IADD3 R3, P3, PT, R7, R30, RZ ;  /* 0x0000001e07037210 */ /* 0x000fe20007f7e0ff */
[C---:B------:R-:W-:Y:S01]  /*0ec0*/  IMAD R35, R126.reuse, 0x2, R25 ;  /* 0x000000027e237824 */ /* 0x040fe200078e0219 */
[----:B------:R-:W-:Y:S02]  /*0ed0*/  PRMT R119, RZ, 0x7610, R119 ;  /* 0x00007610ff777816 */ /* 0x000fe40000000077 */
[----:B------:R-:W-:Y:S01]  /*0ee0*/  PRMT R118, RZ, 0x7610, R118 ;  /* 0x00007610ff767816 */ /* 0x000fe20000000076 */
[----:B------:R-:W-:Y:S01]  /*0ef0*/  IMAD R27, R126, 0x2, R35 ;  /* 0x000000027e1b7824 */ /* 0x000fe200078e0223 */
[----:B------:R-:W-:Y:S01]  /*0f00*/  PRMT R117, RZ, 0x7610, R117 ;  /* 0x00007610ff757816 */ /* 0x000fe20000000075 */
[----:B------:R-:W-:Y:S04]  /*0f10*/  STL [R1+0x11c], R0 ;  /* 0x00011c0001007387 */ /* 0x000fe80000100800 */
[----:B------:R2:W3:Y:S01]  /*0f20*/  @P2 LDG.E.U8 R120, desc[UR24][R4.64] ;  /* 0x0000001804782981 */ /* 0x0004e2000c1e1100 */
[----:B------:R-:W-:-:S02]  /*0f30*/  ISETP.LT.AND P2, PT, R6, R123, P0 ;  /* 0x0000007b0600720c */ /* 0x000fc40000741270 */
[C---:B------:R-:W-:Y:S01]  /*0f40*/  LOP3.LUT R6, R39.reuse, 0x18, RZ, 0xfc, !PT ;  /* 0x0000001827067812 */ /* 0x040fe200078efcff */
[----:B------:R-:W-:Y:S01]  /*0f50*/  @P4 IMAD.MOV.U32 R12, RZ, RZ, R3 ;  /* 0x000000ffff0c4224 */ /* 0x000fe200078e0003 */
[C---:B------:R-:W-:Y:S02]  /*0f60*/  LOP3.LUT R8, R39.reuse, 0x2, RZ, 0xfc, !PT ;  /* 0x0000000227087812 */ /* 0x040fe400078efcff */
[C---:B------:R-:W-:Y:S02]  /*0f70*/  LOP3.LUT R16, R39.reuse, 0xa, RZ, 0xfc, !PT ;  /* 0x0000000a27107812 */ /* 0x040fe400078efcff */
[----:B------:R-:W-:Y:S02]  /*0f80*/  PRMT R143, RZ, 0x7610, R143 ;  /* 0x00007610ff8f7816 */ /* 0x000fe4000000008f */
[----:B------:R-:W-:Y:S02]  /*0f90*/  PRMT R150, RZ, 0x7610, R150 ;  /* 0x00007610ff967816 */ /* 0x000fe40000000096 */
[----:B------:R-:W-:Y:S01]  /*0fa0*/  LOP3.LUT R20, R39, 0x1a, RZ, 0xfc, !PT ;  /* 0x0000001a27147812 */ /* 0x000fe200078efcff */
[----:B------:R-:W-:Y:S01]  /*0fb0*/  IMAD R29, R126, 0x2, R27 ;  /* 0x000000027e1d7824 */ /* 0x000fe200078e021b */
[----:B--2---:R-:W-:Y:S01]  /*0fc0*/  IADD3 R4, P5, PT, R9, R30, RZ ;  /* 0x0000001e09047210 */ /* 0x004fe20007fbe0ff */
[----:B------:R-:W-:Y:S01]  /*0fd0*/  STL [R1+0x118], R2 ;  /* 0x0001180201007387 */ /* 0x000fe20000100800 */
[----:B------:R-:W-:-:S02]  /*0fe0*/  LEA.HI.X.SX32 R5, R7, R34, 0x1, P3 ;  /* 0x0000002207057211 */ /* 0x000fc400018f0eff */
[----:B------:R-:W-:Y:S02]  /*0ff0*/  ISETP.LT.AND P3, PT, R6, R123, P0 ;  /* 0x0000007b0600720c */ /* 0x000fe40000761270 */
[----:B------:R-:W-:Y:S02]  /*1000*/  LEA.HI.X.SX32 R6, R9, R34, 0x1, P5 ;  /* 0x0000002209067211 */ /* 0x000fe400028f0eff */
[----:B------:R-:W-:Y:S01]  /*1010*/  IADD3 R7, P5, PT, R27, R30, RZ ;  /* 0x0000001e1b077210 */ /* 0x000fe20007fbe0ff */
[----:B------:R-:W-:-:S03]  /*1020*/  @P4 IMAD.MOV.U32 R13, RZ, RZ, R5 ;  /* 0x000000ffff0d4224 */ /* 0x000fc600078e0005 */
[----:B------:R-:W-:Y:S02]  /*1030*/  LEA.HI.X.SX32 R9, R27, R34, 0x1, P5 ;  /* 0x000000221b097211 */ /* 0x000fe400028f0eff */
[----:B------:R2:W4:Y:S03]  /*1040*/  @P4 LDG.E.U8 R119, desc[UR24][R12.64] ;  /* 0x000000180c774981 */ /* 0x000526000c1e1100 */
[----:B------:R-:W-:Y:S02]  /*1050*/  @P3 IMAD.MOV.U32 R14, RZ, RZ, R7 ;  /* 0x000000ffff0e3224 */ /* 0x000fe400078e0007 */
[----:B------:R-:W-:Y:S02]  /*1060*/  @P3 IMAD.MOV.U32 R15, RZ, RZ, R9 ;  /* 0x000000ffff0f3224 */ /* 0x000fe400078e0009 */
[----:B--2---:R-:W-:Y:S02]  /*1070*/  @P2 IMAD.MOV.U32 R12, RZ, RZ, R4 ;  /* 0x000000ffff0c2224 */ /* 0x004fe400078e0004 */
[----:B------:R-:W-:Y:S01]  /*1080*/  @P2 IMAD.MOV.U32 R13, RZ, RZ, R6 ;  /* 0x000000ffff0d2224 */ /* 0x000fe200078e0006 */
[-C--:B------:R-:W-:Y:S01]  /*1090*/  ISETP.LT.AND P4, PT, R8, R123.reuse, P0 ;  /* 0x0000007b0800720c */ /* 0x080fe20000781270 */
[----:B------:R-:W2:Y:S01]  /*10a0*/  @P3 LDG.E.U8 R117, desc[UR24][R14.64] ;  /* 0x000000180e753981 */ /* 0x000ea2000c1e1100 */
[----:B------:R-:W-:-:S03]  /*10b0*/  ISETP.LT.AND P3, PT, R16, R123, P0 ;  /* 0x0000007b1000720c */ /* 0x000fc60000761270 */
[----:B------:R0:W2:Y:S01]  /*10c0*/  @P2 LDG.E.U8 R118, desc[UR24][R12.64] ;  /* 0x000000180c762981 */ /* 0x0000a2000c1e1100 */
[----:B------:R-:W-:-:S04]  /*10d0*/  IADD3 R8, P2, PT, R11, R30, RZ ;  /* 0x0000001e0b087210 */ /* 0x000fc80007f5e0ff */
[----:B------:R-:W-:Y:S02]  /*10e0*/  LEA.HI.X.SX32 R10, R11, R34, 0x1, P2 ;  /* 0x000000220b0a7211 */ /* 0x000fe400010f0eff */
[C---:B------:R-:W-:Y:S02]  /*10f0*/  IADD3 R11, P2, PT, R17.reuse, R30, RZ ;  /* 0x0000001e110b7210 */ /* 0x040fe40007f5e0ff */
[----:B------:R-:W-:Y:S02]  /*1100*/  LOP3.LUT R16, R94, 0x1fc, RZ, 0xfc, !PT ;  /* 0x000001fc5e107812 */ /* 0x000fe400078efcff */
[----:B0-----:R-:W-:Y:S02]  /*1110*/  LEA.HI.X.SX32 R12, R17, R34, 0x1, P2 ;  /* 0x00000022110c7211 */ /* 0x001fe400010f0eff */
[----:B------:R-:W-:Y:S02]  /*1120*/  LOP3.LUT R13, R39, 0x12, RZ, 0xfc, !PT ;  /* 0x00000012270d7812 */ /* 0x000fe400078efcff */
[----:B------:R-:W-:Y:S01]  /*1130*/  ISETP.GE.AND P5, PT, R16, RZ, PT ;  /* 0x000000ff1000720c */ /* 0x000fe20003fa6270 */
[----:B------:R-:W-:Y:S01]  /*1140*/  @P3 IMAD.MOV.U32 R17, RZ, RZ, R12 ;  /* 0x000000ffff113224 */ /* 0x000fe200078e000c */
[----:B------:R-:W-:Y:S01]  /*1150*/  IABS R38, R16 ;  /* 0x0000001000267213 */ /* 0x000fe20000000000 */
[----:B------:R-:W-:Y:S01]  /*1160*/  @P3 IMAD.MOV.U32 R16, RZ, RZ, R11 ;  /* 0x000000ffff103224 */ /* 0x000fe200078e000b */
[----:B------:R-:W-:Y:S01]  /*1170*/  ISETP.LT.AND P2, PT, R13, R123, P0 ;  /* 0x0000007b0d00720c */ /* 0x000fe20000741270 */
[----:B------:R-:W-:-:S02]  /*1180*/  @P4 IMAD.MOV.U32 R14, RZ, RZ, R8 ;  /* 0x000000ffff0e4224 */ /* 0x000fc400078e0008 */
[----:B------:R-:W-:Y:S01]  /*1190*/  @P4 IMAD.MOV.U32 R15, RZ, RZ, R10 ;  /* 0x000000ffff0f4224 */ /* 0x000fe200078e000a */
[----:B------:R-:W2:Y:S01]  /*11a0*/  @P3 LDG.E.U8 R143, desc[UR24][R16.64] ;  /* 0x00000018108f3981 */ /* 0x000ea2000c1e1100 */
[----:B------:R-:W-:Y:S02]  /*11b0*/  IADD3 R13, P3, PT, R21, R30, RZ ;  /* 0x0000001e150d7210 */ /* 0x000fe40007f7e0ff */
[----:B------:R-:W-:Y:S01]  /*11c0*/  LOP3.LUT R18, R39, 0x4, RZ, 0xfc, !PT ;  /* 0x0000000427127812 */ /* 0x000fe200078efcff */
[----:B------:R0:W2:Y:S01]  /*11d0*/  @P4 LDG.E.U8 R150, desc[UR24][R14.64] ;  /* 0x000000180e964981 */ /* 0x0000a2000c1e1100 */
[----:B------:R-:W-:Y:S02]  /*11e0*/  ISETP.LT.AND P4, PT, R20, R123, P0 ;  /* 0x0000007b1400720c */ /* 0x000fe40000781270 */
[----:B------:R-:W-:Y:S02]  /*11f0*/  PRMT R138, RZ, 0x7610, R138 ;  /* 0x00007610ff8a7816 */ /* 0x000fe4000000008a */
[----:B------:R-:W-:-:S02]  /*1200*/  @P2 IMAD.MOV.U32 R20, RZ, RZ, R13 ;  /* 0x000000ffff142224 */ /* 0x000fc400078e000d */
[----:B0-----:R-:W-:Y:S01]  /*1210*/  IMAD.HI.U32 R15, R93, R38, RZ ;  /* 0x000000265d0f7227 */ /* 0x001fe200078e00ff */
[----:B------:R-:W-:Y:S02]  /*1220*/  LEA.HI.X.SX32 R14, R21, R34, 0x1, P3 ;  /* 0x00000022150e7211 */ /* 0x000fe400018f0eff */
[----:B------:R-:W-:Y:S01]  /*1230*/  ISETP.LT.AND P3, PT, R18, R123, P0 ;  /* 0x0000007b1200720c */ /* 0x000fe20000761270 */
[----:B------:R-:W-:Y:S01]  /*1240*/  IMAD.MOV R18, RZ, RZ, -R15 ;  /* 0x000000ffff127224 */ /* 0x000fe200078e0a0f */
[----:B------:R-:W-:Y:S01]  /*1250*/  IADD3 R15, P6, PT, R29, R30, RZ ;  /* 0x0000001e1d0f7210 */ /* 0x000fe20007fde0ff */
[----:B------:R-:W-:-:S03]  /*1260*/  @P2 IMAD.MOV.U32 R21, RZ, RZ, R14 ;  /* 0x000000ffff152224 */ /* 0x000fc600078e000e */
[----:B------:R-:W-:Y:S02]  /*1270*/  LEA.HI.X.SX32 R17, R29, R34, 0x1, P6 ;  /* 0x000000221d117211 */ /* 0x000fe400030f0eff */
[----:B------:R0:W2:Y:S01]  /*1280*/  @P2 LDG.E.U8 R138, desc[UR24][R20.64] ;  /* 0x00000018148a2981 */ /* 0x0000a2000c1e1100 */
[----:B------:R-:W-:Y:S01]  /*1290*/  IADD3 R16, P2, PT, R19, R30, RZ ;  /* 0x0000001e13107210 */ /* 0x000fe20007f5e0ff */
[----:B------:R-:W-:Y:S01]  /*12a0*/  IMAD R38, R95, R18, R38 ;  /* 0x000000125f267224 */ /* 0x000fe200078e0226 */
[----:B------:R-:W-:Y:S02]  /*12b0*/  PRMT R131, RZ, 0x7610, R131 ;  /* 0x00007610ff837816 */ /* 0x000fe40000000083 */
[----:B------:R-:W-:Y:S01]  /*12c0*/  LEA.HI.X.SX32 R18, R19, R34, 0x1, P2 ;  /* 0x0000002213127211 */ /* 0x000fe200010f0eff */
[----:B0-----:R-:W-:Y:S02]  /*12d0*/  @P4 IMAD.MOV.U32 R20, RZ, RZ, R15 ;  /* 0x000000ffff144224 */ /* 0x001fe400078e000f */
[----:B------:R-:W-:Y:S01]  /*12e0*/  @P4 IMAD.MOV.U32 R21, RZ, RZ, R17 ;  /* 0x000000ffff154224 */ /* 0x000fe200078e0011 */
[----:B------:R-:W-:Y:S01]  /*12f0*/  PRMT R147, RZ, 0x7610, R147 ;  /* 0x00007610ff937816 */ /* 0x000fe20000000093 */
[----:B------:R-:W-:Y:S01]  /*1300*/  IMAD R26, R126, 0x2, R29 ;  /* 0x000000027e1a7824 */ /* 0x000fe200078e021d */
[----:B------:R-:W-:-:S02]  /*1310*/  LEA.HI R42, R41, 0xe, RZ, 0x1a ;  /* 0x0000000e292a7811 */ /* 0x000fc400078fd0ff */
[----:B------:R0:W2:Y:S01]  /*1320*/  @P4 LDG.E.U8 R131, desc[UR24][R20.64] ;  /* 0x0000001814834981 */ /* 0x0000a2000c1e1100 */
[----:B------:R-:W-:Y:S02]  /*1330*/  LOP3.LUT R22, R39, 0x14, RZ, 0xfc, !PT ;  /* 0x0000001427167812 */ /* 0x000fe400078efcff */
[----:B------:R-:W-:Y:S02]  /*1340*/  LOP3.LUT R45, R94, 0x8, RZ, 0xfc, !PT ;  /* 0x000000085e2d7812 */ /* 0x000fe400078efcff */
[----:B------:R-:W-:Y:S01]  /*1350*/  IADD3 R19, P6, PT, R23, R30, RZ ;  /* 0x0000001e17137210 */ /* 0x000fe20007fde0ff */
[----:B0-----:R-:W-:Y:S02]  /*1360*/  @P3 IMAD.MOV.U32 R20, RZ, RZ, R16 ;  /* 0x000000ffff143224 */ /* 0x001fe400078e0010 */
[----:B------:R-:W-:Y:S01]  /*1370*/  @P3 IMAD.MOV.U32 R21, RZ, RZ, R18 ;  /* 0x000000ffff153224 */ /* 0x000fe200078e0012 */
[----:B------:R-:W-:Y:S01]  /*1380*/  LOP3.LUT R24, R39, 0xc, RZ, 0xfc, !PT ;  /* 0x0000000c27187812 */ /* 0x000fe200078efcff */
[----:B------:R-:W-:Y:S01]  /*1390*/  IMAD R27, R42, R126, RZ ;  /* 0x0000007e2a1b7224 */ /* 0x000fe200078e02ff */
[----:B------:R-:W-:-:S02]  /*13a0*/  ISETP.LT.AND P2, PT, R22, R123, P0 ;  /* 0x0000007b1600720c */ /* 0x000fc40000741270 */
[----:B------:R0:W2:Y:S01]  /*13b0*/  @P3 LDG.E.U8 R147, desc[UR24][R20.64] ;  /* 0x0000001814933981 */ /* 0x0000a2000c1e1100 */
[----:B------:R-:W-:Y:S02]  /*13c0*/  IABS R36, R45 ;  /* 0x0000002d00247213 */ /* 0x000fe40000000000 */
[----:B------:R-:W-:Y:S02]  /*13d0*/  LEA.HI R43, R41, 0x1e, RZ, 0x1a ;  /* 0x0000001e292b7811 */ /* 0x000fe400078fd0ff */
[----:B------:R-:W-:Y:S02]  /*13e0*/  ISETP.LT.AND P3, PT, R24, R123, P0 ;  /* 0x0000007b1800720c */ /* 0x000fe40000761270 */
[----:B0-----:R-:W-:Y:S02]  /*13f0*/  IADD3 R20, P4, PT, R25, R30, RZ ;  /* 0x0000001e19147210 */ /* 0x001fe40007f9e0ff */
[----:B------:R-:W-:Y:S02]  /*1400*/  LEA.HI.X.SX32 R21, R23, R34, 0x1, P6 ;  /* 0x0000002217157211 */ /* 0x000fe400030f0eff */
[----:B------:R-:W-:Y:S01]  /*1410*/  IADD3 R22, P6, PT, R26, R30, RZ ;  /* 0x0000001e1a167210 */ /* 0x000fe20007fde0ff */
[----:B------:R-:W-:Y:S01]  /*1420*/  IMAD.HI.U32 R29, R93, R36, RZ ;  /* 0x000000245d1d7227 */ /* 0x000fe200078e00ff */
[----:B------:R-:W-:-:S02]  /*1430*/  LEA.HI.X.SX32 R23, R25, R34, 0x1, P4 ;  /* 0x0000002219177211 */ /* 0x000fc400020f0eff */
[----:B------:R-:W-:Y:S01]  /*1440*/  IADD3 R24, P4, PT, R27, R30, RZ ;  /* 0x0000001e1b187210 */ /* 0x000fe20007f9e0ff */
[----:B------:R-:W-:Y:S01]  /*1450*/  IMAD R32, R43, R126, RZ ;  /* 0x0000007e2b207224 */ /* 0x000fe200078e02ff */
[----:B------:R-:W-:Y:S02]  /*1460*/  LEA.HI.X.SX32 R25, R26, R34, 0x1, P6 ;  /* 0x000000221a197211 */ /* 0x000fe400030f0eff */
[----:B------:R-:W-:Y:S01]  /*1470*/  IADD3 R26, P6, PT, R31, R30, RZ ;  /* 0x0000001e1f1a7210 */ /* 0x000fe20007fde0ff */
[----:B------:R-:W-:Y:S01]  /*1480*/  IMAD.MOV R37, RZ, RZ, -R29 ;  /* 0x000000ffff257224 */ /* 0x000fe200078e0a1d */
[----:B------:R-:W-:Y:S02]  /*1490*/  LEA.HI.X.SX32 R27, R27, R34, 0x1, P4 ;  /* 0x000000221b1b7211 */ /* 0x000fe400020f0eff */
[----:B------:R-:W-:Y:S02]  /*14a0*/  IADD3 R28, P4, PT, R35, R30, RZ ;  /* 0x0000001e231c7210 */ /* 0x000fe40007f9e0ff */
[----:B------:R-:W-:-:S02]  /*14b0*/  LEA.HI.X.SX32 R29, R31, R34, 0x1, P6 ;  /* 0x000000221f1d7211 */ /* 0x000fc400030f0eff */
[C---:B------:R-:W-:Y:S02]  /*14c0*/  IADD3 R30, P6, PT, R32.reuse, R30, RZ ;  /* 0x0000001e201e7210 */ /* 0x040fe40007fde0ff */
[----:B------:R-:W-:Y:S02]  /*14d0*/  LOP3.LUT R40, R39, 0x1c, RZ, 0xfc, !PT ;  /* 0x0000001c27287812 */ /* 0x000fe400078efcff */
[----:B------:R-:W-:Y:S02]  /*14e0*/  PRMT R142, RZ, 0x7610, R142 ;  /* 0x00007610ff8e7816 */ /* 0x000fe4000000008e */
[-C--:B------:R-:W-:Y:S01]  /*14f0*/  LEA.HI.X.SX32 R31, R35, R34.reuse, 0x1, P4 ;  /* 0x00000022231f7211 */ /* 0x080fe200020f0eff */
[----:B------:R-:W-:Y:S01]  /*1500*/  @P3 IMAD.MOV.U32 R35, RZ, RZ, R21 ;  /* 0x000000ffff233224 */ /* 0x000fe200078e0015 */
[----:B------:R-:W-:Y:S01]  /*1510*/  LEA.HI.X.SX32 R32, R32, R34, 0x1, P6 ;  /* 0x0000002220207211 */ /* 0x000fe200030f0eff */
[----:B------:R-:W-:Y:S01]  /*1520*/  @P3 IMAD.MOV.U32 R34, RZ, RZ, R19 ;  /* 0x000000ffff223224 */ /* 0x000fe200078e0013 */
[----:B------:R-:W-:-:S02]  /*1530*/  ISETP.LT.AND P4, PT, R40, R123, P0 ;  /* 0x0000007b2800720c */ /* 0x000fc40000781270 */
[----:B------:R-:W-:Y:S02]  /*1540*/  PRMT R135, RZ, 0x7610, R135 ;  /* 0x00007610ff877816 */ /* 0x000fe40000000087 */
[----:B------:R0:W2:Y:S01]  /*1550*/  @P3 LDG.E.U8 R142, desc[UR24][R34.64] ;  /* 0x00000018228e3981 */ /* 0x0000a2000c1e1100 */
[----:B------:R-:W-:Y:S02]  /*1560*/  ISETP.LT.AND P3, PT, R42, R123, P0 ;  /* 0x0000007b2a00720c */ /* 0x000fe40000761270 */
[----:B------:R-:W-:Y:S01]  /*1570*/  PRMT R130, RZ, 0x7610, R130 ;  /* 0x00007610ff827816 */ /* 0x000fe20000000082 */
[----:B0-----:R-:W-:Y:S02]  /*1580*/  @P2 IMAD.MOV.U32 R34, RZ, RZ, R20 ;  /* 0x000000ffff222224 */ /* 0x001fe400078e0014 */
[----:B------:R-:W-:Y:S01]  /*1590*/  @P2 IMAD.MOV.U32 R35, RZ, RZ, R23 ;  /* 0x000000ffff232224 */ /* 0x000fe200078e0017 */
[----:B------:R-:W-:-:S04]  /*15a0*/  LOP3.LUT R42, R39, 0x6, RZ, 0xfc, !PT ;  /* 0x00000006272a7812 */ /* 0x000fc800078efcff */
[----:B------:R0:W2:Y:S01]  /*15b0*/  @P2 LDG.E.U8 R135, desc[UR24][R34.64] ;  /* 0x0000001822872981 */ /* 0x0000a2000c1e1100 */
[-C--:B------:R-:W-:Y:S02]  /*15c0*/  ISETP.LT.AND P2, PT, R43, R123.reuse, P0 ;  /* 0x0000007b2b00720c */ /* 0x080fe40000741270 */
[----:B------:R-:W-:Y:S02]  /*15d0*/  PRMT R139, RZ, 0x7610, R139 ;  /* 0x00007610ff8b7816 */ /* 0x000fe4000000008b */
[----:B------:R-:W-:Y:S01]  /*15e0*/  ISETP.LT.AND P6, PT, R42, R123, P0 ;  /* 0x0000007b2a00720c */ /* 0x000fe200007c1270 */
[----:B0-----:R-:W-:Y:S02]  /*15f0*/  @P4 IMAD.MOV.U32 R34, RZ, RZ, R22 ;  /* 0x000000ffff224224 */ /* 0x001fe400078e0016 */
[----:B------:R-:W-:-:S05]  /*1600*/  @P4 IMAD.MOV.U32 R35, RZ, RZ, R25 ;  /* 0x000000ffff234224 */ /* 0x000fca00078e0019 */
[----:B------:R0:W2:Y:S01]  /*1610*/  @P4 LDG.E.U8 R130, desc[UR24][R34.64] ;  /* 0x0000001822824981 */ /* 0x0000a2000c1e1100 */
[----:B------:R-:W-:Y:S01]  /*1620*/  PRMT R125, RZ, 0x7610, R125 ;  /* 0x00007610ff7d7816 */ /* 0x000fe2000000007d */
[----:B0-----:R-:W-:Y:S02]  /*1630*/  @P3 IMAD.MOV.U32 R34, RZ, RZ, R24 ;  /* 0x000000ffff223224 */ /* 0x001fe400078e0018 */
[----:B------:R-:W-:Y:S01]  /*1640*/  @P3 IMAD.MOV.U32 R35, RZ, RZ, R27 ;  /* 0x000000ffff233224 */ /* 0x000fe200078e001b */
[----:B------:R-:W-:-:S04]  /*1650*/  LOP3.LUT R39, R39, 0x16, RZ, 0xfc, !PT ;  /* 0x0000001627277812 */ /* 0x000fc800078efcff */
[----:B------:R0:W2:Y:S01]  /*1660*/  @P3 LDG.E.U8 R139, desc[UR24][R34.64] ;  /* 0x00000018228b3981 */ /* 0x0000a2000c1e1100 */
[----:B------:R-:W-:Y:S02]  /*1670*/  PRMT R146, RZ, 0x7610, R146 ;  /* 0x00007610ff927816 */ /* 0x000fe40000000092 */
[----:B------:R-:W-:Y:S01]  /*1680*/  ISETP.LT.AND P3, PT, R39, R123, P0 ;  /* 0x0000007b2700720c */ /* 0x000fe20000761270 */
[----:B0-----:R-:W-:Y:S02]  /*1690*/  @P2 IMAD.MOV.U32 R34, RZ, RZ, R30 ;  /* 0x000000ffff222224 */ /* 0x001fe400078e001e */
[----:B------:R-:W-:Y:S01]  /*16a0*/  @P2 IMAD.MOV.U32 R35, RZ, RZ, R32 ;  /* 0x000000ffff232224 */ /* 0x000fe200078e0020 */
[----:B------:R-:W-:-:S04]  /*16b0*/  LOP3.LUT R47, R94, 0x10, RZ, 0xfc, !PT ;  /* 0x000000105e2f7812 */ /* 0x000fc800078efcff */
[----:B------:R0:W2:Y:S01]  /*16c0*/  @P2 LDG.E.U8 R125, desc[UR24][R34.64] ;  /* 0x00000018227d2981 */ /* 0x0000a2000c1e1100 */
[----:B------:R-:W-:Y:S02]  /*16d0*/  ISETP.GT.U32.AND P2, PT, R95, R38, PT ;  /* 0x000000265f00720c */ /* 0x000fe40003f44070 */
[----:B------:R-:W-:Y:S01]  /*16e0*/  IABS R40, R47 ;  /* 0x0000002f00287213 */ /* 0x000fe20000000000 */
[----:B0-----:R-:W-:Y:S02]  /*16f0*/  @P6 IMAD.MOV.U32 R34, RZ, RZ, R26 ;  /* 0x000000ffff226224 */ /* 0x001fe400078e001a */
[----:B------:R-:W-:Y:S01]  /*1700*/  @P6 IMAD.MOV.U32 R35, RZ, RZ, R29 ;  /* 0x000000ffff236224 */ /* 0x000fe200078e001d */
[----:B------:R-:W-:-:S04]  /*1710*/  LOP3.LUT R41, R41, 0x1f, RZ, 0xc0, !PT ;  /* 0x0000001f29297812 */ /* 0x000fc800078ec0ff */
[----:B------:R0:W2:Y:S01]  /*1720*/  @P6 LDG.E.U8 R146, desc[UR24][R34.64] ;  /* 0x0000001822926981 */ /* 0x0000a2000c1e1100 */
[C---:B------:R-:W-:Y:S01]  /*1730*/  ISETP.GT.U32.AND P6, PT, R95.reuse, R33, PT ;  /* 0x000000215f00720c */ /* 0x040fe20003fc4070 */
[----:B------:R-:W-:Y:S02]  /*1740*/  IMAD R37, R95, R37, R36 ;  /* 0x000000255f257224 */ /* 0x000fe400078e0224 */
[----:B------:R-:W-:Y:S01]  /*1750*/  IMAD.HI.U32 R36, R93, R40, RZ ;  /* 0x000000285d247227 */ /* 0x000fe200078e00ff */
[----:B------:R-:W-:-:S03]  /*1760*/  PRMT R134, RZ, 0x7610, R134 ;  /* 0x00007610ff867816 */ /* 0x000fc60000000086 */
[----:B------:R-:W-:Y:S02]  /*1770*/  IMAD R121, R41, R127, RZ ;  /* 0x0000007f29797224 */ /* 0x000fe400078e02ff */
[----:B0-----:R-:W-:Y:S02]  /*1780*/  @P3 IMAD.MOV.U32 R34, RZ, RZ, R28 ;  /* 0x000000ffff223224 */ /* 0x001fe400078e001c */
[----:B------:R-:W-:Y:S01]  /*1790*/  @P3 IMAD.MOV.U32 R35, RZ, RZ, R31 ;  /* 0x000000ffff233224 */ /* 0x000fe200078e001f */
[----:B------:R-:W-:Y:S01]  /*17a0*/  LOP3.LUT R48, R94, 0x18, RZ, 0xfc, !PT ;  /* 0x000000185e307812 */ /* 0x000fe200078efcff */
[----:B------:R-:W-:Y:S02]  /*17b0*/  IMAD.MOV R36, RZ, RZ, -R36 ;  /* 0x000000ffff247224 */ /* 0x000fe400078e0a24 */
[--C-:B------:R-:W-:Y:S01]  /*17c0*/  @!P2 IMAD.IADD R38, R38, 0x1, -R95.reuse ;  /* 0x000000012626a824 */ /* 0x100fe200078e0a5f */
[----:B------:R-:W-:Y:S01]  /*17d0*/  IADD3 R122, P4, PT, R121, UR18, RZ ;  /* 0x00000012797a7c10 */ /* 0x000fe2000ff9e0ff */
[----:B------:R-:W-:Y:S01]  /*17e0*/  IMAD R39, R95, R36, R40 ;  /* 0x000000245f277224 */ /* 0x000fe200078e0228 */
[----:B------:R0:W2:Y:S01]  /*17f0*/  @P3 LDG.E.U8 R134, desc[UR24][R34.64] ;  /* 0x0000001822863981 */ /* 0x0000a2000c1e1100 */
[----:B------:R-:W-:Y:S01]  /*1800*/  @!P6 IMAD.IADD R33, R33, 0x1, -R95 ;  /* 0x000000012121e824 */ /* 0x000fe200078e0a5f */
[----:B------:R-:W-:-:S02]  /*1810*/  IABS R40, R48 ;  /* 0x0000003000287213 */ /* 0x000fc40000000000 */
[----:B------:R-:W-:Y:S02]  /*1820*/  ISETP.GT.U32.AND P3, PT, R95, R38, PT ;  /* 0x000000265f00720c */ /* 0x000fe40003f64070 */
[----:B------:R-:W-:Y:S02]  /*1830*/  LEA.HI.X.SX32 R121, R121, UR19, 0x1, P4 ;  /* 0x0000001379797c11 */ /* 0x000fe4000a0f0eff */
[----:B------:R-:W-:Y:S01]  /*1840*/  ISETP.GT.U32.AND P4, PT, R95, R33, PT ;  /* 0x000000215f00720c */ /* 0x000fe20003f84070 */
[----:B0-----:R-:W-:Y:S01]  /*1850*/  IMAD.HI.U32 R34, R93, R40, RZ ;  /* 0x000000285d227227 */ /* 0x001fe200078e00ff */
[----:B------:R-:W-:Y:S02]  /*1860*/  LOP3.LUT R50, R94, 0x20, RZ, 0xfc, !PT ;  /* 0x000000205e327812 */ /* 0x000fe400078efcff */
[----:B------:R-:W-:Y:S01]  /*1870*/  ISETP.GT.U32.AND P2, PT, R95, R37, PT ;  /* 0x000000255f00720c */ /* 0x000fe20003f44070 */
[----:B------:R-:W-:Y:S01]  /*1880*/  IMAD.MOV R34, RZ, RZ, -R34 ;  /* 0x000000ffff227224 */ /* 0x000fe200078e0a22 */
[----:B------:R-:W-:-:S03]  /*1890*/  IABS R42, R50 ;  /* 0x00000032002a7213 */ /* 0x000fc60000000000 */
[----:B------:R-:W-:Y:S01]  /*18a0*/  @!P3 IMAD.IADD R38, R38, 0x1, -R95 ;  /* 0x000000012626b824 */ /* 0x000fe200078e0a5f */
[C---:B------:R-:W-:Y:S01]  /*18b0*/  ISETP.GE.AND P6, PT, R94.reuse, RZ, PT ;  /* 0x000000ff5e00720c */ /* 0x040fe20003fc6270 */
[C---:B------:R-:W-:Y:S01]  /*18c0*/  IMAD R41, R95.reuse, R34, R40 ;  /* 0x000000225f297224 */ /* 0x040fe200078e0228 */
[----:B------:R-:W-:Y:S01]  /*18d0*/  ISETP.GT.U32.AND P3, PT, R95, R39, PT ;  /* 0x000000275f00720c */ /* 0x000fe20003f64070 */
[----:B------:R-:W-:Y:S01]  /*18e0*/  IMAD.HI.U32 R35, R93, R42, RZ ;  /* 0x0000002a5d237227 */ /* 0x000fe200078e00ff */
[----:B------:R-:W-:-:S03]  /*18f0*/  LOP3.LUT R54, R94, 0x30, RZ, 0xfc, !PT ;  /* 0x000000305e367812 */ /* 0x000fc600078efcff */
[----:B------:R-:W-:Y:S01]  /*1900*/  @!P4 IMAD.IADD R33, R33, 0x1, -R95 ;  /* 0x000000012121c824 */ /* 0x000fe200078e0a5f */
[----:B------:R-:W-:Y:S01]  /*1910*/  ISETP.GT.U32.AND P4, PT, R95, R41, PT ;  /* 0x000000295f00720c */ /* 0x000fe20003f84070 */
[----:B------:R-:W-:Y:S02]  /*1920*/  IMAD.MOV R35, RZ, RZ, -R35 ;  /* 0x000000ffff237224 */ /* 0x000fe400078e0a23 */
[----:B------:R-:W-:Y:S01]  /*1930*/  @!P2 IMAD.IADD R37, R37, 0x1, -R95 ;  /* 0x000000012525a824 */ /* 0x000fe200078e0a5f */
[----:B------:R-:W-:Y:S01]  /*1940*/  LOP3.LUT R52, R94, 0x28, RZ, 0xfc, !PT ;  /* 0x000000285e347812 */ /* 0x000fe200078efcff */
[C---:B------:R-:W-:Y:S01]  /*1950*/  IMAD R43, R95.reuse, R35, R42 ;  /* 0x000000235f2b7224 */ /* 0x040fe200078e022a */
[----:B------:R-:W-:Y:S01]  /*1960*/  IABS R46, R54 ;  /* 0x00000036002e7213 */ /* 0x000fe20000000000 */
[----:B------:R-:W-:Y:S01]  /*1970*/  @!P6 IMAD.MOV R33, RZ, RZ, -R33 ;  /* 0x000000ffff21e224 */ /* 0x000fe200078e0a21 */
[----:B------:R-:W-:Y:S01]  /*1980*/  ISETP.GT.U32.AND P2, PT, R95, R37, PT ;  /* 0x000000255f00720c */ /* 0x000fe20003f44070 */
[----:B------:R-:W-:Y:S01]  /*1990*/  @!P3 IMAD.IADD R39, R39, 0x1, -R95 ;  /* 0x000000012727b824 */ /* 0x000fe200078e0a5f */
[----:B------:R-:W-:Y:S01]  /*19a0*/  IABS R44, R52 ;  /* 0x00000034002c7213 */ /* 0x000fe20000000000 */
[----:B------:R-:W-:Y:S01]  /*19b0*/  IMAD.HI.U32 R34, R93, R46, RZ ;  /* 0x0000002e5d227227 */ /* 0x000fe200078e00ff */
[----:B------:R-:W-:-:S03]  /*19c0*/  ISETP.GT.U32.AND P6, PT, R95, R43, PT ;  /* 0x0000002b5f00720c */ /* 0x000fc60003fc4070 */
[----:B------:R-:W-:Y:S01]  /*19d0*/  @!P4 IMAD.IADD R41, R41, 0x1, -R95 ;  /* 0x000000012929c824 */ /* 0x000fe200078e0a5f */
[----:B------:R-:W-:Y:S01]  /*19e0*/  ISETP.GT.U32.AND P4, PT, R95, R39, PT ;  /* 0x000000275f00720c */ /* 0x000fe20003f84070 */
[----:B------:R-:W-:Y:S01]  /*19f0*/  IMAD.HI.U32 R36, R93, R44, RZ ;  /* 0x0000002c5d247227 */ /* 0x000fe200078e00ff */
[----:B------:R-:W-:-:S03]  /*1a00*/  ISETP.GE.AND P3, PT, R47, RZ, PT ;  /* 0x000000ff2f00720c */ /* 0x000fc60003f66270 */
[----:B------:R-:W-:Y:S02]  /*1a10*/  IMAD.MOV R34, RZ, RZ, -R34 ;  /* 0x000000ffff227224 */ /* 0x000fe400078e0a22 */
[----:B------:R-:W-:Y:S02]  /*1a20*/  IMAD.MOV R36, RZ, RZ, -R36 ;  /* 0x000000ffff247224 */ /* 0x000fe400078e0a24 */
[----:B------:R-:W-:Y:S01]  /*1a30*/  IMAD R47, R95, R34, R46 ;  /* 0x000000225f2f7224 */ /* 0x000fe200078e022e */
[----:B------:R-:W-:Y:S01]  /*1a40*/  LOP3.LUT R46, R94, 0x38, RZ, 0xfc, !PT ;  /* 0x000000385e2e7812 */ /* 0x000fe200078efcff */
[----:B------:R-:W-:Y:S02]  /*1a50*/  IMAD.MOV.U32 R35, RZ, RZ, R38 ;  /* 0x000000ffff237224 */ /* 0x000fe400078e0026 */
[--C-:B------:R-:W-:Y:S01]  /*1a60*/  @!P2 IMAD.IADD R37, R37, 0x1, -R95.reuse ;  /* 0x000000012525a824 */ /* 0x100fe200078e0a5f */
[----:B------:R-:W-:Y:S01]  /*1a70*/  ISETP.GE.AND P2, PT, R45, RZ, PT ;  /* 0x000000ff2d00720c */ /* 0x000fe20003f46270 */
[----:B------:R-:W-:Y:S01]  /*1a80*/  IMAD R45, R95, R36, R44 ;  /* 0x000000245f2d7224 */ /* 0x000fe200078e022c */
[----:B------:R-:W-:Y:S01]  /*1a90*/  IABS R36, R46 ;  /* 0x0000002e00247213 */ /* 0x000fe20000000000 */
[----:B------:R-:W-:-:S02]  /*1aa0*/  @!P6 IMAD.IADD R43, R43, 0x1, -R95 ;  /* 0x000000012b2be824 */ /* 0x000fc400078e0a5f */
[----:B------:R-:W-:Y:S01]  /*1ab0*/  @!P5 IMAD.MOV R35, RZ, RZ, -R35 ;  /* 0x000000ffff23d224 */ /* 0x000fe200078e0a23 */
[----:B------:R-:W-:Y:S01]  /*1ac0*/  ISETP.GT.U32.AND P5, PT, R95, R41, PT ;  /* 0x000000295f00720c */ /* 0x000fe20003fa4070 */
[----:B------:R-:W-:Y:S01]  /*1ad0*/  @!P4 IMAD.IADD R39, R39, 0x1, -R95 ;  /* 0x000000012727c824 */ /* 0x000fe200078e0a5f */
[----:B------:R-:W-:Y:S01]  /*1ae0*/  ISETP.GT.U32.AND P6, PT, R95, R43, PT ;  /* 0x0000002b5f00720c */ /* 0x000fe20003fc4070 */
[----:B------:R-:W-:Y:S01]  /*1af0*/  IMAD.HI.U32 R34, R93, R36, RZ ;  /* 0x000000245d227227 */ /* 0x000fe200078e00ff */
[----:B------:R-:W-:Y:S02]  /*1b00*/  ISETP.GT.U32.AND P4, PT, R95, R45, PT ;  /* 0x0000002d5f00720c */ /* 0x000fe40003f84070 */
[----:B------:R-:W-:Y:S01]  /*1b10*/  LOP3.LUT R56, R94, 0x40, RZ, 0xfc, !PT ;  /* 0x000000405e387812 */ /* 0x000fe200078efcff */
[----:B------:R-:W-:-:S03]  /*1b20*/  IMAD.MOV R49, RZ, RZ, -R34 ;  /* 0x000000ffff317224 */ /* 0x000fc600078e0a22 */
[----:B------:R-:W-:Y:S01]  /*1b30*/  IABS R40, R56 ;  /* 0x0000003800287213 */ /* 0x000fe20000000000 */
[----:B------:R-:W-:Y:S02]  /*1b40*/  IMAD R49, R95, R49, R36 ;  /* 0x000000315f317224 */ /* 0x000fe400078e0224 */
[--C-:B------:R-:W-:Y:S01]  /*1b50*/  @!P5 IMAD.IADD R41, R41, 0x1, -R95.reuse ;  /* 0x000000012929d824 */ /* 0x100fe200078e0a5f */
[----:B------:R-:W-:Y:S01]  /*1b60*/  ISETP.GT.U32.AND P5, PT, R95, R47, PT ;  /* 0x0000002f5f00720c */ /* 0x000fe20003fa4070 */
[--C-:B------:R-:W-:Y:S01]  /*1b70*/  @!P6 IMAD.IADD R43, R43, 0x1, -R95.reuse ;  /* 0x000000012b2be824 */ /* 0x100fe200078e0a5f */
[----:B------:R-:W-:Y:S01]  /*1b80*/  ISETP.GE.AND P6, PT, R48, RZ, PT ;  /* 0x000000ff3000720c */ /* 0x000fe20003fc6270 */
[----:B------:R-:W-:Y:S01]  /*1b90*/  @!P4 IMAD.IADD R45, R45, 0x1, -R95 ;  /* 0x000000012d2dc824 */ /* 0x000fe200078e0a5f */
[----:B------:R-:W-:Y:S01]  /*1ba0*/  ISETP.GT.U32.AND P4, PT, R95, R49, PT ;  /* 0x000000315f00720c */ /* 0x000fe20003f84070 */
[----:B------:R-:W-:Y:S01]  /*1bb0*/  IMAD.HI.U32 R34, R93, R40, RZ ;  /* 0x000000285d227227 */ /* 0x000fe200078e00ff */
[----:B------:R-:W-:-:S03]  /*1bc0*/  LOP3.LUT R58, R94, 0x48, RZ, 0xfc, !PT ;  /* 0x000000485e3a7812 */ /* 0x000fc600078efcff */
[----:B------:R-:W-:Y:S01]  /*1bd0*/  IMAD.MOV R34, RZ, RZ, -R34 ;  /* 0x000000ffff227224 */ /* 0x000fe200078e0a22 */
[----:B------:R-:W-:-:S03]  /*1be0*/  IABS R42, R58 ;  /* 0x0000003a002a7213 */ /* 0x000fc60000000000 */
[----:B------:R-:W-:Y:S01]  /*1bf0*/  @!P5 IMAD.IADD R47, R47, 0x1, -R95 ;  /* 0x000000012f2fd824 */ /* 0x000fe200078e0a5f */
[----:B------:R-:W-:Y:S01]  /*1c00*/  ISETP.GE.AND P5, PT, R50, RZ, PT ;  /* 0x000000ff3200720c */ /* 0x000fe20003fa6270 */
[----:B------:R-:W-:Y:S02]  /*1c10*/  IMAD R51, R95, R34, R40 ;  /* 0x000000225f337224 */ /* 0x000fe400078e0228 */
[----:B------:R-:W-:Y:S01]  /*1c20*/  IMAD.HI.U32 R36, R93, R42, RZ ;  /* 0x0000002a5d247227 */ /* 0x000fe200078e00ff */
[----:B------:R-:W-:-:S03]  /*1c30*/  LOP3.LUT R60, R94, 0x50, RZ, 0xfc, !PT ;  /* 0x000000505e3c7812 */ /* 0x000fc600078efcff */
[----:B------:R-:W-:Y:S01]  /*1c40*/  @!P4 IMAD.IADD R49, R49, 0x1, -R95 ;  /* 0x000000013131c824 */ /* 0x000fe200078e0a5f */
[C---:B------:R-:W-:Y:S01]  /*1c50*/  ISETP.GT.U32.AND P4, PT, R95.reuse, R47, PT ;  /* 0x0000002f5f00720c */ /* 0x040fe20003f84070 */
[----:B------:R-:W-:Y:S01]  /*1c60*/  @!P6 IMAD.MOV R41, RZ, RZ, -R41 ;  /* 0x000000ffff29e224 */ /* 0x000fe200078e0a29 */
[----:B------:R-:W-:Y:S01]  /*1c70*/  ISETP.GT.U32.AND P6, PT, R95, R51, PT ;  /* 0x000000335f00720c */ /* 0x000fe20003fc4070 */
[----:B------:R-:W-:Y:S01]  /*1c80*/  IMAD.MOV R36, RZ, RZ, -R36 ;  /* 0x000000ffff247224 */ /* 0x000fe200078e0a24 */
[----:B------:R-:W-:-:S03]  /*1c90*/  IABS R44, R60 ;  /* 0x0000003c002c7213 */ /* 0x000fc60000000000 */
[C---:B------:R-:W-:Y:S01]  /*1ca0*/  IMAD R53, R95.reuse, R36, R42 ;  /* 0x000000245f357224 */ /* 0x040fe200078e022a */
[----:B------:R-:W-:Y:S01]  /*1cb0*/  LOP3.LUT R42, R94, 0x58, RZ, 0xfc, !PT ;  /* 0x000000585e2a7812 */ /* 0x000fe200078efcff */
[----:B------:R-:W-:Y:S01]  /*1cc0*/  @!P2 IMAD.MOV R37, RZ, RZ, -R37 ;  /* 0x000000ffff25a224 */ /* 0x000fe200078e0a25 */
[C---:B------:R-:W-:Y:S01]  /*1cd0*/  ISETP.GT.U32.AND P2, PT, R95.reuse, R45, PT ;  /* 0x0000002d5f00720c */ /* 0x040fe20003f44070 */
[----:B------:R-:W-:Y:S01]  /*1ce0*/  @!P3 IMAD.MOV R39, RZ, RZ, -R39 ;  /* 0x000000ffff27b224 */ /* 0x000fe200078e0a27 */
[----:B------:R-:W-:Y:S01]  /*1cf0*/  IABS R36, R42 ;  /* 0x0000002a00247213 */ /* 0x000fe20000000000 */
[----:B------:R-:W-:Y:S01]  /*1d00*/  @!P5 IMAD.MOV R43, RZ, RZ, -R43 ;  /* 0x000000ffff2bd224 */ /* 0x000fe200078e0a2b */
[----:B------:R-:W-:Y:S01]  /*1d10*/  ISETP.GT.U32.AND P3, PT, R95, R49, PT ;  /* 0x000000315f00720c */ /* 0x000fe20003f64070 */
[----:B------:R-:W-:Y:S01]  /*1d20*/  IMAD.HI.U32 R38, R93, R44, RZ ;  /* 0x0000002c5d267227 */ /* 0x000fe200078e00ff */
[----:B------:R-:W-:-:S03]  /*1d30*/  ISETP.GT.U32.AND P5, PT, R95, R53, PT ;  /* 0x000000355f00720c */ /* 0x000fc60003fa4070 */
[--C-:B------:R-:W-:Y:S01]  /*1d40*/  @!P4 IMAD.IADD R47, R47, 0x1, -R95.reuse ;  /* 0x000000012f2fc824 */ /* 0x100fe200078e0a5f */
[----:B------:R-:W-:Y:S01]  /*1d50*/  ISETP.GE.AND P4, PT, R52, RZ, PT ;  /* 0x000000ff3400720c */ /* 0x000fe20003f86270 */
[----:B------:R-:W-:Y:S01]  /*1d60*/  @!P6 IMAD.IADD R51, R51, 0x1, -R95 ;  /* 0x000000013333e824 */ /* 0x000fe200078e0a5f */
[----:B------:R-:W-:Y:S01]  /*1d70*/  ISETP.GE.AND P6, PT, R46, RZ, PT ;  /* 0x000000ff2e00720c */ /* 0x000fe20003fc6270 */
[----:B------:R-:W-:Y:S02]  /*1d80*/  IMAD.MOV R38, RZ, RZ, -R38 ;  /* 0x000000ffff267224 */ /* 0x000fe400078e0a26 */
[----:B------:R-:W-:-:S04]  /*1d90*/  IMAD.HI.U32 R34, R93, R36, RZ ;  /* 0x000000245d227227 */ /* 0x000fc800078e00ff */
[----:B------:R-:W-:Y:S01]  /*1da0*/  IMAD R55, R95, R38, R44 ;  /* 0x000000265f377224 */ /* 0x000fe200078e022c */
[----:B------:R-:W-:Y:S01]  /*1db0*/  LOP3.LUT R44, R94, 0x60, RZ, 0xfc, !PT ;  /* 0x000000605e2c7812 */ /* 0x000fe200078efcff */
[----:B------:R-:W-:Y:S02]  /*1dc0*/  IMAD.MOV R34, RZ, RZ, -R34 ;  /* 0x000000ffff227224 */ /* 0x000fe400078e0a22 */
[--C-:B------:R-:W-:Y:S01]  /*1dd0*/  @!P2 IMAD.IADD R45, R45, 0x1, -R95.reuse ;  /* 0x000000012d2da824 */ /* 0x100fe200078e0a5f */
[----:B------:R-:W-:Y:S01]  /*1de0*/  IABS R38, R44 ;  /* 0x0000002c00267213 */ /* 0x000fe20000000000 */
[--C-:B------:R-:W-:Y:S02]  /*1df0*/  @!P3 IMAD.IADD R49, R49, 0x1, -R95.reuse ;  /* 0x000000013131b824 */ /* 0x100fe400078e0a5f */
[----:B------:R-:W-:Y:S02]  /*1e00*/  IMAD R57, R95, R34, R36 ;  /* 0x000000225f397224 */ /* 0x000fe400078e0224 */
[----:B------:R-:W-:-:S02]  /*1e10*/  @!P5 IMAD.IADD R53, R53, 0x1, -R95 ;  /* 0x000000013535d824 */ /* 0x000fc400078e0a5f */
[----:B------:R-:W-:Y:S02]  /*1e20*/  @!P4 IMAD.MOV R45, RZ, RZ, -R45 ;  /* 0x000000ffff2dc224 */ /* 0x000fe400078e0a2d */
[----:B------:R-:W-:Y:S01]  /*1e30*/  @!P6 IMAD.MOV R49, RZ, RZ, -R49 ;  /* 0x000000ffff31e224 */ /* 0x000fe200078e0a31 */
[----:B------:R-:W-:Y:S01]  /*1e40*/  ISETP.GT.U32.AND P4, PT, R95, R53, PT ;  /* 0x000000355f00720c */ /* 0x000fe20003f84070 */
[----:B------:R-:W-:Y:S01]  /*1e50*/  IMAD.HI.U32 R34, R93, R38, RZ ;  /* 0x000000265d227227 */ /* 0x000fe200078e00ff */
[----:B------:R-:W-:-:S03]  /*1e60*/  ISETP.GT.U32.AND P6, PT, R95, R57, PT ;  /* 0x000000395f00720c */ /* 0x000fc60003fc4070 */
[----:B------:R-:W-:Y:S01]  /*1e70*/  IMAD.MOV R34, RZ, RZ, -R34 ;  /* 0x000000ffff227224 */ /* 0x000fe200078e0a22 */
[C---:B------:R-:W-:Y:S02]  /*1e80*/  ISETP.GT.U32.AND P2, PT, R95.reuse, R55, PT ;  /* 0x000000375f00720c */ /* 0x040fe40003f44070 */
[C---:B------:R-:W-:Y:S01]  /*1e90*/  ISETP.GT.U32.AND P5, PT, R95.reuse, R51, PT ;  /* 0x000000335f00720c */ /* 0x040fe20003fa4070 */
[----:B------:R-:W-:Y:S01]  /*1ea0*/  IMAD R59, R95, R34, R38 ;  /* 0x000000225f3b7224 */ /* 0x000fe200078e0226 */
[----:B------:R-:W-:-:S03]  /*1eb0*/  LOP3.LUT R46, R94, 0x68, RZ, 0xfc, !PT ;  /* 0x000000685e2e7812 */ /* 0x000fc600078efcff */
[--C-:B------:R-:W-:Y:S01]  /*1ec0*/  @!P4 IMAD.IADD R53, R53, 0x1, -R95.reuse ;  /* 0x000000013535c824 */ /* 0x100fe200078e0a5f */
[----:B------:R-:W-:Y:S01]  /*1ed0*/  ISETP.GT.U32.AND P4, PT, R95, R59, PT ;  /* 0x0000003b5f00720c */ /* 0x000fe20003f84070 */
[----:B------:R-:W-:Y:S01]  /*1ee0*/  @!P6 IMAD.IADD R57, R57, 0x1, -R95 ;  /* 0x000000013939e824 */ /* 0x000fe200078e0a5f */
[----:B------:R-:W-:-:S04]  /*1ef0*/  IABS R38, R46 ;  /* 0x0000002e00267213 */ /* 0x000fc80000000000 */
[----:B------:R-:W-:Y:S01]  /*1f00*/  ISETP.GT.U32.AND P6, PT, R95, R57, PT ;  /* 0x000000395f00720c */ /* 0x000fe20003fc4070 */
[----:B------:R-:W-:-:S04]  /*1f10*/  IMAD.HI.U32 R34, R93, R38, RZ ;  /* 0x000000265d227227 */ /* 0x000fc800078e00ff */
[--C-:B------:R-:W-:Y:S02]  /*1f20*/  @!P2 IMAD.IADD R55, R55, 0x1, -R95.reuse ;  /* 0x000000013737a824 */ /* 0x100fe400078e0a5f */
[--C-:B------:R-:W-:Y:S01]  /*1f30*/  @!P5 IMAD.IADD R51, R51, 0x1, -R95.reuse ;  /* 0x000000013333d824 */ /* 0x100fe200078e0a5f */
[----:B------:R-:W-:Y:S01]  /*1f40*/  ISETP.GE.AND P5, PT, R58, RZ, PT ;  /* 0x000000ff3a00720c */ /* 0x000fe20003fa6270 */
[----:B------:R-:W-:Y:S01]  /*1f50*/  IMAD.MOV R34, RZ, RZ, -R34 ;  /* 0x000000ffff227224 */ /* 0x000fe200078e0a22 */
[----:B------:R-:W-:Y:S01]  /*1f60*/  ISETP.GE.AND P3, PT, R54, RZ, PT ;  /* 0x000000ff3600720c */ /* 0x000fe20003f66270 */
[--C-:B------:R-:W-:Y:S01]  /*1f70*/  @!P4 IMAD.IADD R59, R59, 0x1, -R95.reuse ;  /* 0x000000013b3bc824 */ /* 0x100fe200078e0a5f */
[C---:B------:R-:W-:Y:S01]  /*1f80*/  ISETP.GT.U32.AND P2, PT, R95.reuse, R55, PT ;  /* 0x000000375f00720c */ /* 0x040fe20003f44070 */
[----:B------:R-:W-:Y:S01]  /*1f90*/  IMAD R61, R95, R34, R38 ;  /* 0x000000225f3d7224 */ /* 0x000fe200078e0226 */
[----:B------:R-:W-:Y:S01]  /*1fa0*/  LOP3.LUT R48, R94, 0x70, RZ, 0xfc, !PT ;  /* 0x000000705e307812 */ /* 0x000fe200078efcff */
[----:B------:R-:W-:Y:S01]  /*1fb0*/  @!P6 IMAD.IADD R57, R57, 0x1, -R95 ;  /* 0x000000013939e824 */ /* 0x000fe200078e0a5f */
[----:B------:R-:W-:-:S02]  /*1fc0*/  ISETP.GT.U32.AND P4, PT, R95, R59, PT ;  /* 0x0000003b5f00720c */ /* 0x000fc40003f84070 */
[----:B------:R-:W-:Y:S02]  /*1fd0*/  ISETP.GT.U32.AND P6, PT, R95, R61, PT ;  /* 0x0000003d5f00720c */ /* 0x000fe40003fc4070 */
[----:B------:R-:W-:Y:S01]  /*1fe0*/  IABS R40, R48 ;  /* 0x0000003000287213 */ /* 0x000fe20000000000 */
[----:B------:R-:W-:Y:S01]  /*1ff0*/  @!P5 IMAD.MOV R53, RZ, RZ, -R53 ;  /* 0x000000ffff35d224 */ /* 0x000fe200078e0a35 */
[----:B------:R-:W-:Y:S01]  /*2000*/  ISETP.GE.AND P5, PT, R44, RZ, PT ;  /* 0x000000ff2c00720c */ /* 0x000fe20003fa6270 */
[----:B------:R-:W-:Y:S01]  /*2010*/  @!P3 IMAD.MOV R47, RZ, RZ, -R47 ;  /* 0x000000ffff2fb224 */ /* 0x000fe200078e0a2f */
[----:B------:R-:W-:Y:S01]  /*2020*/  ISETP.GE.AND P3, PT, R56, RZ, PT ;  /* 0x000000ff3800720c */ /* 0x000fe20003f66270 */
[----:B------:R-:W-:Y:S01]  /*2030*/  @!P2 IMAD.IADD R55, R55, 0x1, -R95 ;  /* 0x000000013737a824 */ /* 0x000fe200078e0a5f */
[----:B------:R-:W-:Y:S01]  /*2040*/  ISETP.GE.AND P2, PT, R60, RZ, PT ;  /* 0x000000ff3c00720c */ /* 0x000fe20003f46270 */
[----:B------:R-:W-:Y:S01]  /*2050*/  IMAD.HI.U32 R36, R93, R40, RZ ;  /* 0x000000285d247227 */ /* 0x000fe200078e00ff */
[----:B------:R-:W-:-:S02]  /*2060*/  LOP3.LUT R34, R94, 0x78, RZ, 0xfc, !PT ;  /* 0x000000785e227812 */ /* 0x000fc400078efcff */
[----:B------:R-:W-:Y:S01]  /*2070*/  LOP3.LUT R44, R94, 0x80, RZ, 0xfc, !PT ;  /* 0x000000805e2c7812 */ /* 0x000fe200078efcff */
[----:B------:R-:W-:Y:S02]  /*2080*/  IMAD.MOV R36, RZ, RZ, -R36 ;  /* 0x000000ffff247224 */ /* 0x000fe400078e0a24 */
[--C-:B------:R-:W-:Y:S02]  /*2090*/  @!P4 IMAD.IADD R59, R59, 0x1, -R95.reuse ;  /* 0x000000013b3bc824 */ /* 0x100fe400078e0a5f */
[----:B------:R-:W-:Y:S01]  /*20a0*/  @!P6 IMAD.IADD R61, R61, 0x1, -R95 ;  /* 0x000000013d3de824 */ /* 0x000fe200078e0a5f */
[----:B------:R-:W-:Y:S01]  /*20b0*/  IABS R38, R34 ;  /* 0x0000002200267213 */ /* 0x000fe20000000000 */
[C---:B------:R-:W-:Y:S01]  /*20c0*/  IMAD R63, R95.reuse, R36, R40 ;  /* 0x000000245f3f7224 */ /* 0x040fe200078e0228 */
[----:B------:R-:W-:Y:S01]  /*20d0*/  IABS R40, R44 ;  /* 0x0000002c00287213 */ /* 0x000fe20000000000 */
[----:B------:R-:W-:Y:S01]  /*20e0*/  @!P5 IMAD.MOV R59, RZ, RZ, -R59 ;  /* 0x000000ffff3bd224 */ /* 0x000fe200078e0a3b */
[----:B------:R-:W-:Y:S01]  /*20f0*/  ISETP.GT.U32.AND P5, PT, R95, R61, PT ;  /* 0x0000003d5f00720c */ /* 0x000fe20003fa4070 */
[----:B------:R-:W-:Y:S01]  /*2100*/  @!P3 IMAD.MOV R51, RZ, RZ, -R51 ;  /* 0x000000ffff33b224 */ /* 0x000fe200078e0a33 */
[----:B------:R-:W-:Y:S01]  /*2110*/  ISETP.GE.AND P3, PT, R42, RZ, PT ;  /* 0x000000ff2a00720c */ /* 0x000fe20003f66270 */
[----:B------:R-:W-:Y:S01]  /*2120*/  @!P2 IMAD.MOV R55, RZ, RZ, -R55 ;  /* 0x000000ffff37a224 */ /* 0x000fe200078e0a37 */
[----:B------:R-:W-:Y:S01]  /*2130*/  ISETP.GE.AND P2, PT, R46, RZ, PT ;  /* 0x000000ff2e00720c */ /* 0x000fe20003f46270 */
[----:B------:R-:W-:Y:S01]  /*2140*/  IMAD.HI.U32 R36, R93, R40, RZ ;  /* 0x000000285d247227 */ /* 0x000fe200078e00ff */
[----:B------:R-:W-:-:S03]  /*2150*/  ISETP.GE.AND P6, PT, R34, RZ, PT ;  /* 0x000000ff2200720c */ /* 0x000fc60003fc6270 */
[----:B------:R-:W-:-:S04]  /*2160*/  IMAD.HI.U32 R34, R93, R38, RZ ;  /* 0x000000265d227227 */ /* 0x000fc800078e00ff */
[----:B------:R-:W-:Y:S02]  /*2170*/  IMAD.MOV R34, RZ, RZ, -R34 ;  /* 0x000000ffff227224 */ /* 0x000fe400078e0a22 */
[----:B------:R-:W-:Y:S02]  /*2180*/  IMAD.MOV R36, RZ, RZ, -R36 ;  /* 0x000000ffff247224 */ /* 0x000fe400078e0a24 */
[C---:B------:R-:W-:Y:S02]  /*2190*/  IMAD R65, R95.reuse, R34, R38 ;  /* 0x000000225f417224 */ /* 0x040fe400078e0226 */
[----:B------:R-:W-:Y:S02]  /*21a0*/  IMAD R67, R95, R36, R40 ;  /* 0x000000245f437224 */ /* 0x000fe400078e0228 */
[----:B------:R-:W-:Y:S01]  /*21b0*/  @!P5 IMAD.IADD R61, R61, 0x1, -R95 ;  /* 0x000000013d3dd824 */ /* 0x000fe200078e0a5f */
[----:B------:R-:W-:Y:S01]  /*21c0*/  LOP3.LUT R46, R94, 0x88, RZ, 0xfc, !PT ;  /* 0x000000885e2e7812 */ /* 0x000fe200078efcff */
[----:B------:R-:W-:Y:S01]  /*21d0*/  @!P3 IMAD.MOV R57, RZ, RZ, -R57 ;  /* 0x000000ffff39b224 */ /* 0x000fe200078e0a39 */
[----:B------:R-:W-:Y:S01]  /*21e0*/  ISETP.GE.AND P3, PT, R48, RZ, PT ;  /* 0x000000ff3000720c */ /* 0x000fe20003f66270 */
[----:B------:R-:W-:Y:S01]  /*21f0*/  @!P2 IMAD.MOV R61, RZ, RZ, -R61 ;  /* 0x000000ffff3da224 */ /* 0x000fe200078e0a3d */
[----:B------:R-:W-:-:S02]  /*2200*/  LOP3.LUT R48, R94, 0x90, RZ, 0xfc, !PT ;  /* 0x000000905e307812 */ /* 0x000fc400078efcff */
[C---:B------:R-:W-:Y:S02]  /*2210*/  ISETP.GT.U32.AND P5, PT, R95.reuse, R65, PT ;  /* 0x000000415f00720c */ /* 0x040fe40003fa4070 */
[C---:B------:R-:W-:Y:S02]  /*2220*/  ISETP.GT.U32.AND P2, PT, R95.reuse, R67, PT ;  /* 0x000000435f00720c */ /* 0x040fe40003f44070 */
[----:B------:R-:W-:Y:S02]  /*2230*/  IABS R42, R46 ;  /* 0x0000002e002a7213 */ /* 0x000fe40000000000 */
[----:B------:R-:W-:Y:S02]  /*2240*/  ISETP.GT.U32.AND P4, PT, R95, R63, PT ;  /* 0x0000003f5f00720c */ /* 0x000fe40003f84070 */
[----:B------:R-:W-:Y:S01]  /*2250*/  IABS R34, R48 ;  /* 0x0000003000227213 */ /* 0x000fe20000000000 */
[----:B------:R-:W-:Y:S01]  /*2260*/  IMAD.MOV.U32 R38, RZ, RZ, R42 ;  /* 0x000000ffff267224 */ /* 0x000fe200078e002a */
[----:B------:R-:W-:-:S03]  /*2270*/  LOP3.LUT R50, R94, 0x98, RZ, 0xfc, !PT ;  /* 0x000000985e327812 */ /* 0x000fc600078efcff */
[----:B------:R-:W-:Y:S02]  /*2280*/  IMAD.MOV.U32 R40, RZ, RZ, R34 ;  /* 0x000000ffff287224 */ /* 0x000fe400078e0022 */
[----:B------:R-:W-:Y:S01]  /*2290*/  IMAD.HI.U32 R34, R93, R38, RZ ;  /* 0x000000265d227227 */ /* 0x000fe200078e00ff */
[----:B------:R-:W-:-:S03]  /*22a0*/  IABS R42, R50 ;  /* 0x00000032002a7213 */ /* 0x000fc60000000000 */
[--C-:B------:R-:W-:Y:S02]  /*22b0*/  @!P5 IMAD.IADD R65, R65, 0x1, -R95.reuse ;  /* 0x000000014141d824 */ /* 0x100fe400078e0a5f */
[--C-:B------:R-:W-:Y:S02]  /*22c0*/  @!P2 IMAD.IADD R67, R67, 0x1, -R95.reuse ;  /* 0x000000014343a824 */ /* 0x100fe400078e0a5f */
[----:B------:R-:W-:Y:S01]  /*22d0*/  IMAD.MOV R34, RZ, RZ, -R34 ;  /* 0x000000ffff227224 */ /* 0x000fe200078e0a22 */
[----:B------:R-:W-:Y:S01]  /*22e0*/  ISETP.GT.U32.AND P5, PT, R95, R65, PT ;  /* 0x000000415f00720c */ /* 0x000fe20003fa4070 */
[----:B------:R-:W-:Y:S01]  /*22f0*/  @!P4 IMAD.IADD R63, R63, 0x1, -R95 ;  /* 0x000000013f3fc824 */ /* 0x000fe200078e0a5f */
[C---:B------:R-:W-:Y:S01]  /*2300*/  ISETP.GT.U32.AND P2, PT, R95.reuse, R67, PT ;  /* 0x000000435f00720c */ /* 0x040fe20003f44070 */
[----:B------:R-:W-:Y:S02]  /*2310*/  IMAD R69, R95, R34, R38 ;  /* 0x000000225f457224 */ /* 0x000fe400078e0226 */
[----:B------:R-:W-:Y:S01]  /*2320*/  IMAD.HI.U32 R36, R93, R40, RZ ;  /* 0x000000285d247227 */ /* 0x000fe200078e00ff */
[----:B------:R-:W-:-:S03]  /*2330*/  ISETP.GT.U32.AND P4, PT, R95, R63, PT ;  /* 0x0000003f5f00720c */ /* 0x000fc60003f84070 */
[----:B------:R-:W-:Y:S02]  /*2340*/  IMAD.MOV.U32 R38, RZ, RZ, R42 ;  /* 0x000000ffff267224 */ /* 0x000fe400078e002a */
[----:B------:R-:W-:Y:S02]  /*2350*/  IMAD.MOV R36, RZ, RZ, -R36 ;  /* 0x000000ffff247224 */ /* 0x000fe400078e0a24 */
[----:B------:R-:W-:-:S04]  /*2360*/  IMAD.HI.U32 R34, R93, R38, RZ ;  /* 0x000000265d227227 */ /* 0x000fc800078e00ff */
[----:B------:R-:W-:Y:S02]  /*2370*/  IMAD R71, R95, R36, R40 ;  /* 0x000000245f477224 */ /* 0x000fe400078e0228 */
[----:B------:R-:W-:Y:S02]  /*2380*/  IMAD.MOV R34, RZ, RZ, -R34 ;  /* 0x000000ffff227224 */ /* 0x000fe400078e0a22 */
[--C-:B------:R-:W-:Y:S02]  /*2390*/  @!P5 IMAD.IADD R65, R65, 0x1, -R95.reuse ;  /* 0x000000014141d824 */ /* 0x100fe400078e0a5f */
[----:B------:R-:W-:Y:S02]  /*23a0*/  IMAD R73, R95, R34, R38 ;  /* 0x000000225f497224 */ /* 0x000fe400078e0226 */
[--C-:B------:R-:W-:Y:S01]  /*23b0*/  @!P2 IMAD.IADD R67, R67, 0x1, -R95.reuse ;  /* 0x000000014343a824 */ /* 0x100fe200078e0a5f */
[----:B------:R-:W-:Y:S01]  /*23c0*/  ISETP.GT.U32.AND P2, PT, R95, R71, PT ;  /* 0x000000475f00720c */ /* 0x000fe20003f44070 */
[----:B------:R-:W-:Y:S01]  /*23d0*/  @!P4 IMAD.IADD R63, R63, 0x1, -R95 ;  /* 0x000000013f3fc824 */ /* 0x000fe200078e0a5f */
[----:B------:R-:W-:Y:S01]  /*23e0*/  ISETP.GE.AND P4, PT, R44, RZ, PT ;  /* 0x000000ff2c00720c */ /* 0x000fe20003f86270 */
[----:B------:R-:W-:Y:S01]  /*23f0*/  @!P6 IMAD.MOV R65, RZ, RZ, -R65 ;  /* 0x000000ffff41e224 */ /* 0x000fe200078e0a41 */
[----:B------:R-:W-:-:S02]  /*2400*/  ISETP.GT.U32.AND P6, PT, R95, R73, PT ;  /* 0x000000495f00720c */ /* 0x000fc40003fc4070 */
[----:B------:R-:W-:Y:S01]  /*2410*/  LOP3.LUT R44, R94, 0xa0, RZ, 0xfc, !PT ;  /* 0x000000a05e2c7812 */ /* 0x000fe200078efcff */
[----:B------:R-:W-:Y:S01]  /*2420*/  @!P3 IMAD.MOV R63, RZ, RZ, -R63 ;  /* 0x000000ffff3fb224 */ /* 0x000fe200078e0a3f */
[----:B------:R-:W-:Y:S02]  /*2430*/  ISETP.GE.AND P3, PT, R46, RZ, PT ;  /* 0x000000ff2e00720c */ /* 0x000fe40003f66270 */
[----:B------:R-:W-:Y:S02]  /*2440*/  IABS R40, R44 ;  /* 0x0000002c00287213 */ /* 0x000fe40000000000 */
[C---:B------:R-:W-:Y:S01]  /*2450*/  LOP3.LUT R46, R94.reuse, 0xa8, RZ, 0xfc, !PT ;  /* 0x000000a85e2e7812 */ /* 0x040fe200078efcff */
[----:B------:R-:W-:Y:S01]  /*2460*/  @!P2 IMAD.IADD R71, R71, 0x1, -R95 ;  /* 0x000000014747a824 */ /* 0x000fe200078e0a5f */
[----:B------:R-:W-:Y:S01]  /*2470*/  LOP3.LUT R52, R94, 0xb0, RZ, 0xfc, !PT ;  /* 0x000000b05e347812 */ /* 0x000fe200078efcff */
[----:B------:R-:W-:Y:S01]  /*2480*/  IMAD.HI.U32 R34, R93, R40, RZ ;  /* 0x000000285d227227 */ /* 0x000fe200078e00ff */
[----:B------:R-:W-:-:S02]  /*2490*/  IABS R42, R46 ;  /* 0x0000002e002a7213 */ /* 0x000fc40000000000 */
[----:B------:R-:W-:Y:S01]  /*24a0*/  ISETP.GT.U32.AND P5, PT, R95, R69, PT ;  /* 0x000000455f00720c */ /* 0x000fe20003fa4070 */
[----:B------:R-:W-:Y:S01]  /*24b0*/  @!P6 IMAD.IADD R73, R73, 0x1, -R95 ;  /* 0x000000014949e824 */ /* 0x000fe200078e0a5f */
[----:B------:R-:W-:Y:S01]  /*24c0*/  IABS R38, R52 ;  /* 0x0000003400267213 */ /* 0x000fe20000000000 */
[----:B------:R-:W-:Y:S01]  /*24d0*/  IMAD.MOV R34, RZ, RZ, -R34 ;  /* 0x000000ffff227224 */ /* 0x000fe200078e0a22 */
[----:B------:R-:W-:Y:S01]  /*24e0*/  ISETP.GT.U32.AND P2, PT, R95, R71, PT ;  /* 0x000000475f00720c */ /* 0x000fe20003f44070 */
[----:B------:R-:W-:Y:S01]  /*24f0*/  IMAD.HI.U32 R36, R93, R42, RZ ;  /* 0x0000002a5d247227 */ /* 0x000fe200078e00ff */
[----:B------:R-:W-:-:S03]  /*2500*/  ISETP.GT.U32.AND P6, PT, R95, R73, PT ;  /* 0x000000495f00720c */ /* 0x000fc60003fc4070 */
[----:B------:R-:W-:Y:S02]  /*2510*/  IMAD R75, R95, R34, R40 ;  /* 0x000000225f4b7224 */ /* 0x000fe400078e0228 */
[----:B------:R-:W-:Y:S02]  /*2520*/  IMAD.MOV R36, RZ, RZ, -R36 ;  /* 0x000000ffff247224 */ /* 0x000fe400078e0a24 */
[----:B------:R-:W-:-:S04]  /*2530*/  IMAD.HI.U32 R34, R93, R38, RZ ;  /* 0x000000265d227227 */ /* 0x000fc800078e00ff */
[----:B------:R-:W-:Y:S02]  /*2540*/  IMAD R87, R95, R36, R42 ;  /* 0x000000245f577224 */ /* 0x000fe400078e022a */
[----:B------:R-:W-:Y:S02]  /*2550*/  IMAD.MOV R34, RZ, RZ, -R34 ;  /* 0x000000ffff227224 */ /* 0x000fe400078e0a22 */
[--C-:B------:R-:W-:Y:S01]  /*2560*/  @!P5 IMAD.IADD R69, R69, 0x1, -R95.reuse ;  /* 0x000000014545d824 */ /* 0x100fe200078e0a5f */
[----:B------:R-:W-:Y:S01]  /*2570*/  ISETP.GE.AND P5, PT, R48, RZ, PT ;  /* 0x000000ff3000720c */ /* 0x000fe20003fa6270 */
[----:B------:R-:W-:Y:S02]  /*2580*/  IMAD R89, R95, R34, R38 ;  /* 0x000000225f597224 */ /* 0x000fe400078e0226 */
[--C-:B------:R-:W-:Y:S01]  /*2590*/  @!P2 IMAD.IADD R71, R71, 0x1, -R95.reuse ;  /* 0x000000014747a824 */ /* 0x100fe200078e0a5f */
[----:B------:R-:W-:Y:S02]  /*25a0*/  ISETP.GT.U32.AND P2, PT, R95, R87, PT ;  /* 0x000000575f00720c */ /* 0x000fe40003f44070 */
[----:B------:R-:W-:Y:S01]  /*25b0*/  LOP3.LUT R48, R94, 0xb8, RZ, 0xfc, !PT ;  /* 0x000000b85e307812 */ /* 0x000fe200078efcff */
[----:B------:R-:W-:Y:S01]  /*25c0*/  @!P6 IMAD.IADD R73, R73, 0x1, -R95 ;  /* 0x000000014949e824 */ /* 0x000fe200078e0a5f */
[C---:B------:R-:W-:Y:S01]  /*25d0*/  ISETP.GT.U32.AND P6, PT, R95.reuse, R89, PT ;  /* 0x000000595f00720c */ /* 0x040fe20003fc4070 */
[----:B------:R-:W-:Y:S01]  /*25e0*/  @!P4 IMAD.MOV R67, RZ, RZ, -R67 ;  /* 0x000000ffff43c224 */ /* 0x000fe200078e0a43 */
[----:B------:R-:W-:-:S02]  /*25f0*/  ISETP.GT.U32.AND P4, PT, R95, R69, PT ;  /* 0x000000455f00720c */ /* 0x000fc40003f84070 */
[----:B------:R-:W-:Y:S02]  /*2600*/  IABS R36, R48 ;  /* 0x0000003000247213 */ /* 0x000fe40000000000 */
[----:B------:R-:W-:-:S03]  /*2610*/  LOP3.LUT R56, R94, 0xc8, RZ, 0xfc, !PT ;  /* 0x000000c85e387812 */ /* 0x000fc600078efcff */
[----:B------:R-:W-:Y:S01]  /*2620*/  IMAD.MOV.U32 R38, RZ, RZ, R36 ;  /* 0x000000ffff267224 */ /* 0x000fe200078e0024 */
[----:B------:R-:W-:Y:S01]  /*2630*/  IABS R42, R56 ;  /* 0x00000038002a7213 */ /* 0x000fe20000000000 */
[----:B------:R-:W-:Y:S02]  /*2640*/  @!P2 IMAD.IADD R87, R87, 0x1, -R95 ;  /* 0x000000015757a824 */ /* 0x000fe400078e0a5f */
[----:B------:R-:W-:Y:S01]  /*2650*/  IMAD.HI.U32 R34, R93, R38, RZ ;  /* 0x000000265d227227 */ /* 0x000fe200078e00ff */
[----:B------:R-:W-:-:S03]  /*2660*/  LOP3.LUT R54, R94, 0xc0, RZ, 0xfc, !PT ;  /* 0x000000c05e367812 */ /* 0x000fc600078efcff */
[--C-:B------:R-:W-:Y:S01]  /*2670*/  @!P6 IMAD.IADD R89, R89, 0x1, -R95.reuse ;  /* 0x000000015959e824 */ /* 0x100fe200078e0a5f */
[----:B------:R-:W-:Y:S01]  /*2680*/  ISETP.GT.U32.AND P6, PT, R95, R87, PT ;  /* 0x000000575f00720c */ /* 0x000fe20003fc4070 */
[----:B------:R-:W-:Y:S01]  /*2690*/  @!P4 IMAD.IADD R69, R69, 0x1, -R95 ;  /* 0x000000014545c824 */ /* 0x000fe200078e0a5f */
[----:B------:R-:W-:Y:S01]  /*26a0*/  ISETP.GT.U32.AND P4, PT, R95, R75, PT ;  /* 0x0000004b5f00720c */ /* 0x000fe20003f84070 */
[----:B------:R-:W-:Y:S02]  /*26b0*/  IMAD.MOV R91, RZ, RZ, -R34 ;  /* 0x000000ffff5b7224 */ /* 0x000fe400078e0a22 */
[----:B------:R-:W-:Y:S01]  /*26c0*/  IMAD.HI.U32 R34, R93, R42, RZ ;  /* 0x0000002a5d227227 */ /* 0x000fe200078e00ff */
[----:B------:R-:W-:-:S03]  /*26d0*/  IABS R40, R54 ;  /* 0x0000003600287213 */ /* 0x000fc60000000000 */
[----:B------:R-:W-:Y:S02]  /*26e0*/  IMAD.MOV R34, RZ, RZ, -R34 ;  /* 0x000000ffff227224 */ /* 0x000fe400078e0a22 */
[----:B------:R-:W-:-:S04]  /*26f0*/  IMAD.HI.U32 R36, R93, R40, RZ ;  /* 0x000000285d247227 */ /* 0x000fc800078e00ff */
[C---:B------:R-:W-:Y:S02]  /*2700*/  IMAD R99, R95.reuse, R34, R42 ;  /* 0x000000225f637224 */ /* 0x040fe400078e022a */
[----:B------:R-:W-:Y:S01]  /*2710*/  @!P5 IMAD.MOV R71, RZ, RZ, -R71 ;  /* 0x000000ffff47d224 */ /* 0x000fe200078e0a47 */
[----:B------:R-:W-:Y:S01]  /*2720*/  ISETP.GT.U32.AND P5, PT, R95, R89, PT ;  /* 0x000000595f00720c */ /* 0x000fe20003fa4070 */
[--C-:B------:R-:W-:Y:S01]  /*2730*/  @!P6 IMAD.IADD R87, R87, 0x1, -R95.reuse ;  /* 0x000000015757e824 */ /* 0x100fe200078e0a5f */
[----:B------:R-:W-:Y:S01]  /*2740*/  ISETP.GT.U32.AND P6, PT, R95, R99, PT ;  /* 0x000000635f00720c */ /* 0x000fe20003fc4070 */
[----:B------:R-:W-:Y:S02]  /*2750*/  @!P4 IMAD.IADD R75, R75, 0x1, -R95 ;  /* 0x000000014b4bc824 */ /* 0x000fe400078e0a5f */
[----:B------:R-:W-:-:S03]  /*2760*/  IMAD.MOV R36, RZ, RZ, -R36 ;  /* 0x000000ffff247224 */ /* 0x000fc600078e0a24 */
[C---:B------:R-:W-:Y:S01]  /*2770*/  ISETP.GT.U32.AND P4, PT, R95.reuse, R75, PT ;  /* 0x0000004b5f00720c */ /* 0x040fe20003f84070 */
[----:B------:R-:W-:Y:S01]  /*2780*/  IMAD R97, R95, R36, R40 ;  /* 0x000000245f617224 */ /* 0x000fe200078e0228 */
[----:B------:R-:W-:Y:S02]  /*2790*/  LOP3.LUT R40, R94, 0xd0, RZ, 0xfc, !PT ;  /* 0x000000d05e287812 */ /* 0x000fe400078efcff */
[----:B------:R-:W-:Y:S02]  /*27a0*/  ISETP.GE.AND P2, PT, R44, RZ, PT ;  /* 0x000000ff2c00720c */ /* 0x000fe40003f46270 */
[----:B------:R-:W-:Y:S02]  /*27b0*/  IABS R36, R40 ;  /* 0x0000002800247213 */ /* 0x000fe40000000000 */
[----:B------:R-:W-:Y:S01]  /*27c0*/  LOP3.LUT R42, R94, 0xd8, RZ, 0xfc, !PT ;  /* 0x000000d85e2a7812 */ /* 0x000fe200078efcff */
[--C-:B------:R-:W-:Y:S01]  /*27d0*/  @!P5 IMAD.IADD R89, R89, 0x1, -R95.reuse ;  /* 0x000000015959d824 */ /* 0x100fe200078e0a5f */
[----:B------:R-:W-:Y:S01]  /*27e0*/  ISETP.GE.AND P5, PT, R52, RZ, PT ;  /* 0x000000ff3400720c */ /* 0x000fe20003fa6270 */
[----:B------:R-:W-:Y:S01]  /*27f0*/  IMAD R91, R95, R91, R38 ;  /* 0x0000005b5f5b7224 */ /* 0x000fe200078e0226 */
[----:B------:R-:W-:Y:S01]  /*2800*/  IABS R38, R42 ;  /* 0x0000002a00267213 */ /* 0x000fe20000000000 */
[----:B------:R-:W-:-:S02]  /*2810*/  @!P6 IMAD.IADD R99, R99, 0x1, -R95 ;  /* 0x000000016363e824 */ /* 0x000fc400078e0a5f */
[----:B------:R-:W-:-:S03]  /*2820*/  IMAD.HI.U32 R34, R93, R36, RZ ;  /* 0x000000245d227227 */ /* 0x000fc600078e00ff */
[----:B------:R-:W-:Y:S01]  /*2830*/  ISETP.GT.U32.AND P6, PT, R95, R99, PT ;  /* 0x000000635f00720c */ /* 0x000fe20003fc4070 */
[----:B------:R-:W-:Y:S01]  /*2840*/  @!P3 IMAD.MOV R69, RZ, RZ, -R69 ;  /* 0x000000ffff45b224 */ /* 0x000fe200078e0a45 */
[----:B------:R-:W-:Y:S01]  /*2850*/  ISETP.GE.AND P3, PT, R50, RZ, PT ;  /* 0x000000ff3200720c */ /* 0x000fe20003f66270 */
[----:B------:R-:W-:Y:S01]  /*2860*/  @!P4 IMAD.IADD R75, R75, 0x1, -R95 ;  /* 0x000000014b4bc824 */ /* 0x000fe200078e0a5f */
[----:B------:R-:W-:Y:S01]  /*2870*/  ISETP.GT.U32.AND P4, PT, R95, R91, PT ;  /* 0x0000005b5f00720c */ /* 0x000fe20003f84070 */
[----:B------:R-:W-:Y:S02]  /*2880*/  IMAD.MOV R101, RZ, RZ, -R34 ;  /* 0x000000ffff657224 */ /* 0x000fe400078e0a22 */
[----:B------:R-:W-:-:S04]  /*2890*/  IMAD.HI.U32 R34, R93, R38, RZ ;  /* 0x000000265d227227 */ /* 0x000fc800078e00ff */
[----:B------:R-:W-:Y:S01]  /*28a0*/  @!P2 IMAD.MOV R75, RZ, RZ, -R75 ;  /* 0x000000ffff4ba224 */ /* 0x000fe200078e0a4b */
[C---:B------:R-:W-:Y:S01]  /*28b0*/  ISETP.GT.U32.AND P2, PT, R95.reuse, R97, PT ;  /* 0x000000615f00720c */ /* 0x040fe20003f44070 */
[C---:B------:R-:W-:Y:S02]  /*28c0*/  IMAD R101, R95.reuse, R101, R36 ;  /* 0x000000655f657224 */ /* 0x040fe400078e0224 */
[----:B------:R-:W-:Y:S02]  /*28d0*/  IMAD.MOV R34, RZ, RZ, -R34 ;  /* 0x000000ffff227224 */ /* 0x000fe400078e0a22 */
[----:B------:R-:W-:Y:S01]  /*28e0*/  @!P5 IMAD.MOV R89, RZ, RZ, -R89 ;  /* 0x000000ffff59d224 */ /* 0x000fe200078e0a59 */
[C---:B------:R-:W-:Y:S01]  /*28f0*/  ISETP.GT.U32.AND P5, PT, R95.reuse, R101, PT ;  /* 0x000000655f00720c */ /* 0x040fe20003fa4070 */
[----:B------:R-:W-:Y:S01]  /*2900*/  IMAD R103, R95, R34, R38 ;  /* 0x000000225f677224 */ /* 0x000fe200078e0226 */
[----:B------:R-:W-:Y:S01]  /*2910*/  LOP3.LUT R44, R94, 0xe0, RZ, 0xfc, !PT ;  /* 0x000000e05e2c7812 */ /* 0x000fe200078efcff */
[----:B------:R-:W-:-:S02]  /*2920*/  @!P6 IMAD.IADD R99, R99, 0x1, -R95 ;  /* 0x000000016363e824 */ /* 0x000fc400078e0a5f */
[----:B------:R-:W-:Y:S01]  /*2930*/  @!P3 IMAD.MOV R73, RZ, RZ, -R73 ;  /* 0x000000ffff49b224 */ /* 0x000fe200078e0a49 */
[----:B------:R-:W-:Y:S01]  /*2940*/  IABS R36, R44 ;  /* 0x0000002c00247213 */ /* 0x000fe20000000000 */
[--C-:B------:R-:W-:Y:S01]  /*2950*/  @!P4 IMAD.IADD R91, R91, 0x1, -R95.reuse ;  /* 0x000000015b5bc824 */ /* 0x100fe200078e0a5f */
[----:B------:R-:W-:Y:S02]  /*2960*/  ISETP.GT.U32.AND P6, PT, R95, R103, PT ;  /* 0x000000675f00720c */ /* 0x000fe40003fc4070 */
[----:B------:R-:W-:Y:S01]  /*2970*/  ISETP.GE.AND P3, PT, R46, RZ, PT ;  /* 0x000000ff2e00720c */ /* 0x000fe20003f66270 */
[----:B------:R-:W-:Y:S01]  /*2980*/  @!P2 IMAD.IADD R97, R97, 0x1, -R95 ;  /* 0x000000016161a824 */ /* 0x000fe200078e0a5f */
[----:B------:R-:W-:Y:S01]  /*2990*/  ISETP.GE.AND P4, PT, R48, RZ, PT ;  /* 0x000000ff3000720c */ /* 0x000fe20003f86270 */
[----:B------:R-:W-:Y:S01]  /*29a0*/  IMAD.HI.U32 R34, R93, R36, RZ ;  /* 0x000000245d227227 */ /* 0x000fe200078e00ff */
[----:B------:R-:W-:Y:S02]  /*29b0*/  ISETP.GT.U32.AND P2, PT, R95, R91, PT ;  /* 0x0000005b5f00720c */ /* 0x000fe40003f44070 */
[----:B------:R-:W-:-:S02]  /*29c0*/  LOP3.LUT R46, R94, 0xe8, RZ, 0xfc, !PT ;  /* 0x000000e85e2e7812 */ /* 0x000fc400078efcff */
[----:B------:R-:W-:Y:S01]  /*29d0*/  LOP3.LUT R48, R94, 0xf0, RZ, 0xfc, !PT ;  /* 0x000000f05e307812 */ /* 0x000fe200078efcff */
[--C-:B------:R-:W-:Y:S01]  /*29e0*/  @!P5 IMAD.IADD R101, R101, 0x1, -R95.reuse ;  /* 0x000000016565d824 */ /* 0x100fe200078e0a5f */
[----:B------:R-:W-:Y:S01]  /*29f0*/  IABS R38, R46 ;  /* 0x0000002e00267213 */ /* 0x000fe20000000000 */
[----:B------:R-:W-:Y:S01]  /*2a00*/  IMAD.MOV R34, RZ, RZ, -R34 ;  /* 0x000000ffff227224 */ /* 0x000fe200078e0a22 */
[----:B------:R-:W-:Y:S02]  /*2a10*/  ISETP.GE.AND P5, PT, R40, RZ, PT ;  /* 0x000000ff2800720c */ /* 0x000fe40003fa6270 */
[----:B------:R-:W-:Y:S01]  /*2a20*/  IABS R40, R48 ;  /* 0x0000003000287213 */ /* 0x000fe20000000000 */
[----:B------:R-:W-:Y:S02]  /*2a30*/  IMAD R107, R95, R34, R36 ;  /* 0x000000225f6b7224 */ /* 0x000fe400078e0224 */
[----:B------:R-:W-:Y:S01]  /*2a40*/  @!P6 IMAD.IADD R103, R103, 0x1, -R95 ;  /* 0x000000016767e824 */ /* 0x000fe200078e0a5f */
[C---:B------:R-:W-:Y:S01]  /*2a50*/  ISETP.GT.U32.AND P6, PT, R95.reuse, R101, PT ;  /* 0x000000655f00720c */ /* 0x040fe20003fc4070 */
[----:B------:R-:W-:Y:S01]  /*2a60*/  @!P3 IMAD.MOV R87, RZ, RZ, -R87 ;  /* 0x000000ffff57b224 */ /* 0x000fe200078e0a57 */
[----:B------:R-:W-:Y:S01]  /*2a70*/  ISETP.GT.U32.AND P3, PT, R95, R97, PT ;  /* 0x000000615f00720c */ /* 0x000fe20003f64070 */
[----:B------:R-:W-:-:S04]  /*2a80*/  IMAD.HI.U32 R34, R93, R38, RZ ;  /* 0x000000265d227227 */ /* 0x000fc800078e00ff */
[----:B------:R-:W-:Y:S02]  /*2a90*/  IMAD.MOV.U32 R36, RZ, RZ, R40 ;  /* 0x000000ffff247224 */ /* 0x000fe400078e0028 */
[----:B------:R-:W-:Y:S01]  /*2aa0*/  @!P2 IMAD.IADD R91, R91, 0x1, -R95 ;  /* 0x000000015b5ba824 */ /* 0x000fe200078e0a5f */
[----:B------:R-:W-:Y:S01]  /*2ab0*/  ISETP.GE.AND P2, PT, R54, RZ, PT ;  /* 0x000000ff3600720c */ /* 0x000fe20003f46270 */
[----:B------:R-:W-:Y:S02]  /*2ac0*/  IMAD.MOV R109, RZ, RZ, -R34 ;  /* 0x000000ffff6d7224 */ /* 0x000fe400078e0a22 */
[----:B------:R-:W-:-:S04]  /*2ad0*/  IMAD.HI.U32 R34, R93, R36, RZ ;  /* 0x000000245d227227 */ /* 0x000fc800078e00ff */
[----:B------:R-:W-:Y:S02]  /*2ae0*/  IMAD.MOV R34, RZ, RZ, -R34 ;  /* 0x000000ffff227224 */ /* 0x000fe400078e0a22 */
[--C-:B------:R-:W-:Y:S02]  /*2af0*/  @!P6 IMAD.IADD R101, R101, 0x1, -R95.reuse ;  /* 0x000000016565e824 */ /* 0x100fe400078e0a5f */
[----:B------:R-:W-:Y:S02]  /*2b00*/  IMAD R111, R95, R34, R36 ;  /* 0x000000225f6f7224 */ /* 0x000fe400078e0224 */
[----:B------:R-:W-:Y:S02]  /*2b10*/  @!P3 IMAD.IADD R97, R97, 0x1, -R95 ;  /* 0x000000016161b824 */ /* 0x000fe400078e0a5f */
[----:B------:R-:W-:Y:S01]  /*2b20*/  @!P5 IMAD.MOV R101, RZ, RZ, -R101 ;  /* 0x000000ffff65d224 */ /* 0x000fe200078e0a65 */
[----:B------:R-:W-:Y:S01]  /*2b30*/  ISETP.GT.U32.AND P5, PT, R95, R111, PT ;  /* 0x0000006f5f00720c */ /* 0x000fe20003fa4070 */
[----:B------:R-:W-:Y:S01]  /*2b40*/  @!P2 IMAD.MOV R97, RZ, RZ, -R97 ;  /* 0x000000ffff61a224 */ /* 0x000fe200078e0a61 */
[----:B------:R-:W-:-:S02]  /*2b50*/  LOP3.LUT R50, R94, 0xf8, RZ, 0xfc, !PT ;  /* 0x000000f85e327812 */ /* 0x000fc400078efcff */
[C---:B------:R-:W-:Y:S01]  /*2b60*/  ISETP.GT.U32.AND P2, PT, R95.reuse, R107, PT ;  /* 0x0000006b5f00720c */ /* 0x040fe20003f44070 */
[C---:B------:R-:W-:Y:S01]  /*2b70*/  IMAD R109, R95.reuse, R109, R38 ;  /* 0x0000006d5f6d7224 */ /* 0x040fe200078e0226 */
[----:B------:R-:W-:Y:S01]  /*2b80*/  IABS R38, R50 ;  /* 0x0000003200267213 */ /* 0x000fe20000000000 */
[----:B------:R-:W-:Y:S01]  /*2b90*/  @!P4 IMAD.MOV R91, RZ, RZ, -R91 ;  /* 0x000000ffff5bc224 */ /* 0x000fe200078e0a5b */
[----:B------:R-:W-:Y:S02]  /*2ba0*/  ISETP.GT.U32.AND P4, PT, R95, R103, PT ;  /* 0x000000675f00720c */ /* 0x000fe40003f84070 */
[----:B------:R-:W-:Y:S01]  /*2bb0*/  LOP3.LUT R40, R94, 0x100, RZ, 0xfc, !PT ;  /* 0x000001005e287812 */ /* 0x000fe200078efcff */
[----:B------:R-:W-:-:S03]  /*2bc0*/  IMAD.HI.U32 R34, R93, R38, RZ ;  /* 0x000000265d227227 */ /* 0x000fc600078e00ff */
[----:B------:R-:W-:Y:S01]  /*2bd0*/  IABS R36, R40 ;  /* 0x0000002800247213 */ /* 0x000fe20000000000 */
[--C-:B------:R-:W-:Y:S02]  /*2be0*/  @!P5 IMAD.IADD R111, R111, 0x1, -R95.reuse ;  /* 0x000000016f6fd824 */ /* 0x100fe400078e0a5f */
[----:B------:R-:W-:Y:S02]  /*2bf0*/  @!P2 IMAD.IADD R107, R107, 0x1, -R95 ;  /* 0x000000016b6ba824 */ /* 0x000fe400078e0a5f */
[----:B------:R-:W-:Y:S01]  /*2c00*/  IMAD.MOV R34, RZ, RZ, -R34 ;  /* 0x000000ffff227224 */ /* 0x000fe200078e0a22 */
[----:B------:R-:W-:Y:S02]  /*2c10*/  ISETP.GE.AND P3, PT, R56, RZ, PT ;  /* 0x000000ff3800720c */ /* 0x000fe40003f66270 */
[C---:B------:R-:W-:Y:S01]  /*2c20*/  ISETP.GT.U32.AND P5, PT, R95.reuse, R111, PT ;  /* 0x0000006f5f00720c */ /* 0x040fe20003fa4070 */
[C---:B------:R-:W-:Y:S01]  /*2c30*/  IMAD R113, R95.reuse, R34, R38 ;  /* 0x000000225f717224 */ /* 0x040fe200078e0226 */
[----:B------:R-:W-:Y:S01]  /*2c40*/  ISETP.GT.U32.AND P2, PT, R95, R107, PT ;  /* 0x0000006b5f00720c */ /* 0x000fe20003f44070 */
[----:B------:R-:W-:-:S04]  /*2c50*/  IMAD.HI.U32 R34, R93, R36, RZ ;  /* 0x000000245d227227 */ /* 0x000fc800078e00ff */
[----:B------:R-:W-:Y:S01]  /*2c60*/  @!P4 IMAD.IADD R103, R103, 0x1, -R95 ;  /* 0x000000016767c824 */ /* 0x000fe200078e0a5f */
[----:B------:R-:W-:Y:S01]  /*2c70*/  ISETP.GT.U32.AND P4, PT, R95, R109, PT ;  /* 0x0000006d5f00720c */ /* 0x000fe20003f84070 */
[----:B------:R-:W-:-:S04]  /*2c80*/  IMAD.MOV R115, RZ, RZ, -R34 ;  /* 0x000000ffff737224 */ /* 0x000fc800078e0a22 */
[----:B------:R-:W-:Y:S01]  /*2c90*/  IMAD R115, R95, R115, R36 ;  /* 0x000000735f737224 */ /* 0x000fe200078e0224 */
[----:B------:R-:W-:Y:S01]  /*2ca0*/  ISETP.GE.AND P6, PT, R44, RZ, PT ;  /* 0x000000ff2c00720c */ /* 0x000fe20003fc6270 */
[----:B------:R-:W-:Y:S01]  /*2cb0*/  @!P3 IMAD.MOV R99, RZ, RZ, -R99 ;  /* 0x000000ffff63b224 */ /* 0x000fe200078e0a63 */
[----:B------:R-:W-:Y:S01]  /*2cc0*/  ISETP.GE.AND P3, PT, R42, RZ, PT ;  /* 0x000000ff2a00720c */ /* 0x000fe20003f66270 */
[--C-:B------:R-:W-:Y:S01]  /*2cd0*/  @!P5 IMAD.IADD R111, R111, 0x1, -R95.reuse ;  /* 0x000000016f6fd824 */ /* 0x100fe200078e0a5f */
[----:B------:R-:W-:Y:S01]  /*2ce0*/  ISETP.GT.U32.AND P5, PT, R95, R115, PT ;  /* 0x000000735f00720c */ /* 0x000fe20003fa4070 */
[--C-:B------:R-:W-:Y:S01]  /*2cf0*/  @!P2 IMAD.IADD R107, R107, 0x1, -R95.reuse ;  /* 0x000000016b6ba824 */ /* 0x100fe200078e0a5f */
[----:B------:R-:W-:Y:S02]  /*2d00*/  LOP3.LUT R42, R94, 0x108, RZ, 0xfc, !PT ;  /* 0x000001085e2a7812 */ /* 0x000fe400078efcff */
[----:B------:R-:W-:Y:S01]  /*2d10*/  ISETP.GT.U32.AND P2, PT, R95, R113, PT ;  /* 0x000000715f00720c */ /* 0x000fe20003f44070 */
[----:B------:R-:W-:Y:S01]  /*2d20*/  @!P4 IMAD.IADD R109, R109, 0x1, -R95 ;  /* 0x000000016d6dc824 */ /* 0x000fe200078e0a5f */
[----:B------:R-:W-:-:S02]  /*2d30*/  IABS R38, R42 ;  /* 0x0000002a00267213 */ /* 0x000fc40000000000 */
[----:B------:R-:W-:Y:S02]  /*2d40*/  LOP3.LUT R44, R94, 0x110, RZ, 0xfc, !PT ;  /* 0x000001105e2c7812 */ /* 0x000fe400078efcff */
[----:B------:R-:W-:Y:S01]  /*2d50*/  ISETP.GT.U32.AND P4, PT, R95, R109, PT ;  /* 0x0000006d5f00720c */ /* 0x000fe20003f84070 */
[----:B------:R-:W-:Y:S01]  /*2d60*/  IMAD.HI.U32 R34, R93, R38, RZ ;  /* 0x000000265d227227 */ /* 0x000fe200078e00ff */
[----:B------:R-:W-:-:S03]  /*2d70*/  IABS R36, R44 ;  /* 0x0000002c00247213 */ /* 0x000fc60000000000 */
[----:B------:R-:W-:Y:S01]  /*2d80*/  @!P6 IMAD.MOV R107, RZ, RZ, -R107 ;  /* 0x000000ffff6be224 */ /* 0x000fe200078e0a6b */
[----:B------:R-:W-:Y:S01]  /*2d90*/  ISETP.GE.AND P6, PT, R48, RZ, PT ;  /* 0x000000ff3000720c */ /* 0x000fe20003fc6270 */
[--C-:B------:R-:W-:Y:S02]  /*2da0*/  @!P5 IMAD.IADD R115, R115, 0x1, -R95.reuse ;  /* 0x000000017373d824 */ /* 0x100fe400078e0a5f */
[----:B------:R-:W-:Y:S02]  /*2db0*/  @!P2 IMAD.IADD R113, R113, 0x1, -R95 ;  /* 0x000000017171a824 */ /* 0x000fe400078e0a5f */
[----:B------:R-:W-:Y:S01]  /*2dc0*/  IMAD.MOV R34, RZ, RZ, -R34 ;  /* 0x000000ffff227224 */ /* 0x000fe200078e0a22 */
[C---:B------:R-:W-:Y:S01]  /*2dd0*/  ISETP.GT.U32.AND P5, PT, R95.reuse, R115, PT ;  /* 0x000000735f00720c */ /* 0x040fe20003fa4070 */
[----:B------:R-:W-:Y:S01]  /*2de0*/  @!P3 IMAD.MOV R103, RZ, RZ, -R103 ;  /* 0x000000ffff67b224 */ /* 0x000fe200078e0a67 */
[----:B------:R-:W-:Y:S01]  /*2df0*/  ISETP.GE.AND P3, PT, R46, RZ, PT ;  /* 0x000000ff2e00720c */ /* 0x000fe20003f66270 */
[C---:B------:R-:W-:Y:S01]  /*2e00*/  IMAD R129, R95.reuse, R34, R38 ;  /* 0x000000225f817224 */ /* 0x040fe200078e0226 */
[----:B------:R-:W-:Y:S01]  /*2e10*/  ISETP.GT.U32.AND P2, PT, R95, R113, PT ;  /* 0x000000715f00720c */ /* 0x000fe20003f44070 */
[----:B------:R-:W-:-:S04]  /*2e20*/  IMAD.HI.U32 R34, R93, R36, RZ ;  /* 0x000000245d227227 */ /* 0x000fc800078e00ff */
[----:B------:R-:W-:Y:S01]  /*2e30*/  @!P4 IMAD.IADD R109, R109, 0x1, -R95 ;  /* 0x000000016d6dc824 */ /* 0x000fe200078e0a5f */
[----:B------:R-:W-:Y:S01]  /*2e40*/  ISETP.GE.AND P4, PT, R50, RZ, PT ;  /* 0x000000ff3200720c */ /* 0x000fe20003f86270 */
[----:B------:R-:W-:Y:S01]  /*2e50*/  IMAD.MOV R133, RZ, RZ, -R34 ;  /* 0x000000ffff857224 */ /* 0x000fe200078e0a22 */
[----:B------:R-:W-:Y:S01]  /*2e60*/  LOP3.LUT R46, R94, 0x118, RZ, 0xfc, !PT ;  /* 0x000001185e2e7812 */ /* 0x000fe200078efcff */
[----:B------:R-:W-:Y:S01]  /*2e70*/  @!P6 IMAD.MOV R111, RZ, RZ, -R111 ;  /* 0x000000ffff6fe224 */ /* 0x000fe200078e0a6f */
[----:B------:R-:W-:Y:S01]  /*2e80*/  ISETP.GE.AND P6, PT, R42, RZ, PT ;  /* 0x000000ff2a00720c */ /* 0x000fe20003fc6270 */
[----:B------:R-:W-:Y:S01]  /*2e90*/  IMAD R133, R95, R133, R36 ;  /* 0x000000855f857224 */ /* 0x000fe200078e0224 */
[----:B------:R-:W-:Y:S01]  /*2ea0*/  LOP3.LUT R42, R94, 0x120, RZ, 0xfc, !PT ;  /* 0x000001205e2a7812 */ /* 0x000fe200078efcff */
[----:B------:R-:W-:Y:S01]  /*2eb0*/  @!P3 IMAD.MOV R109, RZ, RZ, -R109 ;  /* 0x000000ffff6db224 */ /* 0x000fe200078e0a6d */
[----:B------:R-:W-:Y:S01]  /*2ec0*/  ISETP.GE.AND P3, PT, R40, RZ, PT ;  /* 0x000000ff2800720c */ /* 0x000fe20003f66270 */
[--C-:B------:R-:W-:Y:S01]  /*2ed0*/  @!P5 IMAD.IADD R115, R115, 0x1, -R95.reuse ;  /* 0x000000017373d824 */ /* 0x100fe200078e0a5f */
[----:B------:R-:W-:Y:S01]  /*2ee0*/  IABS R38, R46 ;  /* 0x0000002e00267213 */ /* 0x000fe20000000000 */
[----:B------:R-:W-:Y:S01]  /*2ef0*/  @!P2 IMAD.IADD R113, R113, 0x1, -R95 ;  /* 0x000000017171a824 */ /* 0x000fe200078e0a5f */
[----:B------:R-:W-:-:S02]  /*2f00*/  ISETP.GT.U32.AND P5, PT, R95, R133, PT ;  /* 0x000000855f00720c */ /* 0x000fc40003fa4070 */
[----:B------:R-:W-:Y:S01]  /*2f10*/  IABS R40, R42 ;  /* 0x0000002a00287213 */ /* 0x000fe20000000000 */
[----:B------:R-:W-:Y:S01]  /*2f20*/  @!P4 IMAD.MOV R113, RZ, RZ, -R113 ;  /* 0x000000ffff71c224 */ /* 0x000fe200078e0a71 */
[----:B------:R-:W-:Y:S01]  /*2f30*/  ISETP.GT.U32.AND P2, PT, R95, R129, PT ;  /* 0x000000815f00720c */ /* 0x000fe20003f44070 */
[C---:B------:R-:W-:Y:S01]  /*2f40*/  IMAD.HI.U32 R34, R93.reuse, R38, RZ ;  /* 0x000000265d227227 */ /* 0x040fe200078e00ff */
[----:B------:R-:W-:Y:S02]  /*2f50*/  ISETP.GE.AND P4, PT, R44, RZ, PT ;  /* 0x000000ff2c00720c */ /* 0x000fe40003f86270 */
[----:B------:R-:W-:Y:S01]  /*2f60*/  LOP3.LUT R44, R94, 0x128, RZ, 0xfc, !PT ;  /* 0x000001285e2c7812 */ /* 0x000fe200078efcff */
[----:B------:R-:W-:Y:S02]  /*2f70*/  IMAD.MOV.U32 R36, RZ, RZ, R40 ;  /* 0x000000ffff247224 */ /* 0x000fe400078e0028 */
[----:B------:R-:W-:Y:S01]  /*2f80*/  IMAD.MOV R137, RZ, RZ, -R34 ;  /* 0x000000ffff897224 */ /* 0x000fe200078e0a22 */
[----:B------:R-:W-:Y:S01]  /*2f90*/  IABS R40, R44 ;  /* 0x0000002c00287213 */ /* 0x000fe20000000000 */
[----:B------:R-:W-:-:S04]  /*2fa0*/  IMAD.HI.U32 R34, R93, R36, RZ ;  /* 0x000000245d227227 */ /* 0x000fc800078e00ff */
[--C-:B------:R-:W-:Y:S02]  /*2fb0*/  @!P5 IMAD.IADD R133, R133, 0x1, -R95.reuse ;  /* 0x000000018585d824 */ /* 0x100fe400078e0a5f */
[C---:B------:R-:W-:Y:S02]  /*2fc0*/  IMAD R137, R95.reuse, R137, R38 ;  /* 0x000000895f897224 */ /* 0x040fe400078e0226 */
[----:B------:R-:W-:Y:S02]  /*2fd0*/  IMAD.MOV R34, RZ, RZ, -R34 ;  /* 0x000000ffff227224 */ /* 0x000fe400078e0a22 */
[----:B------:R-:W-:Y:S01]  /*2fe0*/  IMAD.MOV.U32 R38, RZ, RZ, R40 ;  /* 0x000000ffff267224 */ /* 0x000fe200078e0028 */
[----:B------:R-:W-:Y:S01]  /*2ff0*/  ISETP.GT.U32.AND P5, PT, R95, R133, PT ;  /* 0x000000855f00720c */ /* 0x000fe20003fa4070 */
[----:B------:R-:W-:Y:S02]  /*3000*/  @!P2 IMAD.IADD R129, R129, 0x1, -R95 ;  /* 0x000000018181a824 */ /* 0x000fe400078e0a5f */
[----:B------:R-:W-:-:S02]  /*3010*/  IMAD R141, R95, R34, R36 ;  /* 0x000000225f8d7224 */ /* 0x000fc400078e0224 */
[----:B------:R-:W-:Y:S01]  /*3020*/  IMAD.HI.U32 R34, R93, R38, RZ ;  /* 0x000000265d227227 */ /* 0x000fe200078e00ff */
[----:B------:R-:W-:-:S03]  /*3030*/  ISETP.GT.U32.AND P2, PT, R95, R129, PT ;  /* 0x000000815f00720c */ /* 0x000fc60003f44070 */
[----:B------:R-:W-:Y:S01]  /*3040*/  @!P3 IMAD.MOV R115, RZ, RZ, -R115 ;  /* 0x000000ffff73b224 */ /* 0x000fe200078e0a73 */
[----:B------:R-:W-:Y:S01]  /*3050*/  ISETP.GT.U32.AND P3, PT, R95, R137, PT ;  /* 0x000000895f00720c */ /* 0x000fe20003f64070 */
[----:B------:R-:W-:Y:S01]  /*3060*/  IMAD.MOV R145, RZ, RZ, -R34 ;  /* 0x000000ffff917224 */ /* 0x000fe200078e0a22 */
[----:B------:R-:W-:-:S03]  /*3070*/  LOP3.LUT R48, R94, 0x130, RZ, 0xfc, !PT ;  /* 0x000001305e307812 */ /* 0x000fc600078efcff */
[----:B------:R-:W-:Y:S01]  /*3080*/  IMAD R145, R95, R145, R38 ;  /* 0x000000915f917224 */ /* 0x000fe200078e0226 */
[----:B------:R-:W-:Y:S01]  /*3090*/  IABS R36, R48 ;  /* 0x0000003000247213 */ /* 0x000fe20000000000 */
[----:B------:R-:W-:-:S03]  /*30a0*/  @!P5 IMAD.IADD R133, R133, 0x1, -R95 ;  /* 0x000000018585d824 */ /* 0x000fc600078e0a5f */
[----:B------:R-:W-:Y:S01]  /*30b0*/  ISETP.GT.U32.AND P5, PT, R95, R145, PT ;  /* 0x000000915f00720c */ /* 0x000fe20003fa4070 */
[--C-:B------:R-:W-:Y:S01]  /*30c0*/  @!P2 IMAD.IADD R129, R129, 0x1, -R95.reuse ;  /* 0x000000018181a824 */ /* 0x100fe200078e0a5f */
[----:B------:R-:W-:Y:S01]  /*30d0*/  ISETP.GE.AND P2, PT, R46, RZ, PT ;  /* 0x000000ff2e00720c */ /* 0x000fe20003f46270 */
[----:B------:R-:W-:Y:S01]  /*30e0*/  @!P3 IMAD.IADD R137, R137, 0x1, -R95 ;  /* 0x000000018989b824 */ /* 0x000fe200078e0a5f */
[C---:B------:R-:W-:Y:S01]  /*30f0*/  LOP3.LUT R46, R94.reuse, 0x138, RZ, 0xfc, !PT ;  /* 0x000001385e2e7812 */ /* 0x040fe200078efcff */
[----:B------:R-:W-:Y:S01]  /*3100*/  IMAD.HI.U32 R34, R93, R36, RZ ;  /* 0x000000245d227227 */ /* 0x000fe200078e00ff */
[----:B------:R-:W-:Y:S02]  /*3110*/  LOP3.LUT R50, R94, 0x140, RZ, 0xfc, !PT ;  /* 0x000001405e327812 */ /* 0x000fe400078efcff */
[----:B------:R-:W-:Y:S01]  /*3120*/  IABS R38, R46 ;  /* 0x0000002e00267213 */ /* 0x000fe20000000000 */
[----:B------:R-:W-:Y:S01]  /*3130*/  @!P6 IMAD.MOV R129, RZ, RZ, -R129 ;  /* 0x000000ffff81e224 */ /* 0x000fe200078e0a81 */
[C---:B------:R-:W-:Y:S01]  /*3140*/  ISETP.GT.U32.AND P6, PT, R95.reuse, R141, PT ;  /* 0x0000008d5f00720c */ /* 0x040fe20003fc4070 */
[----:B------:R-:W-:Y:S01]  /*3150*/  IMAD.MOV R34, RZ, RZ, -R34 ;  /* 0x000000ffff227224 */ /* 0x000fe200078e0a22 */
[----:B------:R-:W-:-:S02]  /*3160*/  ISETP.GT.U32.AND P3, PT, R95, R137, PT ;  /* 0x000000895f00720c */ /* 0x000fc40003f64070 */
[----:B------:R-:W-:Y:S01]  /*3170*/  IABS R40, R50 ;  /* 0x0000003200287213 */ /* 0x000fe20000000000 */
[----:B------:R-:W-:Y:S02]  /*3180*/  IMAD R149, R95, R34, R36 ;  /* 0x000000225f957224 */ /* 0x000fe400078e0224 */
[----:B------:R-:W-:Y:S02]  /*3190*/  @!P5 IMAD.IADD R145, R145, 0x1, -R95 ;  /* 0x000000019191d824 */ /* 0x000fe400078e0a5f */
[----:B------:R-:W-:-:S04]  /*31a0*/  IMAD.HI.U32 R34, R93, R38, RZ ;  /* 0x000000265d227227 */ /* 0x000fc800078e00ff */
[----:B------:R-:W-:Y:S01]  /*31b0*/  IMAD.MOV.U32 R36, RZ, RZ, R40 ;  /* 0x000000ffff247224 */ /* 0x000fe200078e0028 */
[----:B------:R-:W-:Y:S01]  /*31c0*/  ISETP.GT.U32.AND P5, PT, R95, R145, PT ;  /* 0x000000915f00720c */ /* 0x000fe20003fa4070 */
[----:B------:R-:W-:Y:S02]  /*31d0*/  IMAD.MOV R151, RZ, RZ, -R34 ;  /* 0x000000ffff977224 */ /* 0x000fe400078e0a22 */
[----:B------:R-:W-:-:S04]  /*31e0*/  IMAD.HI.U32 R34, R93, R36, RZ ;  /* 0x000000245d227227 */ /* 0x000fc800078e00ff */
[--C-:B------:R-:W-:Y:S02]  /*31f0*/  @!P6 IMAD.IADD R141, R141, 0x1, -R95.reuse ;  /* 0x000000018d8de824 */ /* 0x100fe400078e0a5f */
[----:B------:R-:W-:Y:S01]  /*3200*/  @!P3 IMAD.IADD R137, R137, 0x1, -R95 ;  /* 0x000000018989b824 */ /* 0x000fe200078e0a5f */
[C---:B------:R-:W-:Y:S01]  /*3210*/  ISETP.GT.U32.AND P3, PT, R95.reuse, R149, PT ;  /* 0x000000955f00720c */ /* 0x040fe20003f64070 */
[----:B------:R-:W-:Y:S01]  /*3220*/  IMAD.MOV R34, RZ, RZ, -R34 ;  /* 0x000000ffff227224 */ /* 0x000fe200078e0a22 */
[----:B------:R-:W-:-:S03]  /*3230*/  ISETP.GT.U32.AND P6, PT, R95, R141, PT ;  /* 0x0000008d5f00720c */ /* 0x000fc60003fc4070 */
[----:B------:R-:W-:Y:S01]  /*3240*/  IMAD R153, R95, R34, R36 ;  /* 0x000000225f997224 */ /* 0x000fe200078e0224 */
[----:B------:R-:W-:Y:S01]  /*3250*/  LOP3.LUT R52, R94, 0x148, RZ, 0xfc, !PT ;  /* 0x000001485e347812 */ /* 0x000fe200078efcff */
[----:B------:R-:W-:Y:S01]  /*3260*/  @!P4 IMAD.MOV R133, RZ, RZ, -R133 ;  /* 0x000000ffff85c224 */ /* 0x000fe200078e0a85 */
[----:B------:R-:W-:Y:S01]  /*3270*/  ISETP.GE.AND P4, PT, R42, RZ, PT ;  /* 0x000000ff2a00720c */ /* 0x000fe20003f86270 */
[--C-:B------:R-:W-:Y:S01]  /*3280*/  @!P5 IMAD.IADD R145, R145, 0x1, -R95.reuse ;  /* 0x000000019191d824 */ /* 0x100fe200078e0a5f */
[C---:B------:R-:W-:Y:S01]  /*3290*/  ISETP.GT.U32.AND P5, PT, R95.reuse, R153, PT ;  /* 0x000000995f00720c */ /* 0x040fe20003fa4070 */
[----:B------:R-:W-:Y:S01]  /*32a0*/  IMAD R151, R95, R151, R38 ;  /* 0x000000975f977224 */ /* 0x000fe200078e0226 */
[----:B------:R-:W-:Y:S01]  /*32b0*/  IABS R38, R52 ;  /* 0x0000003400267213 */ /* 0x000fe20000000000 */
[----:B------:R-:W-:-:S04]  /*32c0*/  @!P3 IMAD.IADD R149, R149, 0x1, -R95 ;  /* 0x000000019595b824 */ /* 0x000fc800078e0a5f */
[----:B------:R-:W-:Y:S01]  /*32d0*/  IMAD.MOV.U32 R36, RZ, RZ, R38 ;  /* 0x000000ffff247224 */ /* 0x000fe200078e0026 */
[----:B------:R-:W-:Y:S01]  /*32e0*/  LOP3.LUT R42, R94, 0x150, RZ, 0xfc, !PT ;  /* 0x000001505e2a7812 */ /* 0x000fe200078efcff */
[----:B------:R-:W-:Y:S02]  /*32f0*/  @!P6 IMAD.IADD R141, R141, 0x1, -R95 ;  /* 0x000000018d8de824 */ /* 0x000fe400078e0a5f */
[----:B------:R-:W-:Y:S01]  /*3300*/  @!P2 IMAD.MOV R137, RZ, RZ, -R137 ;  /* 0x000000ffff89a224 */ /* 0x000fe200078e0a89 */
[----:B------:R-:W-:Y:S01]  /*3310*/  ISETP.GT.U32.AND P2, PT, R95, R149, PT ;  /* 0x000000955f00720c */ /* 0x000fe20003f44070 */
[----:B------:R-:W-:Y:S01]  /*3320*/  IMAD.HI.U32 R34, R93, R36, RZ ;  /* 0x000000245d227227 */ /* 0x000fe200078e00ff */
[----:B------:R-:W-:-:S03]  /*3330*/  IABS R38, R42 ;  /* 0x0000002a00267213 */ /* 0x000fc60000000000 */
[----:B------:R-:W-:Y:S01]  /*3340*/  @!P4 IMAD.MOV R141, RZ, RZ, -R141 ;  /* 0x000000ffff8dc224 */ /* 0x000fe200078e0a8d */
[----:B------:R-:W-:Y:S01]  /*3350*/  ISETP.GE.AND P4, PT, R48, RZ, PT ;  /* 0x000000ff3000720c */ /* 0x000fe20003f86270 */
[----:B------:R-:W-:Y:S02]  /*3360*/  @!P5 IMAD.IADD R153, R153, 0x1, -R95 ;  /* 0x000000019999d824 */ /* 0x000fe400078e0a5f */
[----:B------:R-:W-:Y:S01]  /*3370*/  IMAD.MOV R34, RZ, RZ, -R34 ;  /* 0x000000ffff227224 */ /* 0x000fe200078e0a22 */
[C---:B------:R-:W-:Y:S02]  /*3380*/  ISETP.GT.U32.AND P6, PT, R95.reuse, R151, PT ;  /* 0x000000975f00720c */ /* 0x040fe40003fc4070 */
[C---:B------:R-:W-:Y:S01]  /*3390*/  ISETP.GT.U32.AND P5, PT, R95.reuse, R153, PT ;  /* 0x000000995f00720c */ /* 0x040fe20003fa4070 */
[----:B------:R-:W-:Y:S02]  /*33a0*/  IMAD R155, R95, R34, R36 ;  /* 0x000000225f9b7224 */ /* 0x000fe400078e0224 */
[----:B------:R-:W-:-:S04]  /*33b0*/  IMAD.HI.U32 R34, R93, R38, RZ ;  /* 0x000000265d227227 */ /* 0x000fc800078e00ff */
[----:B------:R-:W-:Y:S02]  /*33c0*/  @!P2 IMAD.IADD R149, R149, 0x1, -R95 ;  /* 0x000000019595a824 */ /* 0x000fe400078e0a5f */
[----:B------:R-:W-:Y:S02]  /*33d0*/  IMAD.MOV R34, RZ, RZ, -R34 ;  /* 0x000000ffff227224 */ /* 0x000fe400078e0a22 */
[----:B------:R-:W-:Y:S01]  /*33e0*/  @!P4 IMAD.MOV R149, RZ, RZ, -R149 ;  /* 0x000000ffff95c224 */ /* 0x000fe200078e0a95 */
[C---:B------:R-:W-:Y:S01]  /*33f0*/  ISETP.GT.U32.AND P4, PT, R95.reuse, R155, PT ;  /* 0x0000009b5f00720c */ /* 0x040fe20003f84070 */
[----:B------:R-:W-:Y:S01]  /*3400*/  IMAD R157, R95, R34, R38 ;  /* 0x000000225f9d7224 */ /* 0x000fe200078e0226 */
[----:B------:R-:W-:Y:S01]  /*3410*/  ISETP.GE.AND P3, PT, R44, RZ, PT ;  /* 0x000000ff2c00720c */ /* 0x000fe20003f66270 */
[--C-:B------:R-:W-:Y:S02]  /*3420*/  @!P5 IMAD.IADD R153, R153, 0x1, -R95.reuse ;  /* 0x000000019999d824 */ /* 0x100fe400078e0a5f */
[----:B------:R-:W-:Y:S01]  /*3430*/  @!P6 IMAD.IADD R151, R151, 0x1, -R95 ;  /* 0x000000019797e824 */ /* 0x000fe200078e0a5f */
[----:B------:R-:W-:-:S02]  /*3440*/  ISETP.GT.U32.AND P5, PT, R95, R157, PT ;  /* 0x0000009d5f00720c */ /* 0x000fc40003fa4070 */
[----:B------:R-:W-:Y:S02]  /*3450*/  ISETP.GE.AND P2, PT, R46, RZ, PT ;  /* 0x000000ff2e00720c */ /* 0x000fe40003f46270 */
[----:B------:R-:W-:Y:S02]  /*3460*/  ISETP.GT.U32.AND P6, PT, R95, R151, PT ;  /* 0x000000975f00720c */ /* 0x000fe40003fc4070 */
[C---:B------:R-:W-:Y:S02]  /*3470*/  LOP3.LUT R46, R94.reuse, 0x158, RZ, 0xfc, !PT ;  /* 0x000001585e2e7812 */ /* 0x040fe400078efcff */
[----:B------:R-:W-:Y:S01]  /*3480*/  LOP3.LUT R48, R94, 0x160, RZ, 0xfc, !PT ;  /* 0x000001605e307812 */ /* 0x000fe200078efcff */
[----:B------:R-:W-:Y:S01]  /*3490*/  @!P4 IMAD.IADD R155, R155, 0x1, -R95 ;  /* 0x000000019b9bc824 */ /* 0x000fe200078e0a5f */
[----:B------:R-:W-:Y:S02]  /*34a0*/  IABS R38, R46 ;  /* 0x0000002e00267213 */ /* 0x000fe40000000000 */
[----:B------:R-:W-:Y:S01]  /*34b0*/  IABS R40, R48 ;  /* 0x0000003000287213 */ /* 0x000fe20000000000 */
[----:B------:R-:W-:Y:S01]  /*34c0*/  @!P3 IMAD.MOV R145, RZ, RZ, -R145 ;  /* 0x000000ffff91b224 */ /* 0x000fe200078e0a91 */
[----:B------:R-:W-:Y:S01]  /*34d0*/  ISETP.GE.AND P3, PT, R50, RZ, PT ;  /* 0x000000ff3200720c */ /* 0x000fe20003f66270 */
[----:B------:R-:W-:Y:S01]  /*34e0*/  @!P5 IMAD.IADD R157, R157, 0x1, -R95 ;  /* 0x000000019d9dd824 */ /* 0x000fe200078e0a5f */
[----:B------:R-:W-:Y:S01]  /*34f0*/  ISETP.GT.U32.AND P5, PT, R95, R155, PT ;  /* 0x0000009b5f00720c */ /* 0x000fe20003fa4070 */
[----:B------:R-:W-:Y:S01]  /*3500*/  IMAD.HI.U32 R34, R93, R38, RZ ;  /* 0x000000265d227227 */ /* 0x000fe200078e00ff */
[----:B------:R-:W-:-:S03]  /*3510*/  LOP3.LUT R50, R94, 0x168, RZ, 0xfc, !PT ;  /* 0x000001685e327812 */ /* 0x000fc600078efcff */
[----:B------:R-:W-:Y:S01]  /*3520*/  IMAD.HI.U32 R36, R93, R40, RZ ;  /* 0x000000285d247227 */ /* 0x000fe200078e00ff */
[----:B------:R-:W-:-:S03]  /*3530*/  ISETP.GE.AND P4, PT, R42, RZ, PT ;  /* 0x000000ff2a00720c */ /* 0x000fc60003f86270 */
[----:B------:R-:W-:Y:S01]  /*3540*/  @!P6 IMAD.IADD R151, R151, 0x1, -R95 ;  /* 0x000000019797e824 */ /* 0x000fe200078e0a5f */
[----:B------:R-:W-:Y:S01]  /*3550*/  IABS R42, R50 ;  /* 0x00000032002a7213 */ /* 0x000fe20000000000 */
[----:B------:R-:W-:Y:S02]  /*3560*/  IMAD.MOV R34, RZ, RZ, -R34 ;  /* 0x000000ffff227224 */ /* 0x000fe400078e0a22 */
[----:B------:R-:W-:Y:S01]  /*3570*/  IMAD.MOV R161, RZ, RZ, -R36 ;  /* 0x000000ffffa17224 */ /* 0x000fe200078e0a24 */
[----:B------:R-:W-:Y:S01]  /*3580*/  ISETP.GE.AND P6, PT, R52, RZ, PT ;  /* 0x000000ff3400720c */ /* 0x000fe20003fc6270 */
[----:B------:R-:W-:Y:S01]  /*3590*/  @!P2 IMAD.MOV R151, RZ, RZ, -R151 ;  /* 0x000000ffff97a224 */ /* 0x000fe200078e0a97 */
[C---:B------:R-:W-:Y:S01]  /*35a0*/  ISETP.GT.U32.AND P2, PT, R95.reuse, R157, PT ;  /* 0x0000009d5f00720c */ /* 0x040fe20003f44070 */
[C---:B------:R-:W-:Y:S01]  /*35b0*/  IMAD R159, R95.reuse, R34, R38 ;  /* 0x000000225f9f7224 */ /* 0x040fe200078e0226 */
[----:B------:R-:W-:Y:S01]  /*35c0*/  LOP3.LUT R52, R94, 0x170, RZ, 0xfc, !PT ;  /* 0x000001705e347812 */ /* 0x000fe200078efcff */
[----:B------:R-:W-:-:S02]  /*35d0*/  IMAD R161, R95, R161, R40 ;  /* 0x000000a15fa17224 */ /* 0x000fc400078e0228 */
[----:B------:R-:W-:Y:S01]  /*35e0*/  IMAD.HI.U32 R34, R93, R42, RZ ;  /* 0x0000002a5d227227 */ /* 0x000fe200078e00ff */
[----:B------:R-:W-:-:S03]  /*35f0*/  IABS R44, R52 ;  /* 0x00000034002c7213 */ /* 0x000fc60000000000 */
[----:B------:R-:W-:Y:S01]  /*3600*/  @!P3 IMAD.MOV R153, RZ, RZ, -R153 ;  /* 0x000000ffff99b224 */ /* 0x000fe200078e0a99 */
[----:B------:R-:W-:Y:S01]  /*3610*/  ISETP.GT.U32.AND P3, PT, R95, R159, PT ;  /* 0x0000009f5f00720c */ /* 0x000fe20003f64070 */
[----:B------:R-:W-:Y:S01]  /*3620*/  @!P5 IMAD.IADD R155, R155, 0x1, -R95 ;  /* 0x000000019b9bd824 */ /* 0x000fe200078e0a5f */
[----:B------:R-:W-:Y:S01]  /*3630*/  ISETP.GT.U32.AND P5, PT, R95, R161, PT ;  /* 0x000000a15f00720c */ /* 0x000fe20003fa4070 */
[----:B------:R-:W-:Y:S02]  /*3640*/  IMAD.MOV R34, RZ, RZ, -R34 ;  /* 0x000000ffff227224 */ /* 0x000fe400078e0a22 */
[----:B------:R-:W-:-:S04]  /*3650*/  IMAD.HI.U32 R36, R93, R44, RZ ;  /* 0x0000002c5d247227 */ /* 0x000fc800078e00ff */
[----:B------:R-:W-:Y:S02]  /*3660*/  IMAD R163, R95, R34, R42 ;  /* 0x000000225fa37224 */ /* 0x000fe400078e022a */
[----:B------:R-:W-:Y:S01]  /*3670*/  @!P2 IMAD.IADD R157, R157, 0x1, -R95 ;  /* 0x000000019d9da824 */ /* 0x000fe200078e0a5f */
[----:B------:R-:W-:Y:S01]  /*3680*/  ISETP.GE.AND P2, PT, R46, RZ, PT ;  /* 0x000000ff2e00720c */ /* 0x000fe20003f46270 */
[----:B------:R-:W-:Y:S01]  /*3690*/  IMAD.MOV R36, RZ, RZ, -R36 ;  /* 0x000000ffff247224 */ /* 0x000fe200078e0a24 */
[----:B------:R-:W-:Y:S01]  /*36a0*/  LOP3.LUT R46, R94, 0x178, RZ, 0xfc, !PT ;  /* 0x000001785e2e7812 */ /* 0x000fe200078efcff */
[----:B------:R-:W-:Y:S01]  /*36b0*/  @!P6 IMAD.MOV R155, RZ, RZ, -R155 ;  /* 0x000000ffff9be224 */ /* 0x000fe200078e0a9b */
[C---:B------:R-:W-:Y:S01]  /*36c0*/  ISETP.GT.U32.AND P6, PT, R95.reuse, R163, PT ;  /* 0x000000a35f00720c */ /* 0x040fe20003fc4070 */
[----:B------:R-:W-:Y:S01]  /*36d0*/  IMAD R165, R95, R36, R44 ;  /* 0x000000245fa57224 */ /* 0x000fe200078e022c */
[----:B------:R-:W-:Y:S01]  /*36e0*/  IABS R36, R46 ;  /* 0x0000002e00247213 */ /* 0x000fe20000000000 */
[----:B------:R-:W-:-:S02]  /*36f0*/  @!P3 IMAD.IADD R159, R159, 0x1, -R95 ;  /* 0x000000019f9fb824 */ /* 0x000fc400078e0a5f */
[----:B------:R-:W-:Y:S01]  /*3700*/  @!P5 IMAD.IADD R161, R161, 0x1, -R95 ;  /* 0x00000001a1a1d824 */ /* 0x000fe200078e0a5f */
[----:B------:R-:W-:Y:S01]  /*3710*/  LOP3.LUT R44, R94, 0x180, RZ, 0xfc, !PT ;  /* 0x000001805e2c7812 */ /* 0x000fe200078efcff */
[----:B------:R-:W-:Y:S01]  /*3720*/  IMAD.HI.U32 R34, R93, R36, RZ ;  /* 0x000000245d227227 */ /* 0x000fe200078e00ff */
[C---:B------:R-:W-:Y:S02]  /*3730*/  ISETP.GT.U32.AND P3, PT, R95.reuse, R159, PT ;  /* 0x0000009f5f00720c */ /* 0x040fe40003f64070 */
[C---:B------:R-:W-:Y:S01]  /*3740*/  ISETP.GT.U32.AND P5, PT, R95.reuse, R161, PT ;  /* 0x000000a15f00720c */ /* 0x040fe20003fa4070 */
[----:B------:R-:W-:Y:S01]  /*3750*/  IMAD.MOV R34, RZ, RZ, -R34 ;  /* 0x000000ffff227224 */ /* 0x000fe200078e0a22 */
[----:B------:R-:W-:Y:S01]  /*3760*/  IABS R38, R44 ;  /* 0x0000002c00267213 */ /* 0x000fe20000000000 */
[----:B------:R-:W-:Y:S01]  /*3770*/  @!P4 IMAD.MOV R157, RZ, RZ, -R157 ;  /* 0x000000ffff9dc224 */ /* 0x000fe200078e0a9d */
[----:B------:R-:W-:Y:S01]  /*3780*/  ISETP.GT.U32.AND P4, PT, R95, R165, PT ;  /* 0x000000a55f00720c */ /* 0x000fe20003f84070 */
[----:B------:R-:W-:-:S02]  /*3790*/  @!P6 IMAD.IADD R163, R163, 0x1, -R95 ;  /* 0x00000001a3a3e824 */ /* 0x000fc400078e0a5f */
[----:B------:R-:W-:Y:S02]  /*37a0*/  IMAD R167, R95, R34, R36 ;  /* 0x000000225fa77224 */ /* 0x000fe400078e0224 */
[----:B------:R-:W-:Y:S01]  /*37b0*/  IMAD.HI.U32 R34, R93, R38, RZ ;  /* 0x000000265d227227 */ /* 0x000fe200078e00ff */
[----:B------:R-:W-:-:S03]  /*37c0*/  ISETP.GT.U32.AND P6, PT, R95, R163, PT ;  /* 0x000000a35f00720c */ /* 0x000fc60003fc4070 */
[--C-:B------:R-:W-:Y:S01]  /*37d0*/  @!P3 IMAD.IADD R159, R159, 0x1, -R95.reuse ;  /* 0x000000019f9fb824 */ /* 0x100fe200078e0a5f */
[----:B------:R-:W-:Y:S01]  /*37e0*/  ISETP.GE.AND P3, PT, R48, RZ, PT ;  /* 0x000000ff3000720c */ /* 0x000fe20003f66270 */
[--C-:B------:R-:W-:Y:S01]  /*37f0*/  @!P5 IMAD.IADD R161, R161, 0x1, -R95.reuse ;  /* 0x00000001a1a1d824 */ /* 0x100fe200078e0a5f */
[----:B------:R-:W-:Y:S01]  /*3800*/  ISETP.GT.U32.AND P5, PT, R95, R167, PT ;  /* 0x000000a75f00720c */ /* 0x000fe20003fa4070 */
[----:B------:R-:W-:Y:S01]  /*3810*/  IMAD.MOV R34, RZ, RZ, -R34 ;  /* 0x000000ffff227224 */ /* 0x000fe200078e0a22 */
[C---:B------:R-:W-:Y:S01]  /*3820*/  LOP3.LUT R54, R94.reuse, 0x188, RZ, 0xfc, !PT ;  /* 0x000001885e367812 */ /* 0x040fe200078efcff */
[----:B------:R-:W-:Y:S01]  /*3830*/  @!P4 IMAD.IADD R165, R165, 0x1, -R95 ;  /* 0x00000001a5a5c824 */ /* 0x000fe200078e0a5f */
[----:B------:R-:W-:Y:S01]  /*3840*/  LOP3.LUT R48, R94, 0x190, RZ, 0xfc, !PT ;  /* 0x000001905e307812 */ /* 0x000fe200078efcff */
[----:B------:R-:W-:Y:S01]  /*3850*/  IMAD R169, R95, R34, R38 ;  /* 0x000000225fa97224 */ /* 0x000fe200078e0226 */
[----:B------:R-:W-:Y:S01]  /*3860*/  IABS R40, R54 ;  /* 0x0000003600287213 */ /* 0x000fe20000000000 */
[----:B------:R-:W-:Y:S01]  /*3870*/  @!P2 IMAD.MOV R159, RZ, RZ, -R159 ;  /* 0x000000ffff9fa224 */ /* 0x000fe200078e0a9f */
[----:B------:R-:W-:Y:S01]  /*3880*/  IABS R42, R48 ;  /* 0x00000030002a7213 */ /* 0x000fe20000000000 */
[----:B------:R-:W-:Y:S01]  /*3890*/  @!P6 IMAD.IADD R163, R163, 0x1, -R95 ;  /* 0x00000001a3a3e824 */ /* 0x000fe200078e0a5f */
[----:B------:R-:W-:-:S02]  /*38a0*/  ISETP.GT.U32.AND P2, PT, R95, R165, PT ;  /* 0x000000a55f00720c */ /* 0x000fc40003f44070 */
[----:B------:R-:W-:Y:S01]  /*38b0*/  ISETP.GT.U32.AND P6, PT, R95, R169, PT ;  /* 0x000000a95f00720c */ /* 0x000fe20003fc4070 */
[----:B------:R-:W-:Y:S02]  /*38c0*/  @!P5 IMAD.IADD R167, R167, 0x1, -R95 ;  /* 0x00000001a7a7d824 */ /* 0x000fe400078e0a5f */
[----:B------:R-:W-:Y:S01]  /*38d0*/  @!P3 IMAD.MOV R161, RZ, RZ, -R161 ;  /* 0x000000ffffa1b224 */ /* 0x000fe200078e0aa1 */
[----:B------:R-:W-:Y:S01]  /*38e0*/  ISETP.GE.AND P3, PT, R52, RZ, PT ;  /* 0x000000ff3400720c */ /* 0x000fe20003f66270 */
[----:B------:R-:W-:Y:S01]  /*38f0*/  IMAD.HI.U32 R36, R93, R40, RZ ;  /* 0x000000285d247227 */ /* 0x000fe200078e00ff */
[----:B------:R-:W-:-:S03]  /*3900*/  ISETP.GT.U32.AND P5, PT, R95, R167, PT ;  /* 0x000000a75f00720c */ /* 0x000fc60003fa4070 */
[----:B------:R-:W-:Y:S01]  /*3910*/  IMAD.MOV.U32 R38, RZ, RZ, R42 ;  /* 0x000000ffff267224 */ /* 0x000fe200078e002a */
[----:B------:R-:W-:Y:S01]  /*3920*/  ISETP.GE.AND P4, PT, R50, RZ, PT ;  /* 0x000000ff3200720c */ /* 0x000fe20003f86270 */
[----:B------:R-:W-:Y:S01]  /*3930*/  IMAD.MOV R36, RZ, RZ, -R36 ;  /* 0x000000ffff247224 */ /* 0x000fe200078e0a24 */
[----:B------:R-:W-:Y:S01]  /*3940*/  LOP3.LUT R50, R94, 0x198, RZ, 0xfc, !PT ;  /* 0x000001985e327812 */ /* 0x000fe200078efcff */
[----:B------:R-:W-:-:S04]  /*3950*/  IMAD.HI.U32 R34, R93, R38, RZ ;  /* 0x000000265d227227 */ /* 0x000fc800078e00ff */
[----:B------:R-:W-:Y:S01]  /*3960*/  IMAD R171, R95, R36, R40 ;  /* 0x000000245fab7224 */ /* 0x000fe200078e0228 */
[----:B------:R-:W-:Y:S01]  /*3970*/  IABS R36, R50 ;  /* 0x0000003200247213 */ /* 0x000fe20000000000 */
[----:B------:R-:W-:Y:S02]  /*3980*/  IMAD.MOV R34, RZ, RZ, -R34 ;  /* 0x000000ffff227224 */ /* 0x000fe400078e0a22 */
[--C-:B------:R-:W-:Y:S02]  /*3990*/  @!P2 IMAD.IADD R165, R165, 0x1, -R95.reuse ;  /* 0x00000001a5a5a824 */ /* 0x100fe400078e0a5f */
[----:B------:R-:W-:Y:S02]  /*39a0*/  @!P6 IMAD.IADD R169, R169, 0x1, -R95 ;  /* 0x00000001a9a9e824 */ /* 0x000fe400078e0a5f */
[C---:B------:R-:W-:Y:S02]  /*39b0*/  IMAD R173, R95.reuse, R34, R38 ;  /* 0x000000225fad7224 */ /* 0x040fe400078e0226 */
[----:B------:R-:W-:Y:S01]  /*39c0*/  @!P3 IMAD.MOV R165, RZ, RZ, -R165 ;  /* 0x000000ffffa5b224 */ /* 0x000fe200078e0aa5 */
[----:B------:R-:W-:Y:S01]  /*39d0*/  ISETP.GT.U32.AND P3, PT, R95, R169, PT ;  /* 0x000000a95f00720c */ /* 0x000fe20003f64070 */
[----:B------:R-:W-:-:S04]  /*39e0*/  IMAD.HI.U32 R34, R93, R36, RZ ;  /* 0x000000245d227227 */ /* 0x000fc800078e00ff */
[----:B------:R-:W-:Y:S01]  /*39f0*/  @!P5 IMAD.IADD R167, R167, 0x1, -R95 ;  /* 0x00000001a7a7d824 */ /* 0x000fe200078e0a5f */
[----:B------:R-:W-:Y:S01]  /*3a00*/  ISETP.GT.U32.AND P5, PT, R95, R173, PT ;  /* 0x000000ad5f00720c */ /* 0x000fe20003fa4070 */
[----:B------:R-:W-:-:S04]  /*3a10*/  IMAD.MOV R34, RZ, RZ, -R34 ;  /* 0x000000ffff227224 */ /* 0x000fc800078e0a22 */
[----:B------:R-:W-:Y:S01]  /*3a20*/  IMAD R175, R95, R34, R36 ;  /* 0x000000225faf7224 */ /* 0x000fe200078e0224 */
[----:B------:R-:W-:Y:S01]  /*3a30*/  ISETP.GE.AND P6, PT, R44, RZ, PT ;  /* 0x000000ff2c00720c */ /* 0x000fe20003fc6270 */
[--C-:B------:R-:W-:Y:S01]  /*3a40*/  @!P3 IMAD.IADD R169, R169, 0x1, -R95.reuse ;  /* 0x00000001a9a9b824 */ /* 0x100fe200078e0a5f */
[----:B------:R-:W-:Y:S02]  /*3a50*/  LOP3.LUT R44, R94, 0x1a0, RZ, 0xfc, !PT ;  /* 0x000001a05e2c7812 */ /* 0x000fe400078efcff */
[----:B------:R-:W-:Y:S02]  /*3a60*/  ISETP.GT.U32.AND P3, PT, R95, R175, PT ;  /* 0x000000af5f00720c */ /* 0x000fe40003f64070 */
[----:B------:R-:W-:Y:S01]  /*3a70*/  IABS R38, R44 ;  /* 0x0000002c00267213 */ /* 0x000fe20000000000 */
[----:B------:R-:W-:Y:S02]  /*3a80*/  @!P5 IMAD.IADD R173, R173, 0x1, -R95 ;  /* 0x00000001adadd824 */ /* 0x000fe400078e0a5f */
[----:B------:R-:W-:Y:S01]  /*3a90*/  @!P4 IMAD.MOV R163, RZ, RZ, -R163 ;  /* 0x000000ffffa3c224 */ /* 0x000fe200078e0aa3 */
[----:B------:R-:W-:Y:S01]  /*3aa0*/  ISETP.GT.U32.AND P4, PT, R95, R171, PT ;  /* 0x000000ab5f00720c */ /* 0x000fe20003f84070 */
[----:B------:R-:W-:Y:S01]  /*3ab0*/  IMAD.HI.U32 R34, R93, R38, RZ ;  /* 0x000000265d227227 */ /* 0x000fe200078e00ff */
[----:B------:R-:W-:-:S02]  /*3ac0*/  ISETP.GE.AND P2, PT, R46, RZ, PT ;  /* 0x000000ff2e00720c */ /* 0x000fc40003f46270 */
[----:B------:R-:W-:Y:S02]  /*3ad0*/  ISETP.GT.U32.AND P5, PT, R95, R173, PT ;  /* 0x000000ad5f00720c */ /* 0x000fe40003fa4070 */
[C---:B------:R-:W-:Y:S01]  /*3ae0*/  LOP3.LUT R52, R94.reuse, 0x1b0, RZ, 0xfc, !PT ;  /* 0x000001b05e347812 */ /* 0x040fe200078efcff */
[----:B------:R-:W-:Y:S02]  /*3af0*/  IMAD.MOV R34, RZ, RZ, -R34 ;  /* 0x000000ffff227224 */ /* 0x000fe400078e0a22 */
[----:B------:R-:W-:Y:S01]  /*3b00*/  @!P3 IMAD.IADD R175, R175, 0x1, -R95 ;  /* 0x00000001afafb824 */ /* 0x000fe200078e0a5f */
[----:B------:R-:W-:Y:S01]  /*3b10*/  IABS R42, R52 ;  /* 0x00000034002a7213 */ /* 0x000fe20000000000 */
[C---:B------:R-:W-:Y:S01]  /*3b20*/  IMAD R177, R95.reuse, R34, R38 ;  /* 0x000000225fb17224 */ /* 0x040fe200078e0226 */
[----:B------:R-:W-:Y:S02]  /*3b30*/  LOP3.LUT R46, R94, 0x1a8, RZ, 0xfc, !PT ;  /* 0x000001a85e2e7812 */ /* 0x000fe400078efcff */
[----:B------:R-:W-:Y:S01]  /*3b40*/  ISETP.GT.U32.AND P3, PT, R95, R175, PT ;  /* 0x000000af5f00720c */ /* 0x000fe20003f64070 */
[----:B------:R-:W-:Y:S01]  /*3b50*/  IMAD.HI.U32 R34, R93, R42, RZ ;  /* 0x0000002a5d227227 */ /* 0x000fe200078e00ff */
[----:B------:R-:W-:-:S03]  /*3b60*/  IABS R40, R46 ;  /* 0x0000002e00287213 */ /* 0x000fc60000000000 */
[--C-:B------:R-:W-:Y:S02]  /*3b70*/  @!P4 IMAD.IADD R171, R171, 0x1, -R95.reuse ;  /* 0x00000001ababc824 */ /* 0x100fe400078e0a5f */
[----:B------:R-:W-:Y:S01]  /*3b80*/  @!P5 IMAD.IADD R173, R173, 0x1, -R95 ;  /* 0x00000001adadd824 */ /* 0x000fe200078e0a5f */
[----:B------:R-:W-:Y:S01]  /*3b90*/  ISETP.GE.AND P5, PT, R48, RZ, PT ;  /* 0x000000ff3000720c */ /* 0x000fe20003fa6270 */
[----:B------:R-:W-:Y:S01]  /*3ba0*/  @!P2 IMAD.MOV R167, RZ, RZ, -R167 ;  /* 0x000000ffffa7a224 */ /* 0x000fe200078e0aa7 */
[C---:B------:R-:W-:Y:S01]  /*3bb0*/  ISETP.GT.U32.AND P2, PT, R95.reuse, R177, PT ;  /* 0x000000b15f00720c */ /* 0x040fe20003f44070 */
[----:B------:R-:W-:Y:S01]  /*3bc0*/  IMAD.MOV R34, RZ, RZ, -R34 ;  /* 0x000000ffff227224 */ /* 0x000fe200078e0a22 */
[----:B------:R-:W-:Y:S01]  /*3bd0*/  ISETP.GT.U32.AND P4, PT, R95, R171, PT ;  /* 0x000000ab5f00720c */ /* 0x000fe20003f84070 */
[----:B------:R-:W-:-:S04]  /*3be0*/  IMAD.HI.U32 R36, R93, R40, RZ ;  /* 0x000000285d247227 */ /* 0x000fc800078e00ff */
[----:B------:R-:W-:Y:S02]  /*3bf0*/  IMAD R181, R95, R34, R42 ;  /* 0x000000225fb57224 */ /* 0x000fe400078e022a */
[----:B------:R-:W-:Y:S02]  /*3c00*/  IMAD.MOV R36, RZ, RZ, -R36 ;  /* 0x000000ffff247224 */ /* 0x000fe400078e0a24 */
[----:B------:R-:W-:Y:S01]  /*3c10*/  @!P3 IMAD.IADD R175, R175, 0x1, -R95 ;  /* 0x00000001afafb824 */ /* 0x000fe200078e0a5f */
[C---:B------:R-:W-:Y:S01]  /*3c20*/  ISETP.GT.U32.AND P3, PT, R95.reuse, R181, PT ;  /* 0x000000b55f00720c */ /* 0x040fe20003f64070 */
[----:B------:R-:W-:Y:S02]  /*3c30*/  IMAD R179, R95, R36, R40 ;  /* 0x000000245fb37224 */ /* 0x000fe400078e0228 */
[----:B------:R-:W-:Y:S01]  /*3c40*/  @!P5 IMAD.MOV R173, RZ, RZ, -R173 ;  /* 0x000000ffffadd224 */ /* 0x000fe200078e0aad */
[----:B------:R-:W-:Y:S01]  /*3c50*/  ISETP.GE.AND P5, PT, R44, RZ, PT ;  /* 0x000000ff2c00720c */ /* 0x000fe20003fa6270 */
[--C-:B------:R-:W-:Y:S01]  /*3c60*/  @!P2 IMAD.IADD R177, R177, 0x1, -R95.reuse ;  /* 0x00000001b1b1a824 */ /* 0x100fe200078e0a5f */
[----:B------:R-:W-:Y:S01]  /*3c70*/  LOP3.LUT R44, R94, 0x1b8, RZ, 0xfc, !PT ;  /* 0x000001b85e2c7812 */ /* 0x000fe200078efcff */
[----:B------:R-:W-:Y:S01]  /*3c80*/  @!P4 IMAD.IADD R171, R171, 0x1, -R95 ;  /* 0x00000001ababc824 */ /* 0x000fe200078e0a5f */
[----:B------:R-:W-:Y:S01]  /*3c90*/  ISETP.GE.AND P4, PT, R54, RZ, PT ;  /* 0x000000ff3600720c */ /* 0x000fe20003f86270 */
[----:B------:R-:W-:Y:S01]  /*3ca0*/  @!P6 IMAD.MOV R169, RZ, RZ, -R169 ;  /* 0x000000ffffa9e224 */ /* 0x000fe200078e0aa9 */
[----:B------:R-:W-:-:S02]  /*3cb0*/  ISETP.GT.U32.AND P6, PT, R95, R179, PT ;  /* 0x000000b35f00720c */ /* 0x000fc40003fc4070 */
[----:B------:R-:W-:Y:S02]  /*3cc0*/  ISETP.GT.U32.AND P2, PT, R95, R177, PT ;  /* 0x000000b15f00720c */ /* 0x000fe40003f44070 */
[----:B------:R-:W-:Y:S01]  /*3cd0*/  IABS R38, R44 ;  /* 0x0000002c00267213 */ /* 0x000fe20000000000 */
[----:B------:R-:W-:Y:S01]  /*3ce0*/  @!P3 IMAD.IADD R181, R181, 0x1, -R95 ;  /* 0x00000001b5b5b824 */ /* 0x000fe200078e0a5f */
[C---:B------:R-:W-:Y:S02]  /*3cf0*/  LOP3.LUT R48, R94.reuse, 0x1c0, RZ, 0xfc, !PT ;  /* 0x000001c05e307812 */ /* 0x040fe400078efcff */
[----:B------:R-:W-:Y:S01]  /*3d00*/  LOP3.LUT R54, R94, 0x1c8, RZ, 0xfc, !PT ;  /* 0x000001c85e367812 */ /* 0x000fe200078efcff */
[----:B------:R-:W-:Y:S01]  /*3d10*/  IMAD.HI.U32 R34, R93, R38, RZ ;  /* 0x000000265d227227 */ /* 0x000fe200078e00ff */
[----:B------:R-:W-:Y:S02]  /*3d20*/  IABS R40, R48 ;  /* 0x0000003000287213 */ /* 0x000fe40000000000 */
[----:B------:R-:W-:Y:S01]  /*3d30*/  IABS R42, R54 ;  /* 0x00000036002a7213 */ /* 0x000fe20000000000 */
[----:B------:R-:W-:Y:S01]  /*3d40*/  IMAD.MOV R34, RZ, RZ, -R34 ;  /* 0x000000ffff227224 */ /* 0x000fe200078e0a22 */
[----:B------:R-:W-:Y:S01]  /*3d50*/  ISETP.GT.U32.AND P3, PT, R95, R181, PT ;  /* 0x000000b55f00720c */ /* 0x000fe20003f64070 */
[----:B------:R-:W-:Y:S01]  /*3d60*/  @!P4 IMAD.MOV R171, RZ, RZ, -R171 ;  /* 0x000000ffffabc224 */ /* 0x000fe200078e0aab */
[----:B------:R-:W-:Y:S01]  /*3d70*/  ISETP.GE.AND P4, PT, R50, RZ, PT ;  /* 0x000000ff3200720c */ /* 0x000fe20003f86270 */
[----:B------:R-:W-:-:S02]  /*3d80*/  @!P6 IMAD.IADD R179, R179, 0x1, -R95 ;  /* 0x00000001b3b3e824 */ /* 0x000fc400078e0a5f */
[----:B------:R-:W-:Y:S01]  /*3d90*/  @!P2 IMAD.IADD R177, R177, 0x1, -R95 ;  /* 0x00000001b1b1a824 */ /* 0x000fe200078e0a5f */
[----:B------:R-:W-:Y:S01]  /*3da0*/  ISETP.GE.AND P2, PT, R52, RZ, PT ;  /* 0x000000ff3400720c */ /* 0x000fe20003f46270 */
[----:B------:R-:W-:Y:S02]  /*3db0*/  IMAD R34, R95, R34, R38 ;  /* 0x000000225f227224 */ /* 0x000fe400078e0226 */
[----:B------:R-:W-:Y:S01]  /*3dc0*/  IMAD.HI.U32 R36, R93, R40, RZ ;  /* 0x000000285d247227 */ /* 0x000fe200078e00ff */
[----:B------:R-:W-:-:S03]  /*3dd0*/  ISETP.GT.U32.AND P6, PT, R95, R179, PT ;  /* 0x000000b35f00720c */ /* 0x000fc60003fc4070 */
[----:B------:R-:W-:-:S04]  /*3de0*/  IMAD.HI.U32 R38, R93, R42, RZ ;  /* 0x0000002a5d267227 */ /* 0x000fc800078e00ff */
[----:B------:R-:W-:Y:S02]  /*3df0*/  IMAD.MOV R36, RZ, RZ, -R36 ;  /* 0x000000ffff247224 */ /* 0x000fe400078e0a24 */
[----:B------:R-:W-:Y:S02]  /*3e00*/  IMAD.MOV R38, RZ, RZ, -R38 ;  /* 0x000000ffff267224 */ /* 0x000fe400078e0a26 */
[----:B------:R-:W-:Y:S02]  /*3e10*/  IMAD R36, R95, R36, R40 ;  /* 0x000000245f247224 */ /* 0x000fe400078e0228 */
[----:B------:R-:W-:Y:S02]  /*3e20*/  @!P3 IMAD.IADD R181, R181, 0x1, -R95 ;  /* 0x00000001b5b5b824 */ /* 0x000fe400078e0a5f */
[C---:B------:R-:W-:Y:S02]  /*3e30*/  IMAD R38, R95.reuse, R38, R42 ;  /* 0x000000265f267224 */ /* 0x040fe400078e022a */
[----:B------:R-:W-:Y:S01]  /*3e40*/  @!P5 IMAD.MOV R177, RZ, RZ, -R177 ;  /* 0x000000ffffb1d224 */ /* 0x000fe200078e0ab1 */
[C---:B------:R-:W-:Y:S01]  /*3e50*/  ISETP.GT.U32.AND P5, PT, R95.reuse, R34, PT ;  /* 0x000000225f00720c */ /* 0x040fe20003fa4070 */
[----:B------:R-:W-:Y:S01]  /*3e60*/  @!P4 IMAD.MOV R175, RZ, RZ, -R175 ;  /* 0x000000ffffafc224 */ /* 0x000fe200078e0aaf */
[----:B------:R-:W-:Y:S01]  /*3e70*/  ISETP.GE.AND P4, PT, R46, RZ, PT ;  /* 0x000000ff2e00720c */ /* 0x000fe20003f86270 */
[----:B------:R-:W-:Y:S01]  /*3e80*/  @!P2 IMAD.MOV R181, RZ, RZ, -R181 ;  /* 0x000000ffffb5a224 */ /* 0x000fe200078e0ab5 */
[----:B------:R-:W-:-:S02]  /*3e90*/  ISETP.GT.U32.AND P3, PT, R95, R36, PT ;  /* 0x000000245f00720c */ /* 0x000fc40003f64070 */
[----:B------:R-:W-:Y:S02]  /*3ea0*/  ISETP.GT.U32.AND P2, PT, R95, R38, PT ;  /* 0x000000265f00720c */ /* 0x000fe40003f44070 */
[----:B------:R-:W-:Y:S01]  /*3eb0*/  LOP3.LUT R52, R94, 0x1d0, RZ, 0xfc, !PT ;  /* 0x000001d05e347812 */ /* 0x000fe200078efcff */
[--C-:B------:R-:W-:Y:S01]  /*3ec0*/  @!P6 IMAD.IADD R179, R179, 0x1, -R95.reuse ;  /* 0x00000001b3b3e824 */ /* 0x100fe200078e0a5f */
[----:B------:R-:W-:Y:S02]  /*3ed0*/  ISETP.GE.AND P6, PT, R44, RZ, PT ;  /* 0x000000ff2c00720c */ /* 0x000fe40003fc6270 */
[----:B------:R-:W-:Y:S01]  /*3ee0*/  IABS R44, R52 ;  /* 0x00000034002c7213 */ /* 0x000fe20000000000 */
[----:B------:R-:W-:Y:S01]  /*3ef0*/  @!P5 IMAD.IADD R34, R34, 0x1, -R95 ;  /* 0x000000012222d824 */ /* 0x000fe200078e0a5f */
[----:B------:R-:W-:Y:S01]  /*3f00*/  LOP3.LUT R58, R94, 0x1e0, RZ, 0xfc, !PT ;  /* 0x000001e05e3a7812 */ /* 0x000fe200078efcff */
[----:B------:R-:W-:Y:S02]  /*3f10*/  @!P4 IMAD.MOV R179, RZ, RZ, -R179 ;  /* 0x000000ffffb3c224 */ /* 0x000fe400078e0ab3 */
[----:B------:R-:W-:Y:S01]  /*3f20*/  IMAD.HI.U32 R40, R93, R44, RZ ;  /* 0x0000002c5d287227 */ /* 0x000fe200078e00ff */
[----:B------:R-:W-:-:S02]  /*3f30*/  ISETP.GE.AND P4, PT, R48, RZ, PT ;  /* 0x000000ff3000720c */ /* 0x000fc40003f86270 */
[----:B------:R-:W-:Y:S01]  /*3f40*/  IABS R48, R58 ;  /* 0x0000003a00307213 */ /* 0x000fe20000000000 */
[--C-:B------:R-:W-:Y:S02]  /*3f50*/  @!P3 IMAD.IADD R36, R36, 0x1, -R95.reuse ;  /* 0x000000012424b824 */ /* 0x100fe400078e0a5f */
[----:B------:R-:W-:Y:S02]  /*3f60*/  @!P2 IMAD.IADD R38, R38, 0x1, -R95 ;  /* 0x000000012626a824 */ /* 0x000fe400078e0a5f */
[----:B------:R-:W-:Y:S01]  /*3f70*/  IMAD.MOV R40, RZ, RZ, -R40 ;  /* 0x000000ffff287224 */ /* 0x000fe200078e0a28 */
[----:B------:R-:W-:Y:S02]  /*3f80*/  LOP3.LUT R56, R94, 0x1d8, RZ, 0xfc, !PT ;  /* 0x000001d85e387812 */ /* 0x000fe400078efcff */
[C---:B------:R-:W-:Y:S01]  /*3f90*/  ISETP.GT.U32.AND P5, PT, R95.reuse, R34, PT ;  /* 0x000000225f00720c */ /* 0x040fe20003fa4070 */
[C---:B------:R-:W-:Y:S01]  /*3fa0*/  IMAD R40, R95.reuse, R40, R44 ;  /* 0x000000285f287224 */ /* 0x040fe200078e022c */
[----:B------:R-:W-:Y:S01]  /*3fb0*/  ISETP.GT.U32.AND P3, PT, R95, R36, PT ;  /* 0x000000245f00720c */ /* 0x000fe20003f64070 */
[----:B------:R-:W-:Y:S01]  /*3fc0*/  IMAD.HI.U32 R44, R93, R48, RZ ;  /* 0x000000305d2c7227 */ /* 0x000fe200078e00ff */
[----:B------:R-:W-:-:S02]  /*3fd0*/  ISETP.GT.U32.AND P2, PT, R95, R38, PT ;  /* 0x000000265f00720c */ /* 0x000fc40003f44070 */
[----:B------:R-:W-:Y:S01]  /*3fe0*/  IABS R46, R56 ;  /* 0x00000038002e7213 */ /* 0x000fe20000000000 */
[----:B------:R-:W-:-:S04]  /*3ff0*/  IMAD.MOV R44, RZ, RZ, -R44 ;  /* 0x000000ffff2c7224 */ /* 0x000fc800078e0a2c */
[----:B------:R-:W-:-:S04]  /*4000*/  IMAD.HI.U32 R42, R93, R46, RZ ;  /* 0x0000002e5d2a7227 */ /* 0x000fc800078e00ff */
[C---:B------:R-:W-:Y:S02]  /*4010*/  IMAD R83, R95.reuse, R44, R48 ;  /* 0x0000002c5f537224 */ /* 0x040fe400078e0230 */
[----:B------:R-:W-:Y:S02]  /*4020*/  IMAD.MOV R42, RZ, RZ, -R42 ;  /* 0x000000ffff2a7224 */ /* 0x000fe400078e0a2a */
[--C-:B------:R-:W-:Y:S02]  /*4030*/  @!P5 IMAD.IADD R34, R34, 0x1, -R95.reuse ;  /* 0x000000012222d824 */ /* 0x100fe400078e0a5f */
[--C-:B------:R-:W-:Y:S01]  /*4040*/  @!P3 IMAD.IADD R36, R36, 0x1, -R95.reuse ;  /* 0x000000012424b824 */ /* 0x100fe200078e0a5f */
[C---:B------:R-:W-:Y:S01]  /*4050*/  ISETP.GT.U32.AND P3, PT, R95.reuse, R40, PT ;  /* 0x000000285f00720c */ /* 0x040fe20003f64070 */
[----:B------:R-:W-:Y:S01]  /*4060*/  @!P2 IMAD.IADD R38, R38, 0x1, -R95 ;  /* 0x000000012626a824 */ /* 0x000fe200078e0a5f */
[C---:B------:R-:W-:Y:S01]  /*4070*/  ISETP.GT.U32.AND P2, PT, R95.reuse, R83, PT ;  /* 0x000000535f00720c */ /* 0x040fe20003f44070 */
[----:B------:R-:W-:Y:S01]  /*4080*/  IMAD R42, R95, R42, R46 ;  /* 0x0000002a5f2a7224 */ /* 0x000fe200078e022e */
[----:B------:R-:W-:Y:S01]  /*4090*/  LOP3.LUT R60, R94, 0x1e8, RZ, 0xfc, !PT ;  /* 0x000001e85e3c7812 */ /* 0x000fe200078efcff */
[----:B------:R-:W-:-:S02]  /*40a0*/  IMAD.MOV.U32 R183, RZ, RZ, R34 ;  /* 0x000000ffffb77224 */ /* 0x000fc400078e0022 */
[----:B------:R-:W-:Y:S01]  /*40b0*/  IMAD.MOV.U32 R185, RZ, RZ, R36 ;  /* 0x000000ffffb97224 */ /* 0x000fe200078e0024 */
[----:B------:R-:W-:Y:S01]  /*40c0*/  IABS R50, R60 ;  /* 0x0000003c00327213 */ /* 0x000fe20000000000 */
[----:B------:R-:W-:Y:S01]  /*40d0*/  @!P6 IMAD.MOV R183, RZ, RZ, -R183 ;  /* 0x000000ffffb7e224 */ /* 0x000fe200078e0ab7 */
[----:B------:R-:W-:Y:S01]  /*40e0*/  ISETP.GT.U32.AND P6, PT, R95, R42, PT ;  /* 0x0000002a5f00720c */ /* 0x000fe20003fc4070 */
[----:B------:R-:W-:Y:S01]  /*40f0*/  @!P4 IMAD.MOV R185, RZ, RZ, -R185 ;  /* 0x000000ffffb9c224 */ /* 0x000fe200078e0ab9 */
[----:B------:R-:W-:Y:S01]  /*4100*/  ISETP.GE.AND P4, PT, R52, RZ, PT ;  /* 0x000000ff3400720c */ /* 0x000fe20003f86270 */
[----:B------:R-:W-:Y:S01]  /*4110*/  IMAD.HI.U32 R46, R93, R50, RZ ;  /* 0x000000325d2e7227 */ /* 0x000fe200078e00ff */
[----:B------:R-:W-:Y:S02]  /*4120*/  LOP3.LUT R52, R94, 0x1f0, RZ, 0xfc, !PT ;  /* 0x000001f05e347812 */ /* 0x000fe400078efcff */
[----:B------:R-:W-:Y:S01]  /*4130*/  ISETP.GE.AND P5, PT, R54, RZ, PT ;  /* 0x000000ff3600720c */ /* 0x000fe20003fa6270 */
[--C-:B------:R-:W-:Y:S01]  /*4140*/  @!P3 IMAD.IADD R40, R40, 0x1, -R95.reuse ;  /* 0x000000012828b824 */ /* 0x100fe200078e0a5f */
[----:B------:R-:W-:Y:S01]  /*4150*/  IABS R44, R52 ;  /* 0x00000034002c7213 */ /* 0x000fe20000000000 */
[----:B------:R-:W-:-:S02]  /*4160*/  @!P2 IMAD.IADD R83, R83, 0x1, -R95 ;  /* 0x000000015353a824 */ /* 0x000fc400078e0a5f */
[----:B------:R-:W-:Y:S01]  /*4170*/  IMAD.MOV R46, RZ, RZ, -R46 ;  /* 0x000000ffff2e7224 */ /* 0x000fe200078e0a2e */
[C---:B------:R-:W-:Y:S01]  /*4180*/  ISETP.GT.U32.AND P3, PT, R95.reuse, R40, PT ;  /* 0x000000285f00720c */ /* 0x040fe20003f64070 */
[----:B------:R-:W-:Y:S01]  /*4190*/  @!P6 IMAD.IADD R42, R42, 0x1, -R95 ;  /* 0x000000012a2ae824 */ /* 0x000fe200078e0a5f */
[C---:B------:R-:W-:Y:S01]  /*41a0*/  ISETP.GT.U32.AND P2, PT, R95.reuse, R83, PT ;  /* 0x000000535f00720c */ /* 0x040fe20003f44070 */
[----:B------:R-:W-:Y:S01]  /*41b0*/  IMAD R85, R95, R46, R50 ;  /* 0x0000002e5f557224 */ /* 0x000fe200078e0232 */
[----:B------:R-:W-:Y:S01]  /*41c0*/  LOP3.LUT R50, R94, 0x1f8, RZ, 0xfc, !PT ;  /* 0x000001f85e327812 */ /* 0x000fe200078efcff */
[----:B------:R-:W-:Y:S01]  /*41d0*/  IMAD.HI.U32 R34, R93, R44, RZ ;  /* 0x0000002c5d227227 */ /* 0x000fe200078e00ff */
[----:B------:R-:W-:Y:S02]  /*41e0*/  ISETP.GT.U32.AND P6, PT, R95, R42, PT ;  /* 0x0000002a5f00720c */ /* 0x000fe40003fc4070 */
[----:B------:R-:W-:Y:S01]  /*41f0*/  IABS R46, R50 ;  /* 0x00000032002e7213 */ /* 0x000fe20000000000 */
[----:B------:R-:W-:-:S02]  /*4200*/  IMAD.MOV R34, RZ, RZ, -R34 ;  /* 0x000000ffff227224 */ /* 0x000fc400078e0a22 */
[----:B------:R-:W-:Y:S01]  /*4210*/  @!P5 IMAD.MOV R38, RZ, RZ, -R38 ;  /* 0x000000ffff26d224 */ /* 0x000fe200078e0a26 */
[----:B------:R-:W-:Y:S01]  /*4220*/  ISETP.GE.AND P5, PT, R56, RZ, PT ;  /* 0x000000ff3800720c */ /* 0x000fe20003fa6270 */
[----:B------:R-:W-:Y:S02]  /*4230*/  IMAD R44, R95, R34, R44 ;  /* 0x000000225f2c7224 */ /* 0x000fe400078e022c */
[----:B------:R-:W-:-:S04]  /*4240*/  IMAD.HI.U32 R36, R93, R46, RZ ;  /* 0x0000002e5d247227 */ /* 0x000fc800078e00ff */
[--C-:B------:R-:W-:Y:S01]  /*4250*/  @!P3 IMAD.IADD R40, R40, 0x1, -R95.reuse ;  /* 0x000000012828b824 */ /* 0x100fe200078e0a5f */
[----:B------:R-:W-:Y:S01]  /*4260*/  ISETP.GT.U32.AND P3, PT, R95, R85, PT ;  /* 0x000000555f00720c */ /* 0x000fe20003f64070 */
[--C-:B------:R-:W-:Y:S01]  /*4270*/  @!P2 IMAD.IADD R83, R83, 0x1, -R95.reuse ;  /* 0x000000015353a824 */ /* 0x100fe200078e0a5f */
[C---:B------:R-:W-:Y:S01]  /*4280*/  ISETP.GT.U32.AND P2, PT, R95.reuse, R44, PT ;  /* 0x0000002c5f00720c */ /* 0x040fe20003f44070 */
[----:B------:R-:W-:Y:S02]  /*4290*/  IMAD.MOV R36, RZ, RZ, -R36 ;  /* 0x000000ffff247224 */ /* 0x000fe400078e0a24 */
[----:B------:R-:W-:Y:S02]  /*42a0*/  @!P6 IMAD.IADD R42, R42, 0x1, -R95 ;  /* 0x000000012a2ae824 */ /* 0x000fe400078e0a5f */
[----:B------:R-:W-:Y:S02]  /*42b0*/  IMAD R79, R95, R36, R46 ;  /* 0x000000245f4f7224 */ /* 0x000fe400078e022e */
[----:B------:R-:W-:-:S03]  /*42c0*/  @!P5 IMAD.MOV R42, RZ, RZ, -R42 ;  /* 0x000000ffff2ad224 */ /* 0x000fc600078e0a2a */
[----:B------:R-:W-:Y:S01]  /*42d0*/  ISETP.GT.U32.AND P5, PT, R95, R79, PT ;  /* 0x0000004f5f00720c */ /* 0x000fe20003fa4070 */
[--C-:B------:R-:W-:Y:S01]  /*42e0*/  @!P3 IMAD.IADD R85, R85, 0x1, -R95.reuse ;  /* 0x000000015555b824 */ /* 0x100fe200078e0a5f */
[----:B------:R-:W-:Y:S01]  /*42f0*/  LOP3.LUT R104, R94, 0x4, RZ, 0xfc, !PT ;  /* 0x000000045e687812 */ /* 0x000fe200078efcff */
[----:B------:R-:W-:Y:S01]  /*4300*/  @!P2 IMAD.IADD R44, R44, 0x1, -R95 ;  /* 0x000000012c2ca824 */ /* 0x000fe200078e0a5f */
[----:B------:R-:W-:Y:S02]  /*4310*/  LOP3.LUT R100, R94, 0x14, RZ, 0xfc, !PT ;  /* 0x000000145e647812 */ /* 0x000fe400078efcff */
[----:B------:R-:W-:Y:S02]  /*4320*/  IABS R96, R104 ;  /* 0x0000006800607213 */ /* 0x000fe40000000000 */
[C---:B------:R-:W-:Y:S02]  /*4330*/  ISETP.GT.U32.AND P3, PT, R95.reuse, R85, PT ;  /* 0x000000555f00720c */ /* 0x040fe40003f64070 */
[----:B------:R-:W-:Y:S01]  /*4340*/  ISETP.GT.U32.AND P2, PT, R95, R44, PT ;  /* 0x0000002c5f00720c */ /* 0x000fe20003f44070 */
[----:B------:R-:W-:Y:S01]  /*4350*/  IMAD.HI.U32 R34, R93, R96, RZ ;  /* 0x000000605d227227 */ /* 0x000fe200078e00ff */
[----:B------:R-:W-:-:S03]  /*4360*/  IABS R82, R100 ;  /* 0x0000006400527213 */ /* 0x000fc60000000000 */
[----:B------:R-:W-:Y:S02]  /*4370*/  @!P5 IMAD.IADD R79, R79, 0x1, -R95 ;  /* 0x000000014f4fd824 */ /* 0x000fe400078e0a5f */
[----:B------:R-:W-:Y:S02]  /*4380*/  IMAD.MOV R46, RZ, RZ, -R34 ;  /* 0x000000ffff2e7224 */ /* 0x000fe400078e0a22 */
[----:B------:R-:W-:Y:S01]  /*4390*/  IMAD.HI.U32 R34, R93, R82, RZ ;  /* 0x000000525d227227 */ /* 0x000fe200078e00ff */
[----:B------:R-:W-:-:S03]  /*43a0*/  ISETP.GT.U32.AND P5, PT, R95, R79, PT ;  /* 0x0000004f5f00720c */ /* 0x000fc60003fa4070 */
[----:B------:R-:W-:Y:S01]  /*43b0*/  @!P4 IMAD.MOV R40, RZ, RZ, -R40 ;  /* 0x000000ffff28c224 */ /* 0x000fe200078e0a28 */
[----:B------:R-:W-:Y:S01]  /*43c0*/  ISETP.GE.AND P4, PT, R58, RZ, PT ;  /* 0x000000ff3a00720c */ /* 0x000fe20003f86270 */
[--C-:B------:R-:W-:Y:S01]  /*43d0*/  @!P3 IMAD.IADD R85, R85, 0x1, -R95.reuse ;  /* 0x000000015555b824 */ /* 0x100fe200078e0a5f */
[----:B------:R-:W-:Y:S01]  /*43e0*/  LOP3.LUT R105, R94, 0xc, RZ, 0xfc, !PT ;  /* 0x0000000c5e697812 */ /* 0x000fe200078efcff */
[----:B------:R-:W-:Y:S01]  /*43f0*/  IMAD.MOV R34, RZ, RZ, -R34 ;  /* 0x000000ffff227224 */ /* 0x000fe200078e0a22 */
[----:B------:R-:W-:Y:S01]  /*4400*/  ISETP.GE.AND P3, PT, R50, RZ, PT ;  /* 0x000000ff3200720c */ /* 0x000fe20003f66270 */
[----:B------:R-:W-:Y:S01]  /*4410*/  @!P2 IMAD.IADD R44, R44, 0x1, -R95 ;  /* 0x000000012c2ca824 */ /* 0x000fe200078e0a5f */
[----:B------:R-:W-:Y:S02]  /*4420*/  ISETP.NE.AND P2, PT, R77, RZ, PT ;  /* 0x000000ff4d00720c */ /* 0x000fe40003f45270 */
[----:B------:R-:W-:Y:S01]  /*4430*/  LOP3.LUT R80, RZ, R77, RZ, 0x33, !PT ;  /* 0x0000004dff507212 */ /* 0x000fe200078e33ff */
[----:B------:R-:W-:Y:S01]  /*4440*/  IMAD R82, R95, R34, R82 ;  /* 0x000000225f527224 */ /* 0x000fe200078e0252 */
[----:B------:R-:W-:-:S02]  /*4450*/  IABS R48, R105 ;  /* 0x0000006900307213 */ /* 0x000fc40000000000 */
[C---:B------:R-:W-:Y:S01]  /*4460*/  SEL R34, R80.reuse, R33, !P2 ;  /* 0x0000002150227207 */ /* 0x040fe20005000000 */
[----:B------:R-:W-:Y:S01]  /*4470*/  @!P5 IMAD.IADD R79, R79, 0x1, -R95 ;  /* 0x000000014f4fd824 */ /* 0x000fe200078e0a5f */
[----:B------:R-:W-:Y:S01]  /*4480*/  SEL R37, R80, R37, !P2 ;  /* 0x0000002550257207 */ /* 0x000fe20005000000 */
[----:B------:R-:W-:-:S04]  /*4490*/  IMAD.HI.U32 R36, R93, R48, RZ ;  /* 0x000000305d247227 */ /* 0x000fc800078e00ff */
[----:B------:R-:W-:Y:S02]  /*44a0*/  IMAD R34, R34, UR8, RZ ;  /* 0x0000000822227c24 */ /* 0x000fe4000f8e02ff */
[----:B------:R-:W-:Y:S01]  /*44b0*/  @!P4 IMAD.MOV R83, RZ, RZ, -R83 ;  /* 0x000000ffff53c224 */ /* 0x000fe200078e0a53 */
[----:B------:R-:W-:Y:S01]  /*44c0*/  ISETP.GE.AND P4, PT, R52, RZ, PT ;  /* 0x000000ff3400720c */ /* 0x000fe20003f86270 */
[----:B------:R-:W-:Y:S01]  /*44d0*/  IMAD.MOV R36, RZ, RZ, -R36 ;  /* 0x000000ffff247224 */ /* 0x000fe200078e0a24 */
[C---:B------:R-:W-:Y:S01]  /*44e0*/  SEL R35, R80.reuse, R35, !P2 ;  /* 0x0000002350237207 */ /* 0x040fe20005000000 */
[----:B------:R-:W-:Y:S01]  /*44f0*/  @!P3 IMAD.MOV R79, RZ, RZ, -R79 ;  /* 0x000000ffff4fb224 */ /* 0x000fe200078e0a4f */
[----:B------:R-:W-:Y:S01]  /*4500*/  SEL R41, R80, R41, !P2 ;  /* 0x0000002950297207 */ /* 0x000fe20005000000 */
[----:B------:R-:W-:Y:S01]  /*4510*/  IMAD R37, R37, UR8, RZ ;  /* 0x0000000825257c24 */ /* 0x000fe2000f8e02ff */
[----:B------:R-:W-:Y:S01]  /*4520*/  IADD3 R33, P3, PT, R34, R122, RZ ;  /* 0x0000007a22217210 */ /* 0x000fe20007f7e0ff */
[----:B------:R-:W-:Y:S01]  /*4530*/  IMAD R81, R95, R36, R48 ;  /* 0x000000245f517224 */ /* 0x000fe200078e0230 */
[----:B------:R-:W-:Y:S01]  /*4540*/  SEL R45, R80, R45, !P2 ;  /* 0x0000002d502d7207 */ /* 0x000fe20005000000 */
[----:B------:R-:W-:Y:S01]  /*4550*/  IMAD R36, R35, UR8, RZ ;  /* 0x0000000823247c24 */ /* 0x000fe2000f8e02ff */
[----:B------:R-:W-:Y:S01]  /*4560*/  LEA.HI.X.SX32 R34, R34, R121, 0x1, P3 ;  /* 0x0000007922227211 */ /* 0x000fe200018f0eff */
[----:B------:R-:W-:Y:S01]  /*4570*/  IMAD R41, R41, UR8, RZ ;  /* 0x0000000829297c24 */ /* 0x000fe2000f8e02ff */
[----:B------:R-:W-:Y:S01]  /*4580*/  IADD3 R35, P3, PT, R37, R122, RZ ;  /* 0x0000007a25237210 */ /* 0x000fe20007f7e0ff */
[----:B------:R-:W-:Y:S01]  /*4590*/  IMAD.MOV.U32 R77, RZ, RZ, R44 ;  /* 0x000000ffff4d7224 */ /* 0x000fe200078e002c */
[----:B------:R-:W-:-:S02]  /*45a0*/  SEL R39, R80, R39, !P2 ;  /* 0x0000002750277207 */ /* 0x000fc40005000000 */
[C---:B------:R-:W-:Y:S01]  /*45b0*/  SEL R76, R80.reuse, R87, !P2 ;  /* 0x00000057504c7207 */ /* 0x040fe20005000000 */
[----:B------:R-:W-:Y:S01]  /*45c0*/  @!P4 IMAD.MOV R77, RZ, RZ, -R77 ;  /* 0x000000ffff4dc224 */ /* 0x000fe200078e0a4d */
[C---:B------:R-:W-:Y:S01]  /*45d0*/  SEL R144, R80.reuse, R101, !P2 ;  /* 0x0000006550907207 */ /* 0x040fe20005000000 */
[----:B------:R-:W-:Y:S01]  /*45e0*/  IMAD R45, R45, UR8, RZ ;  /* 0x000000082d2d7c24 */ /* 0x000fe2000f8e02ff */
[C---:B------:R-:W-:Y:S02]  /*45f0*/  SEL R87, R80.reuse, R38, !P2 ;  /* 0x0000002650577207 */ /* 0x040fe40005000000 */
[----:B------:R-:W-:Y:S01]  /*4600*/  LEA.HI.X.SX32 R37, R37, R121, 0x1, P3 ;  /* 0x0000007925257211 */ /* 0x000fe200018f0eff */
[----:B------:R-:W-:Y:S01]  /*4610*/  IMAD R39, R39, UR8, RZ ;  /* 0x0000000827277c24 */ /* 0x000fe2000f8e02ff */
[C---:B------:R-:W-:Y:S02]  /*4620*/  SEL R49, R80.reuse, R49, !P2 ;  /* 0x0000003150317207 */ /* 0x040fe40005000000 */
[----:B------:R-:W-:-:S02]  /*4630*/  SEL R101, R80, R171, !P2 ;  /* 0x000000ab50657207 */ /* 0x000fc40005000000 */
[-C--:B------:R-:W-:Y:S02]  /*4640*/  IADD3 R38, P3, PT, R41, R122.reuse, RZ ;  /* 0x0000007a29267210 */ /* 0x080fe40007f7e0ff */
[----:B------:R-:W-:Y:S02]  /*4650*/  SEL R43, R80, R43, !P2 ;  /* 0x0000002b502b7207 */ /* 0x000fe40005000000 */
[----:B------:R-:W-:Y:S02]  /*4660*/  IADD3 R171, P4, PT, R36, R122, RZ ;  /* 0x0000007a24ab7210 */ /* 0x000fe40007f9e0ff */
[C---:B------:R-:W-:Y:S01]  /*4670*/  SEL R136, R80.reuse, R97, !P2 ;  /* 0x0000006150887207 */ /* 0x040fe20005000000 */
[----:B------:R-:W-:Y:S01]  /*4680*/  IMAD R49, R49, UR8, RZ ;  /* 0x0000000831317c24 */ /* 0x000fe2000f8e02ff */
[C---:B------:R-:W-:Y:S02]  /*4690*/  SEL R97, R80.reuse, R175, !P2 ;  /* 0x000000af50617207 */ /* 0x040fe40005000000 */
[----:B------:R-:W-:-:S02]  /*46a0*/  SEL R84, R80, R42, !P2 ;  /* 0x0000002a50547207 */ /* 0x000fc40005000000 */
[----:B------:R-:W-:Y:S01]  /*46b0*/  LEA.HI.X.SX32 R41, R41, R121, 0x1, P3 ;  /* 0x0000007929297211 */ /* 0x000fe200018f0eff */
[----:B------:R-:W-:Y:S01]  /*46c0*/  IMAD R43, R43, UR8, RZ ;  /* 0x000000082b2b7c24 */ /* 0x000fe2000f8e02ff */
[----:B------:R-:W-:Y:S02]  /*46d0*/  SEL R53, R80, R53, !P2 ;  /* 0x0000003550357207 */ /* 0x000fe40005000000 */
[----:B------:R-:W-:Y:S02]  /*46e0*/  LEA.HI.X.SX32 R175, R36, R121, 0x1, P4 ;  /* 0x0000007924af7211 */ /* 0x000fe400020f0eff */
[-C--:B------:R-:W-:Y:S02]  /*46f0*/  IADD3 R42, P3, PT, R45, R122.reuse, RZ ;  /* 0x0000007a2d2a7210 */ /* 0x080fe40007f7e0ff */
[C---:B------:R-:W-:Y:S02]  /*4700*/  SEL R47, R80.reuse, R47, !P2 ;  /* 0x0000002f502f7207 */ /* 0x040fe40005000000 */
[----:B------:R-:W-:Y:S01]  /*4710*/  IADD3 R36, P4, PT, R39, R122, RZ ;  /* 0x0000007a27247210 */ /* 0x000fe20007f9e0ff */
[----:B------:R-:W-:Y:S01]  /*4720*/  IMAD R96, R95, R46, R96 ;  /* 0x0000002e5f607224 */ /* 0x000fe200078e0260 */
[----:B------:R-:W-:Y:S01]  /*4730*/  LEA.HI.X.SX32 R45, R45, R121, 0x1, P3 ;  /* 0x000000792d2d7211 */ /* 0x000fe200018f0eff */
[----:B------:R-:W-:Y:S01]  /*4740*/  IMAD R53, R53, UR8, RZ ;  /* 0x0000000835357c24 */ /* 0x000fe2000f8e02ff */
[C---:B------:R-:W-:Y:S01]  /*4750*/  SEL R57, R80.reuse, R57, !P2 ;  /* 0x0000003950397207 */ /* 0x040fe20005000000 */
[----:B------:R-:W-:Y:S01]  /*4760*/  IMAD R47, R47, UR8, RZ ;  /* 0x000000082f2f7c24 */ /* 0x000fe2000f8e02ff */
[----:B------:R-:W-:-:S02]  /*4770*/  SEL R86, R80, R40, !P2 ;  /* 0x0000002850567207 */ /* 0x000fc40005000000 */
[----:B------:R-:W-:Y:S02]  /*4780*/  LEA.HI.X.SX32 R39, R39, R121, 0x1, P4 ;  /* 0x0000007927277211 */ /* 0x000fe400020f0eff */
[-C--:B------:R-:W-:Y:S02]  /*4790*/  IADD3 R46, P3, PT, R49, R122.reuse, RZ ;  /* 0x0000007a312e7210 */ /* 0x080fe40007f7e0ff */
[C---:B------:R-:W-:Y:S02]  /*47a0*/  SEL R51, R80.reuse, R51, !P2 ;  /* 0x0000003350337207 */ /* 0x040fe40005000000 */
[----:B------:R-:W-:Y:S01]  /*47b0*/  IADD3 R40, P4, PT, R43, R122, RZ ;  /* 0x0000007a2b287210 */ /* 0x000fe20007f9e0ff */
[----:B------:R-:W-:Y:S01]  /*47c0*/  IMAD R57, R57, UR8, RZ ;  /* 0x0000000839397c24 */ /* 0x000fe2000f8e02ff */
[----:B------:R-:W-:Y:S01]  /*47d0*/  LEA.HI.X.SX32 R49, R49, R121, 0x1, P3 ;  /* 0x0000007931317211 */ /* 0x000fe200018f0eff */
        /* <DEDUP_REMOVED lines=28> */
[----:B------:R-:W-:Y:S02]  /*49a0*/  SEL R67, R80, R67, !P2 ;  /* 0x0000004350437207 */ /* 0x000fe40005000000 */
[----:B------:R-:W-:Y:S01]  /*49b0*/  IADD3 R56, P4, PT, R59, R122, RZ ;  /* 0x0000007a3b387210 */ /* 0x000fe20007f9e0ff */
[----:B------:R-:W-:Y:S01]  /*49c0*/  IMAD R73, R73, UR8, RZ ;  /* 0x0000000849497c24 */ /* 0x000fe2000f8e02ff */
[----:B------:R-:W-:Y:S01]  /*49d0*/  LEA.HI.X.SX32 R65, R65, R121, 0x1, P3 ;  /* 0x0000007941417211 */ /* 0x000fe200018f0eff */
[----:B------:R-:W-:Y:S01]  /*49e0*/  IMAD R67, R67, UR8, RZ ;  /* 0x0000000843437c24 */ /* 0x000fe2000f8e02ff */
[----:B------:R-:W-:-:S02]  /*49f0*/  ISETP.GE.AND P6, PT, R60, RZ, PT ;  /* 0x000000ff3c00720c */ /* 0x000fc40003fc6270 */
[----:B------:R-:W-:Y:S02]  /*4a00*/  LEA.HI.X.SX32 R59, R59, R121, 0x1, P4 ;  /* 0x000000793b3b7211 */ /* 0x000fe400020f0eff */
[-C--:B------:R-:W-:Y:S02]  /*4a10*/  IADD3 R66, P3, PT, R69, R122.reuse, RZ ;  /* 0x0000007a45427210 */ /* 0x080fe40007f7e0ff */
[----:B------:R-:W-:Y:S02]  /*4a20*/  SEL R71, R80, R71, !P2 ;  /* 0x0000004750477207 */ /* 0x000fe40005000000 */
        /* <DEDUP_REMOVED lines=10> */
[C---:B------:R-:W-:Y:S02]  /*4ad0*/  SEL R133, R80.reuse, R133, !P2 ;  /* 0x0000008550857207 */ /* 0x040fe40005000000 */
[----:B------:R-:W-:Y:S01]  /*4ae0*/  LEA.HI.X.SX32 R73, R73, R121, 0x1, P3 ;  /* 0x0000007949497211 */ /* 0x000fe200018f0eff */
[----:B------:R-:W-:Y:S01]  /*4af0*/  IMAD R75, R75, UR8, RZ ;  /* 0x000000084b4b7c24 */ /* 0x000fe2000f8e02ff */
[----:B------:R-:W-:-:S02]  /*4b00*/  SEL R140, R80, R99, !P2 ;  /* 0x00000063508c7207 */ /* 0x000fc40005000000 */
[----:B------:R-:W-:Y:S02]  /*4b10*/  LEA.HI.X.SX32 R67, R67, R121, 0x1, P4 ;  /* 0x0000007943437211 */ /* 0x000fe400020f0eff */
[-C--:B------:R-:W-:Y:S02]  /*4b20*/  IADD3 R74, P3, PT, R76, R122.reuse, RZ ;  /* 0x0000007a4c4a7210 */ /* 0x080fe40007f7e0ff */
[C---:B------:R-:W-:Y:S02]  /*4b30*/  SEL R128, R80.reuse, R89, !P2 ;  /* 0x0000005950807207 */ /* 0x040fe40005000000 */
[----:B------:R-:W-:Y:S02]  /*4b40*/  IADD3 R68, P4, PT, R71, R122, RZ ;  /* 0x0000007a47447210 */ /* 0x000fe40007f9e0ff */
[C---:B------:R-:W-:Y:S01]  /*4b50*/  SEL R92, R80.reuse, R177, !P2 ;  /* 0x000000b1505c7207 */ /* 0x040fe20005000000 */
[----:B------:R-:W-:Y:S01]  /*4b60*/  IMAD R177, R133, UR8, RZ ;  /* 0x0000000885b17c24 */ /* 0x000fe2000f8e02ff */
[----:B------:R-:W-:Y:S01]  /*4b70*/  SEL R141, R80, R141, !P2 ;  /* 0x0000008d508d7207 */ /* 0x000fe20005000000 */
[----:B------:R-:W-:Y:S01]  /*4b80*/  IMAD R140, R140, UR8, RZ ;  /* 0x000000088c8c7c24 */ /* 0x000fe2000f8e02ff */
[----:B------:R-:W-:Y:S01]  /*4b90*/  LEA.HI.X.SX32 R76, R76, R121, 0x1, P3 ;  /* 0x000000794c4c7211 */ /* 0x000fe200018f0eff */
[----:B------:R-:W-:Y:S01]  /*4ba0*/  IMAD R128, R128, UR8, RZ ;  /* 0x0000000880807c24 */ /* 0x000fe2000f8e02ff */
[----:B------:R-:W-:-:S02]  /*4bb0*/  SEL R148, R80, R103, !P2 ;  /* 0x0000006750947207 */ /* 0x000fc40005000000 */
[----:B------:R-:W-:Y:S02]  /*4bc0*/  SEL R129, R80, R129, !P2 ;  /* 0x0000008150817207 */ /* 0x000fe40005000000 */
[----:B------:R-:W-:Y:S02]  /*4bd0*/  LEA.HI.X.SX32 R71, R71, R121, 0x1, P4 ;  /* 0x0000007947477211 */ /* 0x000fe400020f0eff */
[-C--:B------:R-:W-:Y:S02]  /*4be0*/  IADD3 R133, P3, PT, R132, R122.reuse, RZ ;  /* 0x0000007a84857210 */ /* 0x080fe40007f7e0ff */
[----:B------:R-:W-:Y:S02]  /*4bf0*/  IADD3 R72, P4, PT, R75, R122, RZ ;  /* 0x0000007a4b487210 */ /* 0x000fe40007f9e0ff */
[C---:B------:R-:W-:Y:S01]  /*4c00*/  SEL R88, R80.reuse, R185, !P2 ;  /* 0x000000b950587207 */ /* 0x040fe20005000000 */
[----:B------:R-:W-:Y:S01]  /*4c10*/  IMAD R185, R141, UR8, RZ ;  /* 0x000000088db97c24 */ /* 0x000fe2000f8e02ff */
[----:B------:R-:W-:Y:S01]  /*4c20*/  SEL R99, R80, R173, !P2 ;  /* 0x000000ad50637207 */ /* 0x000fe20005000000 */
[----:B------:R-:W-:Y:S01]  /*4c30*/  IMAD R148, R148, UR8, RZ ;  /* 0x0000000894947c24 */ /* 0x000fe2000f8e02ff */
[----:B------:R-:W-:Y:S01]  /*4c40*/  LEA.HI.X.SX32 R132, R132, R121, 0x1, P3 ;  /* 0x0000007984847211 */ /* 0x000fe200018f0eff */
[----:B------:R-:W-:Y:S01]  /*4c50*/  IMAD R173, R129, UR8, RZ ;  /* 0x0000000881ad7c24 */ /* 0x000fe2000f8e02ff */
[----:B------:R-:W-:Y:S01]  /*4c60*/  SEL R156, R80, R109, !P2 ;  /* 0x0000006d509c7207 */ /* 0x000fe20005000000 */
[----:B------:R-:W-:Y:S01]  /*4c70*/  IMAD R136, R136, UR8, RZ ;  /* 0x0000000888887c24 */ /* 0x000fe2000f8e02ff */
[----:B------:R-:W-:-:S02]  /*4c80*/  SEL R137, R80, R137, !P2 ;  /* 0x0000008950897207 */ /* 0x000fc40005000000 */
[----:B------:R-:W-:Y:S02]  /*4c90*/  LEA.HI.X.SX32 R75, R75, R121, 0x1, P4 ;  /* 0x000000794b4b7211 */ /* 0x000fe400020f0eff */
[-C--:B------:R-:W-:Y:S02]  /*4ca0*/  IADD3 R141, P3, PT, R140, R122.reuse, RZ ;  /* 0x0000007a8c8d7210 */ /* 0x080fe40007f7e0ff */
[----:B------:R-:W-:Y:S01]  /*4cb0*/  IADD3 R129, P4, PT, R128, R122, RZ ;  /* 0x0000007a80817210 */ /* 0x000fe20007f9e0ff */
[----:B------:R-:W-:Y:S01]  /*4cc0*/  IMAD R156, R156, UR8, RZ ;  /* 0x000000089c9c7c24 */ /* 0x000fe2000f8e02ff */
[C---:B------:R-:W-:Y:S02]  /*4cd0*/  SEL R216, R80.reuse, R149, !P2 ;  /* 0x0000009550d87207 */ /* 0x040fe40005000000 */
[C---:B------:R-:W-:Y:S02]  /*4ce0*/  SEL R157, R80.reuse, R157, !P2 ;  /* 0x0000009d509d7207 */ /* 0x040fe40005000000 */
[----:B------:R-:W-:Y:S01]  /*4cf0*/  SEL R90, R80, R181, !P2 ;  /* 0x000000b5505a7207 */ /* 0x000fe20005000000 */
        /* <DEDUP_REMOVED lines=17> */
[----:B------:R-:W-:Y:S02]  /*4e10*/  IADD3 R145, P4, PT, R144, R122, RZ ;  /* 0x0000007a90917210 */ /* 0x000fe40007f9e0ff */
[----:B------:R-:W-:Y:S01]  /*4e20*/  LEA.HI.X.SX32 R156, R156, R121, 0x1, P3 ;  /* 0x000000799c9c7211 */ /* 0x000fe200018f0eff */
[----:B------:R-:W-:Y:S01]  /*4e30*/  IMAD R109, R109, UR8, RZ ;  /* 0x000000086d6d7c24 */ /* 0x000fe2000f8e02ff */
[----:B------:R-:W-:-:S02]  /*4e40*/  SEL R224, R80, R153, !P2 ;  /* 0x0000009950e07207 */ /* 0x000fc40005000000 */
[----:B------:R-:W-:Y:S02]  /*4e50*/  LEA.HI.X.SX32 R144, R144, R121, 0x1, P4 ;  /* 0x0000007990907211 */ /* 0x000fe400020f0eff */
[CC--:B------:R-:W-:Y:S02]  /*4e60*/  IADD3 R166, P3, PT, R165.reuse, R122.reuse, RZ ;  /* 0x0000007aa5a67210 */ /* 0x0c0fe40007f7e0ff */
[----:B------:R-:W-:Y:S02]  /*4e70*/  SEL R115, R80, R115, !P2 ;  /* 0x0000007350737207 */ /* 0x000fe40005000000 */
[----:B------:R-:W-:Y:S02]  /*4e80*/  IADD3 R153, P4, PT, R152, R122, RZ ;  /* 0x0000007a98997210 */ /* 0x000fe40007f9e0ff */
[----:B------:R-:W-:Y:S02]  /*4e90*/  SEL R161, R80, R161, !P2 ;  /* 0x000000a150a17207 */ /* 0x000fe40005000000 */
[----:B------:R-:W-:-:S02]  /*4ea0*/  LEA.HI.X.SX32 R165, R165, R121, 0x1, P3 ;  /* 0x00000079a5a57211 */ /* 0x000fc400018f0eff */
[----:B------:R-:W-:Y:S01]  /*4eb0*/  SEL R103, R80, R169, !P2 ;  /* 0x000000a950677207 */ /* 0x000fe20005000000 */
[----:B------:R-:W-:Y:S01]  /*4ec0*/  IMAD R169, R115, UR8, RZ ;  /* 0x0000000873a97c24 */ /* 0x000fe2000f8e02ff */
[-C--:B------:R-:W-:Y:S02]  /*4ed0*/  LEA.HI.X.SX32 R152, R152, R121.reuse, 0x1, P4 ;  /* 0x0000007998987211 */ /* 0x080fe400020f0eff */
[-C--:B------:R-:W-:Y:S02]  /*4ee0*/  IADD3 R174, P3, PT, R173, R122.reuse, RZ ;  /* 0x0000007aadae7210 */ /* 0x080fe40007f7e0ff */
[----:B------:R-:W-:Y:S01]  /*4ef0*/  IADD3 R162, P4, PT, R109, R122, RZ ;  /* 0x0000007a6da27210 */ /* 0x000fe20007f9e0ff */
[----:B------:R-:W-:Y:S01]  /*4f00*/  IMAD R240, R161, UR8, RZ ;  /* 0x00000008a1f07c24 */ /* 0x000fe2000f8e02ff */
[----:B------:R-:W-:Y:S01]  /*4f10*/  LEA.HI.X.SX32 R173, R173, R121, 0x1, P3 ;  /* 0x00000079adad7211 */ /* 0x000fe200018f0eff */
[----:B------:R-:W-:Y:S01]  /*4f20*/  IMAD R212, R212, UR8, RZ ;  /* 0x00000008d4d47c24 */ /* 0x000fe2000f8e02ff */
[----:B------:R-:W-:-:S02]  /*4f30*/  SEL R220, R80, R151, !P2 ;  /* 0x0000009750dc7207 */ /* 0x000fc40005000000 */
[-C--:B------:R-:W-:Y:S02]  /*4f40*/  LEA.HI.X.SX32 R161, R109, R121.reuse, 0x1, P4 ;  /* 0x000000796da17211 */ /* 0x080fe400020f0eff */
[-C--:B------:R-:W-:Y:S02]  /*4f50*/  IADD3 R182, P3, PT, R181, R122.reuse, RZ ;  /* 0x0000007ab5b67210 */ /* 0x080fe40007f7e0ff */
[----:B------:R-:W-:Y:S01]  /*4f60*/  IADD3 R170, P4, PT, R169, R122, RZ ;  /* 0x0000007aa9aa7210 */ /* 0x000fe20007f9e0ff */
[----:B------:R-:W-:Y:S01]  /*4f70*/  IMAD R220, R220, UR8, RZ ;  /* 0x00000008dcdc7c24 */ /* 0x000fe2000f8e02ff */
[----:B------:R-:W-:Y:S02]  /*4f80*/  LEA.HI.X.SX32 R181, R181, R121, 0x1, P3 ;  /* 0x00000079b5b57211 */ /* 0x000fe400018f0eff */
[----:B------:R-:W-:Y:S02]  /*4f90*/  SEL R155, R80, R155, !P2 ;  /* 0x0000009b509b7207 */ /* 0x000fe40005000000 */
[----:B------:R-:W-:-:S02]  /*4fa0*/  LEA.HI.X.SX32 R169, R169, R121, 0x1, P4 ;  /* 0x00000079a9a97211 */ /* 0x000fc400020f0eff */
[CC--:B------:R-:W-:Y:S02]  /*4fb0*/  IADD3 R213, P3, PT, R212.reuse, R122.reuse, RZ ;  /* 0x0000007ad4d57210 */ /* 0x0c0fe40007f7e0ff */
[-C--:B------:R-:W-:Y:S01]  /*4fc0*/  IADD3 R178, P4, PT, R177, R122.reuse, RZ ;  /* 0x0000007ab1b27210 */ /* 0x080fe20007f9e0ff */
[----:B------:R-:W-:Y:S01]  /*4fd0*/  IMAD R155, R155, UR8, RZ ;  /* 0x000000089b9b7c24 */ /* 0x000fe2000f8e02ff */
[----:B------:R-:W-:Y:S01]  /*4fe0*/  LEA.HI.X.SX32 R212, R212, R121, 0x1, P3 ;  /* 0x00000079d4d47211 */ /* 0x000fe200018f0eff */
[----:B------:R-:W-:Y:S01]  /*4ff0*/  IMAD R216, R216, UR8, RZ ;  /* 0x00000008d8d87c24 */ /* 0x000fe2000f8e02ff */
[----:B------:R-:W-:Y:S02]  /*5000*/  SEL R159, R80, R159, !P2 ;  /* 0x0000009f509f7207 */ /* 0x000fe40005000000 */
[----:B------:R-:W-:Y:S02]  /*5010*/  LEA.HI.X.SX32 R177, R177, R121, 0x1, P4 ;  /* 0x00000079b1b17211 */ /* 0x000fe400020f0eff */
[----:B------:R-:W-:-:S02]  /*5020*/  IADD3 R221, P3, PT, R220, R122, RZ ;  /* 0x0000007adcdd7210 */ /* 0x000fc40007f7e0ff */
[-C--:B------:R-:W-:Y:S01]  /*5030*/  IADD3 R209, P4, PT, R185, R122.reuse, RZ ;  /* 0x0000007ab9d17210 */ /* 0x080fe20007f9e0ff */
[----:B------:R-:W-:Y:S01]  /*5040*/  IMAD R159, R159, UR8, RZ ;  /* 0x000000089f9f7c24 */ /* 0x000fe2000f8e02ff */
[----:B------:R-:W-:Y:S01]  /*5050*/  LEA.HI.X.SX32 R220, R220, R121, 0x1, P3 ;  /* 0x00000079dcdc7211 */ /* 0x000fe200018f0eff */
[----:B------:R-:W-:Y:S01]  /*5060*/  IMAD R224, R224, UR8, RZ ;  /* 0x00000008e0e07c24 */ /* 0x000fe2000f8e02ff */
[----:B------:R-:W-:Y:S02]  /*5070*/  SEL R108, R80, R163, !P2 ;  /* 0x000000a3506c7207 */ /* 0x000fe40005000000 */
[-C--:B------:R-:W-:Y:S02]  /*5080*/  LEA.HI.X.SX32 R185, R185, R121.reuse, 0x1, P4 ;  /* 0x00000079b9b97211 */ /* 0x080fe400020f0eff */
[CC--:B------:R-:W-:Y:S02]  /*5090*/  IADD3 R229, P3, PT, R155.reuse, R122.reuse, RZ ;  /* 0x0000007a9be57210 */ /* 0x0c0fe40007f7e0ff */
[----:B------:R-:W-:Y:S01]  /*50a0*/  IADD3 R217, P4, PT, R216, R122, RZ ;  /* 0x0000007ad8d97210 */ /* 0x000fe20007f9e0ff */
[----:B------:R-:W-:Y:S01]  /*50b0*/  IMAD R108, R108, UR8, RZ ;  /* 0x000000086c6c7c24 */ /* 0x000fe2000f8e02ff */
[----:B------:R-:W-:-:S02]  /*50c0*/  LEA.HI.X.SX32 R228, R155, R121, 0x1, P3 ;  /* 0x000000799be47211 */ /* 0x000fc400018f0eff */
[----:B------:R-:W-:Y:S02]  /*50d0*/  SEL R106, R80, R167, !P2 ;  /* 0x000000a7506a7207 */ /* 0x000fe40005000000 */
[-C--:B------:R-:W-:Y:S02]  /*50e0*/  LEA.HI.X.SX32 R216, R216, R121.reuse, 0x1, P4 ;  /* 0x00000079d8d87211 */ /* 0x080fe400020f0eff */
[CC--:B------:R-:W-:Y:S02]  /*50f0*/  IADD3 R237, P3, PT, R159.reuse, R122.reuse, RZ ;  /* 0x0000007a9fed7210 */ /* 0x0c0fe40007f7e0ff */
[----:B------:R-:W-:Y:S01]  /*5100*/  IADD3 R225, P4, PT, R224, R122, RZ ;  /* 0x0000007ae0e17210 */ /* 0x000fe20007f9e0ff */
[----:B------:R-:W-:Y:S01]  /*5110*/  IMAD R106, R106, UR8, RZ ;  /* 0x000000086a6a7c24 */ /* 0x000fe2000f8e02ff */
[-C--:B------:R-:W-:Y:S02]  /*5120*/  LEA.HI.X.SX32 R236, R159, R121.reuse, 0x1, P3 ;  /* 0x000000799fec7211 */ /* 0x080fe400018f0eff */
[----:B------:R-:W-:-:S02]  /*5130*/  LEA.HI.X.SX32 R224, R224, R121, 0x1, P4 ;  /* 0x00000079e0e07211 */ /* 0x000fc400020f0eff */
[-C--:B------:R-:W-:Y:S02]  /*5140*/  IADD3 R245, P3, PT, R108, R122.reuse, RZ ;  /* 0x0000007a6cf57210 */ /* 0x080fe40007f7e0ff */
[-C--:B------:R-:W-:Y:S01]  /*5150*/  IADD3 R233, P4, PT, R232, R122.reuse, RZ ;  /* 0x0000007ae8e97210 */ /* 0x080fe20007f9e0ff */
[----:B------:R-:W-:Y:S01]  /*5160*/  IMAD R101, R101, UR8, RZ ;  /* 0x0000000865657c24 */ /* 0x000fe2000f8e02ff */
[-C--:B------:R-:W-:Y:S01]  /*5170*/  LEA.HI.X.SX32 R244, R108, R121.reuse, 0x1, P3 ;  /* 0x000000796cf47211 */ /* 0x080fe200018f0eff */
[----:B------:R-:W-:Y:S01]  /*5180*/  IMAD R107, R107, UR8, RZ ;  /* 0x000000086b6b7c24 */ /* 0x000fe2000f8e02ff */
[-C--:B------:R-:W-:Y:S02]  /*5190*/  LEA.HI.X.SX32 R232, R232, R121.reuse, 0x1, P4 ;  /* 0x00000079e8e87211 */ /* 0x080fe400020f0eff */
[-C--:B------:R-:W-:Y:S02]  /*51a0*/  IADD3 R167, P3, PT, R106, R122.reuse, RZ ;  /* 0x0000007a6aa77210 */ /* 0x080fe40007f7e0ff */
[----:B------:R-:W-:Y:S01]  /*51b0*/  IADD3 R241, P4, PT, R240, R122, RZ ;  /* 0x0000007af0f17210 */ /* 0x000fe20007f9e0ff */
[----:B------:R-:W-:Y:S01]  /*51c0*/  IMAD R97, R97, UR8, RZ ;  /* 0x0000000861617c24 */ /* 0x000fe2000f8e02ff */
[----:B------:R-:W-:Y:S01]  /*51d0*/  LEA.HI.X.SX32 R252, R106, R121, 0x1, P3 ;  /* 0x000000796afc7211 */ /* 0x000fe200018f0eff */
[----:B------:R-:W-:Y:S01]  /*51e0*/  @!P6 IMAD.MOV R85, RZ, RZ, -R85 ;  /* 0x000000ffff55e224 */ /* 0x000fe200078e0a55 */
[----:B------:R-:W-:Y:S01]  /*51f0*/  SEL R91, R80, R179, !P2 ;  /* 0x000000b3505b7207 */ /* 0x000fe20005000000 */
[----:B------:R-:W-:Y:S01]  /*5200*/  IMAD R103, R103, UR8, RZ ;  /* 0x0000000867677c24 */ /* 0x000fe2000f8e02ff */
[----:B------:R-:W-:-:S02]  /*5210*/  LEA.HI.X.SX32 R240, R240, R121, 0x1, P4 ;  /* 0x00000079f0f07211 */ /* 0x000fc400020f0eff */
[-C--:B------:R-:W-:Y:S02]  /*5220*/  IADD3 R242, P3, PT, R101, R122.reuse, RZ ;  /* 0x0000007a65f27210 */ /* 0x080fe40007f7e0ff */
[----:B------:R-:W-:Y:S02]  /*5230*/  IADD3 R249, P4, PT, R107, R122, RZ ;  /* 0x0000007a6bf97210 */ /* 0x000fe40007f9e0ff */
[----:B------:R-:W-:Y:S01]  /*5240*/  ISETP.GT.U32.AND P6, PT, R95, R96, PT ;  /* 0x000000605f00720c */ /* 0x000fe20003fc4070 */
[----:B------:R-:W-:Y:S01]  /*5250*/  IMAD R91, R91, UR8, RZ ;  /* 0x000000085b5b7c24 */ /* 0x000fe2000f8e02ff */
[----:B------:R-:W-:Y:S01]  /*5260*/  LEA.HI.X.SX32 R251, R101, R121, 0x1, P3 ;  /* 0x0000007965fb7211 */ /* 0x000fe200018f0eff */
[----:B------:R-:W-:Y:S01]  /*5270*/  IMAD R99, R99, UR8, RZ ;  /* 0x0000000863637c24 */ /* 0x000fe2000f8e02ff */
[----:B------:R-:W-:Y:S02]  /*5280*/  SEL R89, R80, R183, !P2 ;  /* 0x000000b750597207 */ /* 0x000fe40005000000 */
[----:B------:R-:W-:-:S02]  /*5290*/  LEA.HI.X.SX32 R248, R107, R121, 0x1, P4 ;  /* 0x000000796bf87211 */ /* 0x000fc400020f0eff */
[-C--:B------:R-:W-:Y:S02]  /*52a0*/  IADD3 R222, P3, PT, R97, R122.reuse, RZ ;  /* 0x0000007a61de7210 */ /* 0x080fe40007f7e0ff */
[-C--:B------:R-:W-:Y:S01]  /*52b0*/  IADD3 R151, P4, PT, R103, R122.reuse, RZ ;  /* 0x0000007a67977210 */ /* 0x080fe20007f9e0ff */
[----:B------:R-:W-:Y:S01]  /*52c0*/  IMAD R89, R89, UR8, RZ ;  /* 0x0000000859597c24 */ /* 0x000fe2000f8e02ff */
[-C--:B------:R-:W-:Y:S01]  /*52d0*/  LEA.HI.X.SX32 R226, R97, R121.reuse, 0x1, P3 ;  /* 0x0000007961e27211 */ /* 0x080fe200018f0eff */
[----:B------:R-:W-:Y:S01]  /*52e0*/  IMAD R92, R92, UR8, RZ ;  /* 0x000000085c5c7c24 */ /* 0x000fe2000f8e02ff */
[----:B------:R-:W-:Y:S02]  /*52f0*/  LEA.HI.X.SX32 R163, R103, R121, 0x1, P4 ;  /* 0x0000007967a37211 */ /* 0x000fe400020f0eff */
[-C--:B------:R-:W-:Y:S02]  /*5300*/  IADD3 R207, P3, PT, R91, R122.reuse, RZ ;  /* 0x0000007a5bcf7210 */ /* 0x080fe40007f7e0ff */
[----:B------:R-:W-:-:S02]  /*5310*/  IADD3 R231, P4, PT, R99, R122, RZ ;  /* 0x0000007a63e77210 */ /* 0x000fc40007f9e0ff */
[----:B------:R-:W-:Y:S01]  /*5320*/  ISETP.GT.U32.AND P5, PT, R95, R81, PT ;  /* 0x000000515f00720c */ /* 0x000fe20003fa4070 */
[----:B------:R-:W-:Y:S01]  /*5330*/  @!P6 IMAD.IADD R96, R96, 0x1, -R95 ;  /* 0x000000016060e824 */ /* 0x000fe200078e0a5f */
[-C--:B------:R-:W-:Y:S01]  /*5340*/  LEA.HI.X.SX32 R208, R91, R121.reuse, 0x1, P3 ;  /* 0x000000795bd07211 */ /* 0x080fe200018f0eff */
[----:B------:R-:W-:Y:S01]  /*5350*/  IMAD R90, R90, UR8, RZ ;  /* 0x000000085a5a7c24 */ /* 0x000fe2000f8e02ff */
[-C--:B------:R-:W-:Y:S01]  /*5360*/  LEA.HI.X.SX32 R238, R99, R121.reuse, 0x1, P4 ;  /* 0x0000007963ee7211 */ /* 0x080fe200020f0eff */
[----:B------:R-:W-:Y:S01]  /*5370*/  IMAD R88, R88, UR8, RZ ;  /* 0x0000000858587c24 */ /* 0x000fe2000f8e02ff */
[CC--:B------:R-:W-:Y:S02]  /*5380*/  IADD3 R200, P3, PT, R89.reuse, R122.reuse, RZ ;  /* 0x0000007a59c87210 */ /* 0x0c0fe40007f7e0ff */
[C---:B------:R-:W-:Y:S02]  /*5390*/  IADD3 R211, P4, PT, R92.reuse, R122, RZ ;  /* 0x0000007a5cd37210 */ /* 0x040fe40007f9e0ff */
[-C--:B------:R-:W-:Y:S01]  /*53a0*/  LEA.HI.X.SX32 R203, R89, R121.reuse, 0x1, P3 ;  /* 0x0000007959cb7211 */ /* 0x080fe200018f0eff */
[----:B------:R-:W-:Y:S01]  /*53b0*/  IMAD R87, R87, UR8, RZ ;  /* 0x0000000857577c24 */ /* 0x000fe2000f8e02ff */
[----:B------:R-:W-:Y:S01]  /*53c0*/  LEA.HI.X.SX32 R218, R92, R121, 0x1, P4 ;  /* 0x000000795cda7211 */ /* 0x000fe200020f0eff */
[----:B------:R-:W-:Y:S01]  /*53d0*/  IMAD R86, R86, UR8, RZ ;  /* 0x0000000856567c24 */ /* 0x000fe2000f8e02ff */
[----:B------:R-:W-:-:S02]  /*53e0*/  ISETP.GT.U32.AND P3, PT, R95, R96, PT ;  /* 0x000000605f00720c */ /* 0x000fc40003f64070 */
[-C--:B------:R-:W-:Y:S02]  /*53f0*/  IADD3 R204, P4, PT, R90, R122.reuse, RZ ;  /* 0x0000007a5acc7210 */ /* 0x080fe40007f9e0ff */
[----:B------:R-:W-:Y:S02]  /*5400*/  IADD3 R193, P6, PT, R88, R122, RZ ;  /* 0x0000007a58c17210 */ /* 0x000fe40007fde0ff */
[----:B------:R-:W-:Y:S01]  /*5410*/  LOP3.LUT R102, R94, 0x1c, RZ, 0xfc, !PT ;  /* 0x0000001c5e667812 */ /* 0x000fe200078efcff */
[----:B------:R-:W-:Y:S01]  /*5420*/  @!P5 IMAD.IADD R81, R81, 0x1, -R95 ;  /* 0x000000015151d824 */ /* 0x000fe200078e0a5f */
[-C--:B------:R-:W-:Y:S02]  /*5430*/  LEA.HI.X.SX32 R206, R90, R121.reuse, 0x1, P4 ;  /* 0x000000795ace7211 */ /* 0x080fe400020f0eff */
[----:B------:R-:W-:Y:S02]  /*5440*/  LEA.HI.X.SX32 R199, R88, R121, 0x1, P6 ;  /* 0x0000007958c77211 */ /* 0x000fe400030f0eff */
[----:B------:R-:W-:-:S02]  /*5450*/  IABS R78, R102 ;  /* 0x00000066004e7213 */ /* 0x000fc40000000000 */
[CC--:B------:R-:W-:Y:S02]  /*5460*/  IADD3 R190, P4, PT, R87.reuse, R122.reuse, RZ ;  /* 0x0000007a57be7210 */ /* 0x0c0fe40007f9e0ff */
[----:B------:R-:W-:Y:S01]  /*5470*/  IADD3 R188, P6, PT, R86, R122, RZ ;  /* 0x0000007a56bc7210 */ /* 0x000fe20007fde0ff */
[----:B------:R-:W-:Y:S01]  /*5480*/  IMAD R84, R84, UR8, RZ ;  /* 0x0000000854547c24 */ /* 0x000fe2000f8e02ff */
[----:B------:R-:W-:Y:S02]  /*5490*/  LOP3.LUT R98, R94, 0x24, RZ, 0xfc, !PT ;  /* 0x000000245e627812 */ /* 0x000fe400078efcff */
[-C--:B------:R-:W-:Y:S02]  /*54a0*/  LEA.HI.X.SX32 R192, R87, R121.reuse, 0x1, P4 ;  /* 0x0000007957c07211 */ /* 0x080fe400020f0eff */
[----:B------:R-:W-:Y:S01]  /*54b0*/  LEA.HI.X.SX32 R189, R86, R121, 0x1, P6 ;  /* 0x0000007956bd7211 */ /* 0x000fe200030f0eff */
[----:B------:R-:W-:Y:S01]  /*54c0*/  IMAD.MOV.U32 R86, RZ, RZ, R78 ;  /* 0x000000ffff567224 */ /* 0x000fe200078e004e */
[----:B------:R-:W-:-:S02]  /*54d0*/  ISETP.GT.U32.AND P5, PT, R95, R81, PT ;  /* 0x000000515f00720c */ /* 0x000fc40003fa4070 */
[----:B------:R-:W-:Y:S01]  /*54e0*/  ISETP.GT.U32.AND P4, PT, R95, R82, PT ;  /* 0x000000525f00720c */ /* 0x000fe20003f84070 */
[----:B------:R-:W-:Y:S01]  /*54f0*/  @!P3 IMAD.IADD R96, R96, 0x1, -R95 ;  /* 0x000000016060b824 */ /* 0x000fe200078e0a5f */
[C---:B------:R-:W-:Y:S02]  /*5500*/  IADD3 R186, P6, PT, R84.reuse, R122, RZ ;  /* 0x0000007a54ba7210 */ /* 0x040fe40007fde0ff */
[----:B------:R-:W-:Y:S01]  /*5510*/  IABS R88, R98 ;  /* 0x0000006200587213 */ /* 0x000fe20000000000 */
[----:B------:R-:W-:Y:S01]  /*5520*/  IMAD.HI.U32 R78, R93, R86, RZ ;  /* 0x000000565d4e7227 */ /* 0x000fe200078e00ff */
[----:B------:R-:W-:Y:S02]  /*5530*/  ISETP.GE.AND P3, PT, R105, RZ, PT ;  /* 0x000000ff6900720c */ /* 0x000fe40003f66270 */
[----:B------:R-:W-:Y:S01]  /*5540*/  LEA.HI.X.SX32 R187, R84, R121, 0x1, P6 ;  /* 0x0000007954bb7211 */ /* 0x000fe200030f0eff */
[----:B------:R-:W-:-:S04]  /*5550*/  IMAD.HI.U32 R84, R93, R88, RZ ;  /* 0x000000585d547227 */ /* 0x000fc800078e00ff */
[----:B------:R-:W-:Y:S02]  /*5560*/  IMAD.MOV R78, RZ, RZ, -R78 ;  /* 0x000000ffff4e7224 */ /* 0x000fe400078e0a4e */
[----:B------:R-:W-:Y:S02]  /*5570*/  IMAD.MOV R87, RZ, RZ, -R84 ;  /* 0x000000ffff577224 */ /* 0x000fe400078e0a54 */
[--C-:B------:R-:W-:Y:S02]  /*5580*/  @!P5 IMAD.IADD R81, R81, 0x1, -R95.reuse ;  /* 0x000000015151d824 */ /* 0x100fe400078e0a5f */
[C---:B------:R-:W-:Y:S02]  /*5590*/  IMAD R84, R95.reuse, R78, R86 ;  /* 0x0000004e5f547224 */ /* 0x040fe400078e0256 */
[----:B------:R-:W-:Y:S02]  /*55a0*/  @!P4 IMAD.IADD R82, R82, 0x1, -R95 ;  /* 0x000000015252c824 */ /* 0x000fe400078e0a5f */
[----:B------:R-:W-:Y:S01]  /*55b0*/  @!P3 IMAD.MOV R81, RZ, RZ, -R81 ;  /* 0x000000ffff51b224 */ /* 0x000fe200078e0a51 */
[----:B------:R-:W-:-:S02]  /*55c0*/  ISETP.GT.U32.AND P3, PT, R95, R84, PT ;  /* 0x000000545f00720c */ /* 0x000fc40003f64070 */
[C---:B------:R-:W-:Y:S02]  /*55d0*/  ISETP.GT.U32.AND P4, PT, R95.reuse, R82, PT ;  /* 0x000000525f00720c */ /* 0x040fe40003f84070 */
[----:B------:R-:W-:Y:S02]  /*55e0*/  SEL R86, R80, R83, !P2 ;  /* 0x0000005350567207 */ /* 0x000fe40005000000 */
[----:B------:R-:W-:Y:S01]  /*55f0*/  ISETP.GE.AND P6, PT, R104, RZ, PT ;  /* 0x000000ff6800720c */ /* 0x000fe20003fc6270 */
[----:B------:R-:W-:Y:S02]  /*5600*/  IMAD R88, R95, R87, R88 ;  /* 0x000000575f587224 */ /* 0x000fe400078e0258 */
[----:B------:R-:W-:Y:S01]  /*5610*/  IMAD R86, R86, UR8, RZ ;  /* 0x0000000856567c24 */ /* 0x000fe2000f8e02ff */
[----:B------:R-:W-:-:S03]  /*5620*/  LOP3.LUT R99, R94, 0x34, RZ, 0xfc, !PT ;  /* 0x000000345e637812 */ /* 0x000fc600078efcff */
[--C-:B------:R-:W-:Y:S01]  /*5630*/  @!P3 IMAD.IADD R84, R84, 0x1, -R95.reuse ;  /* 0x000000015454b824 */ /* 0x100fe200078e0a5f */
[----:B------:R-:W-:Y:S01]  /*5640*/  IADD3 R180, P3, PT, R86, R122, RZ ;  /* 0x0000007a56b47210 */ /* 0x000fe20007f7e0ff */
[----:B------:R-:W-:Y:S01]  /*5650*/  @!P4 IMAD.IADD R82, R82, 0x1, -R95 ;  /* 0x000000015252c824 */ /* 0x000fe200078e0a5f */
[----:B------:R-:W-:Y:S02]  /*5660*/  ISETP.GT.U32.AND P4, PT, R95, R88, PT ;  /* 0x000000585f00720c */ /* 0x000fe40003f84070 */
[----:B------:R-:W-:Y:S02]  /*5670*/  LOP3.LUT R101, R94, 0x2c, RZ, 0xfc, !PT ;  /* 0x0000002c5e657812 */ /* 0x000fe400078efcff */
[----:B------:R-:W-:Y:S02]  /*5680*/  IABS R92, R99 ;  /* 0x00000063005c7213 */ /* 0x000fe40000000000 */
[----:B------:R-:W-:Y:S02]  /*5690*/  LEA.HI.X.SX32 R184, R86, R121, 0x1, P3 ;  /* 0x0000007956b87211 */ /* 0x000fe400018f0eff */
[----:B------:R-:W-:-:S02]  /*56a0*/  LOP3.LUT R91, R94, 0x3c, RZ, 0xfc, !PT ;  /* 0x0000003c5e5b7812 */ /* 0x000fc400078efcff */
[----:B------:R-:W-:Y:S01]  /*56b0*/  ISETP.GT.U32.AND P3, PT, R95, R84, PT ;  /* 0x000000545f00720c */ /* 0x000fe20003f64070 */
[----:B------:R-:W-:Y:S01]  /*56c0*/  @!P6 IMAD.MOV R96, RZ, RZ, -R96 ;  /* 0x000000ffff60e224 */ /* 0x000fe200078e0a60 */
[----:B------:R-:W-:Y:S01]  /*56d0*/  IABS R90, R101 ;  /* 0x00000065005a7213 */ /* 0x000fe20000000000 */
[C---:B------:R-:W-:Y:S01]  /*56e0*/  IMAD.HI.U32 R83, R93.reuse, R92, RZ ;  /* 0x0000005c5d537227 */ /* 0x040fe200078e00ff */
[----:B------:R-:W-:Y:S02]  /*56f0*/  ISETP.GE.AND P6, PT, R100, RZ, PT ;  /* 0x000000ff6400720c */ /* 0x000fe40003fc6270 */
[----:B------:R-:W-:Y:S01]  /*5700*/  IABS R100, R91 ;  /* 0x0000005b00647213 */ /* 0x000fe20000000000 */
[----:B------:R-:W-:Y:S01]  /*5710*/  IMAD.HI.U32 R78, R93, R90, RZ ;  /* 0x0000005a5d4e7227 */ /* 0x000fe200078e00ff */
[----:B------:R-:W-:-:S03]  /*5720*/  ISETP.GE.AND P5, PT, R102, RZ, PT ;  /* 0x000000ff6600720c */ /* 0x000fc60003fa6270 */
[----:B------:R-:W-:Y:S02]  /*5730*/  IMAD.MOV R86, RZ, RZ, -R83 ;  /* 0x000000ffff567224 */ /* 0x000fe400078e0a53 */
[----:B------:R-:W-:Y:S02]  /*5740*/  @!P4 IMAD.IADD R88, R88, 0x1, -R95 ;  /* 0x000000015858c824 */ /* 0x000fe400078e0a5f */
[----:B------:R-:W-:-:S04]  /*5750*/  IMAD.HI.U32 R83, R93, R100, RZ ;  /* 0x000000645d537227 */ /* 0x000fc800078e00ff */
[----:B------:R-:W-:Y:S01]  /*5760*/  IMAD.MOV R78, RZ, RZ, -R78 ;  /* 0x000000ffff4e7224 */ /* 0x000fe200078e0a4e */
[C---:B------:R-:W-:Y:S01]  /*5770*/  ISETP.GT.U32.AND P4, PT, R95.reuse, R88, PT ;  /* 0x000000585f00720c */ /* 0x040fe20003f84070 */
[----:B------:R-:W-:Y:S02]  /*5780*/  IMAD.MOV R87, RZ, RZ, -R83 ;  /* 0x000000ffff577224 */ /* 0x000fe400078e0a53 */
[----:B------:R-:W-:Y:S02]  /*5790*/  @!P3 IMAD.IADD R84, R84, 0x1, -R95 ;  /* 0x000000015454b824 */ /* 0x000fe400078e0a5f */
[C---:B------:R-:W-:Y:S02]  /*57a0*/  IMAD R78, R95.reuse, R78, R90 ;  /* 0x0000004e5f4e7224 */ /* 0x040fe400078e025a */
[----:B------:R-:W-:Y:S02]  /*57b0*/  IMAD.MOV.U32 R83, RZ, RZ, R84 ;  /* 0x000000ffff537224 */ /* 0x000fe400078e0054 */
[C---:B------:R-:W-:Y:S01]  /*57c0*/  IMAD R87, R95.reuse, R87, R100 ;  /* 0x000000575f577224 */ /* 0x040fe200078e0264 */
[C---:B------:R-:W-:Y:S01]  /*57d0*/  ISETP.GT.U32.AND P3, PT, R95.reuse, R78, PT ;  /* 0x0000004e5f00720c */ /* 0x040fe20003f64070 */
[----:B------:R-:W-:Y:S01]  /*57e0*/  @!P5 IMAD.MOV R83, RZ, RZ, -R83 ;  /* 0x000000ffff53d224 */ /* 0x000fe200078e0a53 */
[----:B------:R-:W-:Y:S01]  /*57f0*/  SEL R85, R80, R85, !P2 ;  /* 0x0000005550557207 */ /* 0x000fe20005000000 */
[C---:B------:R-:W-:Y:S01]  /*5800*/  IMAD R86, R95.reuse, R86, R92 ;  /* 0x000000565f567224 */ /* 0x040fe200078e025c */
[----:B------:R-:W-:Y:S01]  /*5810*/  ISETP.GT.U32.AND P5, PT, R95, R87, PT ;  /* 0x000000575f00720c */ /* 0x000fe20003fa4070 */
[----:B------:R-:W-:-:S02]  /*5820*/  @!P4 IMAD.IADD R88, R88, 0x1, -R95 ;  /* 0x000000015858c824 */ /* 0x000fc400078e0a5f */
[----:B------:R-:W-:Y:S01]  /*5830*/  IMAD R85, R85, UR8, RZ ;  /* 0x0000000855557c24 */ /* 0x000fe2000f8e02ff */
[----:B------:R-:W-:Y:S02]  /*5840*/  ISETP.GT.U32.AND P4, PT, R95, R86, PT ;  /* 0x000000565f00720c */ /* 0x000fe40003f84070 */
[----:B------:R-:W-:Y:S01]  /*5850*/  LOP3.LUT R97, R94, 0x44, RZ, 0xfc, !PT ;  /* 0x000000445e617812 */ /* 0x000fe200078efcff */
[----:B------:R-:W-:Y:S02]  /*5860*/  @!P6 IMAD.MOV R82, RZ, RZ, -R82 ;  /* 0x000000ffff52e224 */ /* 0x000fe400078e0a52 */
[--C-:B------:R-:W-:Y:S01]  /*5870*/  @!P3 IMAD.IADD R78, R78, 0x1, -R95.reuse ;  /* 0x000000014e4eb824 */ /* 0x100fe200078e0a5f */
[----:B------:R-:W-:Y:S02]  /*5880*/  IADD3 R172, P3, PT, R85, R122, RZ ;  /* 0x0000007a55ac7210 */ /* 0x000fe40007f7e0ff */
[----:B------:R-:W-:Y:S01]  /*5890*/  IABS R102, R97 ;  /* 0x0000006100667213 */ /* 0x000fe20000000000 */
[----:B------:R-:W-:Y:S01]  /*58a0*/  @!P5 IMAD.IADD R87, R87, 0x1, -R95 ;  /* 0x000000015757d824 */ /* 0x000fe200078e0a5f */
[----:B------:R-:W-:-:S02]  /*58b0*/  ISETP.GE.AND P6, PT, R98, RZ, PT ;  /* 0x000000ff6200720c */ /* 0x000fc40003fc6270 */
[----:B------:R-:W-:Y:S01]  /*58c0*/  LEA.HI.X.SX32 R176, R85, R121, 0x1, P3 ;  /* 0x0000007955b07211 */ /* 0x000fe200018f0eff */
[----:B------:R-:W-:Y:S01]  /*58d0*/  IMAD.HI.U32 R89, R93, R102, RZ ;  /* 0x000000665d597227 */ /* 0x000fe200078e00ff */
[C---:B------:R-:W-:Y:S02]  /*58e0*/  ISETP.GT.U32.AND P3, PT, R95.reuse, R78, PT ;  /* 0x0000004e5f00720c */ /* 0x040fe40003f64070 */
[----:B------:R-:W-:Y:S01]  /*58f0*/  LOP3.LUT R103, R94, 0x4c, RZ, 0xfc, !PT ;  /* 0x0000004c5e677812 */ /* 0x000fe200078efcff */
[----:B------:R-:W-:Y:S01]  /*5900*/  @!P4 IMAD.IADD R86, R86, 0x1, -R95 ;  /* 0x000000015656c824 */ /* 0x000fe200078e0a5f */
[C---:B------:R-:W-:Y:S01]  /*5910*/  ISETP.GT.U32.AND P5, PT, R95.reuse, R87, PT ;  /* 0x000000575f00720c */ /* 0x040fe20003fa4070 */
[----:B------:R-:W-:Y:S01]  /*5920*/  IMAD.MOV R89, RZ, RZ, -R89 ;  /* 0x000000ffff597224 */ /* 0x000fe200078e0a59 */
[----:B------:R-:W-:Y:S01]  /*5930*/  LOP3.LUT R105, R94, 0x54, RZ, 0xfc, !PT ;  /* 0x000000545e697812 */ /* 0x000fe200078efcff */
[----:B------:R-:W-:Y:S01]  /*5940*/  IMAD.MOV.U32 R84, RZ, RZ, R88 ;  /* 0x000000ffff547224 */ /* 0x000fe200078e0058 */
[----:B------:R-:W-:Y:S01]  /*5950*/  IABS R92, R103 ;  /* 0x00000067005c7213 */ /* 0x000fe20000000000 */
[C---:B------:R-:W-:Y:S01]  /*5960*/  IMAD R88, R95.reuse, R89, R102 ;  /* 0x000000595f587224 */ /* 0x040fe200078e0266 */
[----:B------:R-:W-:Y:S01]  /*5970*/  ISETP.GT.U32.AND P4, PT, R95, R86, PT ;  /* 0x000000565f00720c */ /* 0x000fe20003f84070 */
[----:B------:R-:W-:Y:S01]  /*5980*/  @!P6 IMAD.MOV R84, RZ, RZ, -R84 ;  /* 0x000000ffff54e224 */ /* 0x000fe200078e0a54 */
[----:B------:R-:W-:Y:S01]  /*5990*/  IABS R98, R105 ;  /* 0x0000006900627213 */ /* 0x000fe20000000000 */
[----:B------:R-:W-:Y:S01]  /*59a0*/  IMAD.HI.U32 R85, R93, R92, RZ ;  /* 0x0000005c5d557227 */ /* 0x000fe200078e00ff */
[----:B------:R-:W-:-:S03]  /*59b0*/  ISETP.GE.AND P6, PT, R101, RZ, PT ;  /* 0x000000ff6500720c */ /* 0x000fc60003fc6270 */
[----:B------:R-:W-:Y:S01]  /*59c0*/  @!P3 IMAD.IADD R78, R78, 0x1, -R95 ;  /* 0x000000014e4eb824 */ /* 0x000fe200078e0a5f */
[----:B------:R-:W-:Y:S01]  /*59d0*/  ISETP.GT.U32.AND P3, PT, R95, R88, PT ;  /* 0x000000585f00720c */ /* 0x000fe20003f64070 */
[----:B------:R-:W-:Y:S01]  /*59e0*/  IMAD.HI.U32 R89, R93, R98, RZ ;  /* 0x000000625d597227 */ /* 0x000fe200078e00ff */
[----:B------:R-:W-:-:S03]  /*59f0*/  LOP3.LUT R104, R94, 0x5c, RZ, 0xfc, !PT ;  /* 0x0000005c5e687812 */ /* 0x000fc600078efcff */
[----:B------:R-:W-:Y:S02]  /*5a00*/  IMAD.MOV R85, RZ, RZ, -R85 ;  /* 0x000000ffff557224 */ /* 0x000fe400078e0a55 */
[----:B------:R-:W-:Y:S01]  /*5a10*/  @!P5 IMAD.IADD R87, R87, 0x1, -R95 ;  /* 0x000000015757d824 */ /* 0x000fe200078e0a5f */
[----:B------:R-:W-:Y:S01]  /*5a20*/  ISETP.GE.AND P5, PT, R91, RZ, PT ;  /* 0x000000ff5b00720c */ /* 0x000fe20003fa6270 */
[----:B------:R-:W-:Y:S02]  /*5a30*/  IMAD.MOV R91, RZ, RZ, -R89 ;  /* 0x000000ffff5b7224 */ /* 0x000fe400078e0a59 */
[----:B------:R-:W-:Y:S02]  /*5a40*/  IMAD R89, R95, R85, R92 ;  /* 0x000000555f597224 */ /* 0x000fe400078e025c */
[----:B------:R-:W-:Y:S01]  /*5a50*/  IMAD.MOV.U32 R85, RZ, RZ, R78 ;  /* 0x000000ffff557224 */ /* 0x000fe200078e004e */
[----:B------:R-:W-:Y:S01]  /*5a60*/  IABS R100, R104 ;  /* 0x0000006800647213 */ /* 0x000fe20000000000 */
[----:B------:R-:W-:Y:S01]  /*5a70*/  @!P4 IMAD.IADD R86, R86, 0x1, -R95 ;  /* 0x000000015656c824 */ /* 0x000fe200078e0a5f */
[----:B------:R-:W-:Y:S01]  /*5a80*/  ISETP.GE.AND P4, PT, R99, RZ, PT ;  /* 0x000000ff6300720c */ /* 0x000fe20003f86270 */
[----:B------:R-:W-:Y:S01]  /*5a90*/  @!P6 IMAD.MOV R85, RZ, RZ, -R85 ;  /* 0x000000ffff55e224 */ /* 0x000fe200078e0a55 */
[----:B------:R-:W-:Y:S01]  /*5aa0*/  ISETP.GT.U32.AND P6, PT, R95, R89, PT ;  /* 0x000000595f00720c */ /* 0x000fe20003fc4070 */
[----:B------:R-:W-:Y:S01]  /*5ab0*/  IMAD.HI.U32 R90, R93, R100, RZ ;  /* 0x000000645d5a7227 */ /* 0x000fe200078e00ff */
[----:B------:R-:W-:-:S03]  /*5ac0*/  SEL R77, R80, R77, !P2 ;  /* 0x0000004d504d7207 */ /* 0x000fc60005000000 */
[--C-:B------:R-:W-:Y:S02]  /*5ad0*/  @!P3 IMAD.IADD R88, R88, 0x1, -R95.reuse ;  /* 0x000000015858b824 */ /* 0x100fe400078e0a5f */
[----:B------:R-:W-:Y:S02]  /*5ae0*/  IMAD.MOV R99, RZ, RZ, -R90 ;  /* 0x000000ffff637224 */ /* 0x000fe400078e0a5a */
[C---:B------:R-:W-:Y:S01]  /*5af0*/  IMAD R90, R95.reuse, R91, R98 ;  /* 0x0000005b5f5a7224 */ /* 0x040fe200078e0262 */
[----:B------:R-:W-:Y:S01]  /*5b00*/  ISETP.GT.U32.AND P3, PT, R95, R88, PT ;  /* 0x000000585f00720c */ /* 0x000fe20003f64070 */
[----:B------:R-:W-:Y:S02]  /*5b10*/  IMAD R77, R77, UR8, RZ ;  /* 0x000000084d4d7c24 */ /* 0x000fe4000f8e02ff */
[C---:B------:R-:W-:Y:S02]  /*5b20*/  IMAD R91, R95.reuse, R99, R100 ;  /* 0x000000635f5b7224 */ /* 0x040fe400078e0264 */
[----:B------:R-:W-:Y:S01]  /*5b30*/  @!P4 IMAD.MOV R86, RZ, RZ, -R86 ;  /* 0x000000ffff56c224 */ /* 0x000fe200078e0a56 */
[----:B------:R-:W-:Y:S01]  /*5b40*/  ISETP.GT.U32.AND P4, PT, R95, R90, PT ;  /* 0x0000005a5f00720c */ /* 0x000fe20003f84070 */
[----:B------:R-:W-:Y:S01]  /*5b50*/  @!P6 IMAD.IADD R89, R89, 0x1, -R95 ;  /* 0x000000015959e824 */ /* 0x000fe200078e0a5f */
[----:B------:R-:W-:Y:S01]  /*5b60*/  LOP3.LUT R101, R94, 0x64, RZ, 0xfc, !PT ;  /* 0x000000645e657812 */ /* 0x000fe200078efcff */
[----:B------:R-:W-:Y:S01]  /*5b70*/  @!P5 IMAD.MOV R87, RZ, RZ, -R87 ;  /* 0x000000ffff57d224 */ /* 0x000fe200078e0a57 */
[----:B------:R-:W-:-:S02]  /*5b80*/  IADD3 R154, P6, PT, R77, R122, RZ ;  /* 0x0000007a4d9a7210 */ /* 0x000fc40007fde0ff */
[----:B------:R-:W-:Y:S02]  /*5b90*/  ISETP.GT.U32.AND P5, PT, R95, R91, PT ;  /* 0x0000005b5f00720c */ /* 0x000fe40003fa4070 */
[----:B------:R-:W-:Y:S02]  /*5ba0*/  IABS R102, R101 ;  /* 0x0000006500667213 */ /* 0x000fe40000000000 */
[----:B------:R-:W-:Y:S02]  /*5bb0*/  LEA.HI.X.SX32 R168, R77, R121, 0x1, P6 ;  /* 0x000000794da87211 */ /* 0x000fe400030f0eff */
[----:B------:R-:W-:Y:S01]  /*5bc0*/  ISETP.GT.U32.AND P6, PT, R95, R89, PT ;  /* 0x000000595f00720c */ /* 0x000fe20003fc4070 */
[----:B------:R-:W-:Y:S01]  /*5bd0*/  @!P3 IMAD.IADD R88, R88, 0x1, -R95 ;  /* 0x000000015858b824 */ /* 0x000fe200078e0a5f */
[----:B------:R-:W-:Y:S01]  /*5be0*/  ISETP.GE.AND P3, PT, R97, RZ, PT ;  /* 0x000000ff6100720c */ /* 0x000fe20003f66270 */
[----:B------:R-:W-:Y:S01]  /*5bf0*/  IMAD.HI.U32 R92, R93, R102, RZ ;  /* 0x000000665d5c7227 */ /* 0x000fe200078e00ff */
[----:B------:R-:W-:-:S02]  /*5c00*/  SEL R78, R80, R79, !P2 ;  /* 0x0000004f504e7207 */ /* 0x000fc40005000000 */
[----:B------:R-:W-:Y:S01]  /*5c10*/  LOP3.LUT R79, R94, 0x6c, RZ, 0xfc, !PT ;  /* 0x0000006c5e4f7812 */ /* 0x000fe200078efcff */
[--C-:B------:R-:W-:Y:S02]  /*5c20*/  @!P4 IMAD.IADD R90, R90, 0x1, -R95.reuse ;  /* 0x000000015a5ac824 */ /* 0x100fe400078e0a5f */
[----:B------:R-:W-:Y:S01]  /*5c30*/  IMAD.MOV R92, RZ, RZ, -R92 ;  /* 0x000000ffff5c7224 */ /* 0x000fe200078e0a5c */
[----:B------:R-:W-:Y:S01]  /*5c40*/  IABS R100, R79 ;  /* 0x0000004f00647213 */ /* 0x000fe20000000000 */
[--C-:B------:R-:W-:Y:S01]  /*5c50*/  @!P5 IMAD.IADD R91, R91, 0x1, -R95.reuse ;  /* 0x000000015b5bd824 */ /* 0x100fe200078e0a5f */
[C---:B------:R-:W-:Y:S01]  /*5c60*/  ISETP.GT.U32.AND P5, PT, R95.reuse, R90, PT ;  /* 0x0000005a5f00720c */ /* 0x040fe20003fa4070 */
[----:B------:R-:W-:Y:S01]  /*5c70*/  IMAD R92, R95, R92, R102 ;  /* 0x0000005c5f5c7224 */ /* 0x000fe200078e0266 */
[----:B------:R-:W0:Y:S01]  /*5c80*/  S2R R179, SR_TID.X ;  /* 0x0000000000b37919 */ /* 0x000e220000002100 */
[----:B------:R-:W-:Y:S01]  /*5c90*/  @!P6 IMAD.IADD R89, R89, 0x1, -R95 ;  /* 0x000000015959e824 */ /* 0x000fe200078e0a5f */
[----:B------:R-:W-:Y:S01]  /*5ca0*/  ISETP.GE.AND P6, PT, R103, RZ, PT ;  /* 0x000000ff6700720c */ /* 0x000fe20003fc6270 */
[----:B------:R-:W-:-:S02]  /*5cb0*/  IMAD R78, R78, UR8, RZ ;  /* 0x000000084e4e7c24 */ /* 0x000fc4000f8e02ff */
[----:B------:R-:W-:-:S04]  /*5cc0*/  IMAD.HI.U32 R77, R93, R100, RZ ;  /* 0x000000645d4d7227 */ /* 0x000fc800078e00ff */
[----:B------:R-:W-:Y:S01]  /*5cd0*/  @!P3 IMAD.MOV R88, RZ, RZ, -R88 ;  /* 0x000000ffff58b224 */ /* 0x000fe200078e0a58 */
[C---:B------:R-:W-:Y:S01]  /*5ce0*/  ISETP.GT.U32.AND P3, PT, R95.reuse, R92, PT ;  /* 0x0000005c5f00720c */ /* 0x040fe20003f64070 */
[----:B------:R-:W-:Y:S01]  /*5cf0*/  IMAD.MOV R77, RZ, RZ, -R77 ;  /* 0x000000ffff4d7224 */ /* 0x000fe200078e0a4d */
[----:B------:R-:W-:Y:S01]  /*5d00*/  IADD3 R158, P4, PT, R78, R122, RZ ;  /* 0x0000007a4e9e7210 */ /* 0x000fe20007f9e0ff */
[----:B------:R-:W-:Y:S02]  /*5d10*/  @!P5 IMAD.IADD R90, R90, 0x1, -R95 ;  /* 0x000000015a5ad824 */ /* 0x000fe400078e0a5f */
[C---:B------:R-:W-:Y:S01]  /*5d20*/  IMAD R100, R95.reuse, R77, R100 ;  /* 0x0000004d5f647224 */ /* 0x040fe200078e0264 */
[----:B------:R-:W-:Y:S02]  /*5d30*/  LEA.HI.X.SX32 R164, R78, R121, 0x1, P4 ;  /* 0x000000794ea47211 */ /* 0x000fe400020f0eff */
[----:B------:R-:W-:Y:S02]  /*5d40*/  ISETP.GT.U32.AND P4, PT, R95, R91, PT ;  /* 0x0000005b5f00720c */ /* 0x000fe40003f84070 */
[----:B------:R-:W-:Y:S01]  /*5d50*/  ISETP.GE.AND P5, PT, R105, RZ, PT ;  /* 0x000000ff6900720c */ /* 0x000fe20003fa6270 */
[----:B------:R-:W-:Y:S01]  /*5d60*/  @!P6 IMAD.MOV R89, RZ, RZ, -R89 ;  /* 0x000000ffff59e224 */ /* 0x000fe200078e0a59 */
[----:B------:R-:W-:Y:S01]  /*5d70*/  ISETP.GT.U32.AND P6, PT, R95, R100, PT ;  /* 0x000000645f00720c */ /* 0x000fe20003fc4070 */
[----:B------:R-:W-:-:S05]  /*5d80*/  @!P3 IMAD.IADD R92, R92, 0x1, -R95 ;  /* 0x000000015c5cb824 */ /* 0x000fca00078e0a5f */
[----:B------:R-:W-:-:S03]  /*5d90*/  ISETP.GT.U32.AND P3, PT, R95, R92, PT ;  /* 0x0000005c5f00720c */ /* 0x000fc60003f64070 */
[--C-:B------:R-:W-:Y:S01]  /*5da0*/  @!P4 IMAD.IADD R91, R91, 0x1, -R95.reuse ;  /* 0x000000015b5bc824 */ /* 0x100fe200078e0a5f */
[----:B------:R-:W-:Y:S01]  /*5db0*/  ISETP.GE.AND P4, PT, R104, RZ, PT ;  /* 0x000000ff6800720c */ /* 0x000fe20003f86270 */
[----:B------:R-:W-:Y:S01]  /*5dc0*/  @!P5 IMAD.MOV R90, RZ, RZ, -R90 ;  /* 0x000000ffff5ad224 */ /* 0x000fe200078e0a5a */
[----:B------:R-:W-:Y:S01]  /*5dd0*/  ISETP.GE.AND P5, PT, R101, RZ, PT ;  /* 0x000000ff6500720c */ /* 0x000fe20003fa6270 */
[----:B------:R-:W-:Y:S01]  /*5de0*/  @!P6 IMAD.IADD R100, R100, 0x1, -R95 ;  /* 0x000000016464e824 */ /* 0x000fe200078e0a5f */
[C---:B------:R-:W-:Y:S02]  /*5df0*/  LOP3.LUT R77, R94.reuse, 0x74, RZ, 0xfc, !PT ;  /* 0x000000745e4d7812 */ /* 0x040fe400078efcff */
[C---:B------:R-:W-:Y:S02]  /*5e00*/  LOP3.LUT R78, R94.reuse, 0x7c, RZ, 0xfc, !PT ;  /* 0x0000007c5e4e7812 */ /* 0x040fe400078efcff */
[----:B------:R-:W-:Y:S02]  /*5e10*/  LOP3.LUT R99, R94, 0x84, RZ, 0xfc, !PT ;  /* 0x000000845e637812 */ /* 0x000fe400078efcff */
[----:B------:R-:W-:-:S02]  /*5e20*/  ISETP.GT.U32.AND P6, PT, R95, R100, PT ;  /* 0x000000645f00720c */ /* 0x000fc40003fc4070 */
[----:B0-----:R-:W-:Y:S01]  /*5e30*/  LOP3.LUT R179, R179, 0x1f, RZ, 0xc0, !PT ;  /* 0x0000001fb3b37812 */ /* 0x001fe200078ec0ff */
[----:B------:R-:W-:Y:S01]  /*5e40*/  @!P3 IMAD.IADD R92, R92, 0x1, -R95 ;  /* 0x000000015c5cb824 */ /* 0x000fe200078e0a5f */
[----:B------:R-:W-:Y:S02]  /*5e50*/  IABS R98, R77 ;  /* 0x0000004d00627213 */ /* 0x000fe40000000000 */
[----:B------:R-:W-:Y:S02]  /*5e60*/  IABS R102, R78 ;  /* 0x0000004e00667213 */ /* 0x000fe40000000000 */
[----:B------:R-:W-:Y:S02]  /*5e70*/  IABS R104, R99 ;  /* 0x0000006300687213 */ /* 0x000fe40000000000 */
[----:B------:R-:W-:Y:S01]  /*5e80*/  ISETP.LT.AND P0, PT, R179, R123, P0 ;  /* 0x0000007bb300720c */ /* 0x000fe20000701270 */
[----:B------:R-:W-:Y:S01]  /*5e90*/  @!P4 IMAD.MOV R91, RZ, RZ, -R91 ;  /* 0x000000ffff5bc224 */ /* 0x000fe200078e0a5b */
[----:B------:R-:W-:Y:S01]  /*5ea0*/  ISETP.GE.AND P3, PT, R77, RZ, PT ;  /* 0x000000ff4d00720c */ /* 0x000fe20003f66270 */
[----:B------:R-:W-:Y:S01]  /*5eb0*/  @!P5 IMAD.MOV R92, RZ, RZ, -R92 ;  /* 0x000000ffff5cd224 */ /* 0x000fe200078e0a5c */
[----:B------:R-:W-:Y:S01]  /*5ec0*/  ISETP.GE.AND P4, PT, R79, RZ, PT ;  /* 0x000000ff4f00720c */ /* 0x000fe20003f86270 */
[----:B------:R-:W-:Y:S01]  /*5ed0*/  IMAD.HI.U32 R77, R93, R98, RZ ;  /* 0x000000625d4d7227 */ /* 0x000fe200078e00ff */
[----:B------:R-:W-:-:S03]  /*5ee0*/  ISETP.GE.AND P5, PT, R78, RZ, PT ;  /* 0x000000ff4e00720c */ /* 0x000fc60003fa6270 */
[----:B------:R-:W-:-:S04]  /*5ef0*/  IMAD.HI.U32 R78, R93, R102, RZ ;  /* 0x000000665d4e7227 */ /* 0x000fc800078e00ff */
[----:B------:R-:W-:Y:S01]  /*5f00*/  IMAD.HI.U32 R79, R93, R104, RZ ;  /* 0x000000685d4f7227 */ /* 0x000fe200078e00ff */
[----:B------:R-:W-:Y:S03]  /*5f10*/  STL [R1+0x124], R3 ;  /* 0x0001240301007387 */ /* 0x000fe60000100800 */
[----:B------:R-:W-:Y:S02]  /*5f20*/  IMAD.MOV R77, RZ, RZ, -R77 ;  /* 0x000000ffff4d7224 */ /* 0x000fe400078e0a4d */
[----:B------:R-:W-:Y:S02]  /*5f30*/  IMAD.MOV R78, RZ, RZ, -R78 ;  /* 0x000000ffff4e7224 */ /* 0x000fe400078e0a4e */
[----:B------:R-:W-:Y:S01]  /*5f40*/  IMAD.MOV R79, RZ, RZ, -R79 ;  /* 0x000000ffff4f7224 */ /* 0x000fe200078e0a4f */
[----:B------:R-:W-:Y:S01]  /*5f50*/  STL [R1+0x120], R5 ;  /* 0x0001200501007387 */ /* 0x000fe20000100800 */
[----:B------:R-:W-:Y:S01]  /*5f60*/  @!P6 IMAD.IADD R100, R100, 0x1, -R95 ;  /* 0x000000016464e824 */ /* 0x000fe200078e0a5f */
[----:B------:R-:W-:Y:S01]  /*5f70*/  ISETP.GE.AND P6, PT, R99, RZ, PT ;  /* 0x000000ff6300720c */ /* 0x000fe20003fc6270 */
[C---:B------:R-:W-:Y:S01]  /*5f80*/  IMAD R99, R95.reuse, R77, R98 ;  /* 0x0000004d5f637224 */ /* 0x040fe200078e0262 */
[----:B------:R-:W-:Y:S01]  /*5f90*/  STL [R1+0x12c], R4 ;  /* 0x00012c0401007387 */ /* 0x000fe20000100800 */
[C---:B------:R-:W-:Y:S01]  /*5fa0*/  IMAD R77, R95.reuse, R78, R102 ;  /* 0x0000004e5f4d7224 */ /* 0x040fe200078e0266 */
[----:B------:R-:W-:Y:S01]  /*5fb0*/  PRMT R124, RZ, 0x7610, R124 ;  /* 0x00007610ff7c7816 */ /* 0x000fe2000000007c */
[----:B------:R-:W-:Y:S01]  /*5fc0*/  IMAD R98, R95, R79, R104 ;  /* 0x0000004f5f627224 */ /* 0x000fe200078e0268 */
[----:B------:R-:W-:Y:S01]  /*5fd0*/  STL [R1+0x128], R6 ;  /* 0x0001280601007387 */ /* 0x000fe20000100800 */
[----:B------:R-:W-:-:S02]  /*5fe0*/  @P0 IMAD.MOV.U32 R78, RZ, RZ, R33 ;  /* 0x000000ffff4e0224 */ /* 0x000fc400078e0021 */
[----:B------:R-:W-:Y:S01]  /*5ff0*/  @P0 IMAD.MOV.U32 R79, RZ, RZ, R34 ;  /* 0x000000ffff4f0224 */ /* 0x000fe200078e0022 */
[----:B------:R-:W-:Y:S04]  /*6000*/  STL [R1+0x134], R7 ;  /* 0x0001340701007387 */ /* 0x000fe80000100800 */
[----:B------:R-:W-:Y:S04]  /*6010*/  STL [R1+0x130], R9 ;  /* 0x0001300901007387 */ /* 0x000fe80000100800 */
[----:B------:R-:W-:Y:S04]  /*6020*/  STL [R1+0x13c], R8 ;  /* 0x00013c0801007387 */ /* 0x000fe80000100800 */
[----:B------:R-:W-:Y:S04]  /*6030*/  STL [R1+0x138], R10 ;  /* 0x0001380a01007387 */ /* 0x000fe80000100800 */
[----:B------:R0:W-:Y:S04]  /*6040*/  STL [R1+0x144], R11 ;  /* 0x0001440b01007387 */ /* 0x0001e80000100800 */
[----:B------:R1:W2:Y:S01]  /*6050*/  @P0 LDG.E.U8 R124, desc[UR24][R78.64] ;  /* 0x000000184e7c0981 */ /* 0x0002a2000c1e1100 */
[----:B0-----:R-:W-:Y:S01]  /*6060*/  PRMT R11, RZ, 0x7610, R11 ;  /* 0x00007610ff0b7816 */ /* 0x001fe2000000000b */
[----:B-1----:R-:W-:-:S02]  /*6070*/  @P0 IMAD.MOV.U32 R78, RZ, RZ, R171 ;  /* 0x000000ffff4e0224 */ /* 0x002fc400078e00ab */
[----:B------:R-:W-:Y:S01]  /*6080*/  @P0 IMAD.MOV.U32 R79, RZ, RZ, R175 ;  /* 0x000000ffff4f0224 */ /* 0x000fe200078e00af */
[----:B------:R-:W-:-:S04]  /*6090*/  PRMT R115, RZ, 0x7610, R115 ;  /* 0x00007610ff737816 */ /* 0x000fc80000000073 */
[----:B------:R0:W2:Y:S01]  /*60a0*/  @P0 LDG.E.U8 R11, desc[UR24][R78.64] ;  /* 0x000000184e0b0981 */ /* 0x0000a2000c1e1100 */
[----:B------:R-:W-:Y:S01]  /*60b0*/  PRMT R114, RZ, 0x7610, R114 ;  /* 0x00007610ff727816 */ /* 0x000fe20000000072 */
[----:B0-----:R-:W-:Y:S02]  /*60c0*/  @P0 IMAD.MOV.U32 R78, RZ, RZ, R35 ;  /* 0x000000ffff4e0224 */ /* 0x001fe400078e0023 */
[----:B------:R-:W-:-:S05]  /*60d0*/  @P0 IMAD.MOV.U32 R79, RZ, RZ, R37 ;  /* 0x000000ffff4f0224 */ /* 0x000fca00078e0025 */
        /* <DEDUP_REMOVED lines=21> */
[----:B------:R-:W-:Y:S02]  /*6230*/  LOP3.LUT R116, R94, 0x8c, RZ, 0xfc, !PT ;  /* 0x0000008c5e747812 */ /* 0x000fe400078efcff */
[----:B------:R-:W-:Y:S01]  /*6240*/  PRMT R108, RZ, 0x7610, R108 ;  /* 0x00007610ff6c7816 */ /* 0x000fe2000000006c */
[----:B0-----:R-:W-:Y:S02]  /*6250*/  @P0 IMAD.MOV.U32 R78, RZ, RZ, R46 ;  /* 0x000000ffff4e0224 */ /* 0x001fe400078e002e */
[----:B------:R-:W-:Y:S01]  /*6260*/  @P0 IMAD.MOV.U32 R79, RZ, RZ, R49 ;  /* 0x000000ffff4f0224 */ /* 0x000fe200078e0031 */
[----:B------:R-:W-:-:S04]  /*6270*/  IABS R106, R116 ;  /* 0x00000074006a7213 */ /* 0x000fc80000000000 */
[----:B------:R0:W2:Y:S01]  /*6280*/  @P0 LDG.E.U8 R103, desc[UR24][R78.64] ;  /* 0x000000184e670981 */ /* 0x0000a2000c1e1100 */
[----:B------:R-:W-:Y:S01]  /*6290*/  PRMT R104, RZ, 0x7610, R104 ;  /* 0x00007610ff687816 */ /* 0x000fe20000000068 */
[----:B------:R-:W-:-:S04]  /*62a0*/  IMAD.HI.U32 R97, R93, R106, RZ ;  /* 0x0000006a5d617227 */ /* 0x000fc800078e00ff */
[----:B0-----:R-:W-:Y:S02]  /*62b0*/  @P0 IMAD.MOV.U32 R78, RZ, RZ, R48 ;  /* 0x000000ffff4e0224 */ /* 0x001fe400078e0030 */
[----:B------:R-:W-:-:S05]  /*62c0*/  @P0 IMAD.MOV.U32 R79, RZ, RZ, R51 ;  /* 0x000000ffff4f0224 */ /* 0x000fca00078e0033 */
[----:B------:R0:W2:Y:S01]  /*62d0*/  @P0 LDG.E.U8 R108, desc[UR24][R78.64] ;  /* 0x000000184e6c0981 */ /* 0x0000a2000c1e1100 */
[----:B------:R-:W-:Y:S01]  /*62e0*/  PRMT R111, RZ, 0x7610, R111 ;  /* 0x00007610ff6f7816 */ /* 0x000fe2000000006f */
[----:B------:R-:W-:Y:S02]  /*62f0*/  IMAD.MOV R97, RZ, RZ, -R97 ;  /* 0x000000ffff617224 */ /* 0x000fe400078e0a61 */
[----:B0-----:R-:W-:Y:S02]  /*6300*/  @P0 IMAD.MOV.U32 R78, RZ, RZ, R50 ;  /* 0x000000ffff4e0224 */ /* 0x001fe400078e0032 */
[----:B------:R-:W-:-:S05]  /*6310*/  @P0 IMAD.MOV.U32 R79, RZ, RZ, R53 ;  /* 0x000000ffff4f0224 */ /* 0x000fca00078e0035 */
[----:B------:R0:W2:Y:S01]  /*6320*/  @P0 LDG.E.U8 R104, desc[UR24][R78.64] ;  /* 0x000000184e680981 */ /* 0x0000a2000c1e1100 */
[--C-:B------:R-:W-:Y:S01]  /*6330*/  IMAD R97, R95, R97, R106.reuse ;  /* 0x000000615f617224 */ /* 0x100fe200078e026a */
        /* <DEDUP_REMOVED lines=96> */
[----:B------:R-:W-:-:S03]  /*6940*/  PRMT R250, RZ, 0x7610, R250 ;  /* 0x00007610fffa7816 */ /* 0x000fc600000000fa */
[----:B------:R-:W-:Y:S01]  /*6950*/  STL [R1+0x140], R12 ;  /* 0x0001400c01007387 */ /* 0x000fe20000100800 */
[----:B0-----:R-:W-:Y:S02]  /*6960*/  @P0 IMAD.MOV.U32 R78, RZ, RZ, R178 ;  /* 0x000000ffff4e0224 */ /* 0x001fe400078e00b2 */
[----:B------:R-:W-:Y:S01]  /*6970*/  @P0 IMAD.MOV.U32 R79, RZ, RZ, R177 ;  /* 0x000000ffff4f0224 */ /* 0x000fe200078e00b1 */
[----:B------:R-:W-:Y:S04]  /*6980*/  STL [R1+0x14c], R13 ;  /* 0x00014c0d01007387 */ /* 0x000fe80000100800 */
[----:B------:R0:W2:Y:S04]  /*6990*/  @P0 LDG.E.U8 R6, desc[UR24][R78.64] ;  /* 0x000000184e060981 */ /* 0x0000a8000c1e1100 */
[----:B------:R-:W-:Y:S04]  /*69a0*/  STL [R1+0x148], R14 ;  /* 0x0001480e01007387 */ /* 0x000fe80000100800 */
[----:B------:R-:W-:Y:S01]  /*69b0*/  STL [R1+0x154], R15 ;  /* 0x0001540f01007387 */ /* 0x000fe20000100800 */
[----:B0-----:R-:W-:-:S02]  /*69c0*/  @P0 IMAD.MOV.U32 R78, RZ, RZ, R182 ;  /* 0x000000ffff4e0224 */ /* 0x001fc400078e00b6 */
[----:B------:R-:W-:Y:S01]  /*69d0*/  @P0 IMAD.MOV.U32 R79, RZ, RZ, R181 ;  /* 0x000000ffff4f0224 */ /* 0x000fe200078e00b5 */
[----:B------:R-:W-:Y:S01]  /*69e0*/  STL [R1+0x150], R17 ;  /* 0x0001501101007387 */ /* 0x000fe20000100800 */
[----:B------:R-:W-:-:S03]  /*69f0*/  PRMT R10, RZ, 0x7610, R10 ;  /* 0x00007610ff0a7816 */ /* 0x000fc6000000000a */
[----:B------:R-:W-:Y:S04]  /*6a00*/  STL [R1+0x15c], R16 ;  /* 0x00015c1001007387 */ /* 0x000fe80000100800 */
[----:B------:R-:W-:Y:S04]  /*6a10*/  STL [R1+0x158], R18 ;  /* 0x0001581201007387 */ /* 0x000fe80000100800 */
[----:B------:R-:W-:Y:S04]  /*6a20*/  STL [R1+0x160], R126 ;  /* 0x0001607e01007387 */ /* 0x000fe80000100800 */
[----:B------:R0:W2:Y:S04]  /*6a30*/  @P0 LDG.E.U8 R250, desc[UR24][R78.64] ;  /* 0x000000184efa0981 */ /* 0x0000a8000c1e1100 */
[----:B------:R-:W-:Y:S04]  /*6a40*/  STL [R1+0x168], R19 ;  /* 0x0001681301007387 */ /* 0x000fe80000100800 */
[----:B------:R-:W-:Y:S01]  /*6a50*/  STL [R1+0x164], R21 ;  /* 0x0001641501007387 */ /* 0x000fe20000100800 */
[----:B0-----:R-:W-:-:S02]  /*6a60*/  @P0 IMAD.MOV.U32 R78, RZ, RZ, R209 ;  /* 0x000000ffff4e0224 */ /* 0x001fc400078e00d1 */
[----:B------:R-:W-:Y:S01]  /*6a70*/  @P0 IMAD.MOV.U32 R79, RZ, RZ, R185 ;  /* 0x000000ffff4f0224 */ /* 0x000fe200078e00b9 */
        /* <DEDUP_REMOVED lines=8> */
[----:B------:R0:W2:Y:S04]  /*6b00*/  @P0 LDG.E.U8 R22, desc[UR24][R78.64] ;  /* 0x000000184e160981 */ /* 0x0000a8000c1e1100 */
[----:B------:R1:W-:Y:S01]  /*6b10*/  STL [R1+0x174], R25 ;  /* 0x0001741901007387 */ /* 0x0003e20000100800 */
[----:B0-----:R-:W-:Y:S02]  /*6b20*/  @P0 IMAD.MOV.U32 R78, RZ, RZ, R217 ;  /* 0x000000ffff4e0224 */ /* 0x001fe400078e00d9 */
[----:B------:R-:W-:Y:S01]  /*6b30*/  @P0 IMAD.MOV.U32 R79, RZ, RZ, R216 ;  /* 0x000000ffff4f0224 */ /* 0x000fe200078e00d8 */
[----:B-1----:R-:W-:-:S04]  /*6b40*/  PRMT R25, RZ, 0x7610, R25 ;  /* 0x00007610ff197816 */ /* 0x002fc80000000019 */
        /* <DEDUP_REMOVED lines=50> */
[----:B------:R-:W-:Y:S02]  /*6e70*/  @!P4 IMAD.MOV R100, RZ, RZ, -R100 ;  /* 0x000000ffff64c224 */ /* 0x000fe400078e0a64 */
[----:B0-----:R-:W-:Y:S02]  /*6e80*/  @P0 IMAD.MOV.U32 R78, RZ, RZ, R222 ;  /* 0x000000ffff4e0224 */ /* 0x001fe400078e00de */
[----:B------:R-:W-:Y:S01]  /*6e90*/  @P0 IMAD.MOV.U32 R79, RZ, RZ, R226 ;  /* 0x000000ffff4f0224 */ /* 0x000fe200078e00e2 */
[----:B------:R-:W-:-:S04]  /*6ea0*/  ISETP.GT.U32.AND P4, PT, R95, R99, PT ;  /* 0x000000635f00720c */ /* 0x000fc80003f84070 */
        /* <DEDUP_REMOVED lines=9> */
[----:B------:R-:W-:Y:S01]  /*6f40*/  @!P4 IMAD.IADD R99, R99, 0x1, -R95 ;  /* 0x000000016363c824 */ /* 0x000fe200078e0a5f */
[----:B------:R-:W-:Y:S01]  /*6f50*/  PRMT R196, RZ, 0x7610, R196 ;  /* 0x00007610ffc47816 */ /* 0x000fe200000000c4 */
        /* <DEDUP_REMOVED lines=13> */
[----:B------:R-:W-:Y:S02]  /*7030*/  ISETP.GT.U32.AND P4, PT, R95, R77, PT ;  /* 0x0000004d5f00720c */ /* 0x000fe40003f84070 */
        /* <DEDUP_REMOVED lines=10> */
[----:B------:R-:W-:Y:S01]  /*70e0*/  STL [R1], R167 ;  /* 0x000000a701007387 */ /* 0x000fe20000100800 */
[----:B------:R-:W-:-:S03]  /*70f0*/  PRMT R15, RZ, 0x7610, R15 ;  /* 0x00007610ff0f7816 */ /* 0x000fc6000000000f */
[----:B------:R1:W-:Y:S01]  /*7100*/  STL [R1+0x10], R151 ;  /* 0x0000109701007387 */ /* 0x0003e20000100800 */
[----:B0-----:R-:W-:Y:S02]  /*7110*/  @P0 IMAD.MOV.U32 R78, RZ, RZ, R186 ;  /* 0x000000ffff4e0224 */ /* 0x001fe400078e00ba */
[----:B------:R-:W-:Y:S01]  /*7120*/  @P0 IMAD.MOV.U32 R79, RZ, RZ, R187 ;  /* 0x000000ffff4f0224 */ /* 0x000fe200078e00bb */
[----:B------:R-:W-:Y:S01]  /*7130*/  STL [R1+0x20], R242 ;  /* 0x000020f201007387 */ /* 0x000fe20000100800 */
[----:B------:R-:W-:-:S03]  /*7140*/  @!P4 IMAD.IADD R77, R77, 0x1, -R95 ;  /* 0x000000014d4dc824 */ /* 0x000fc600078e0a5f */
[----:B------:R-:W-:Y:S04]  /*7150*/  STL [R1+0xc], R163 ;  /* 0x00000ca301007387 */ /* 0x000fe80000100800 */
        /* <DEDUP_REMOVED lines=8> */
[----:B------:R-:W-:Y:S01]  /*71e0*/  STL [R1+0x50], R211 ;  /* 0x000050d301007387 */ /* 0x000fe20000100800 */
[----:B------:R-:W-:-:S03]  /*71f0*/  ISETP.GT.U32.AND P4, PT, R95, R77, PT ;  /* 0x0000004d5f00720c */ /* 0x000fc60003f84070 */
[----:B------:R-:W-:Y:S04]  /*7200*/  STL [R1+0x3c], R226 ;  /* 0x00003ce201007387 */ /* 0x000fe80000100800 */
[----:B------:R-:W-:Y:S04]  /*7210*/  STL [R1+0x60], R207 ;  /* 0x000060cf01007387 */ /* 0x000fe80000100800 */
[----:B------:R0:W2:Y:S01]  /*7220*/  @P0 LDG.E.U8 R15, desc[UR24][R78.64] ;  /* 0x000000184e0f0981 */ /* 0x0000a2000c1e1100 */
[----:B------:R-:W-:-:S03]  /*7230*/  @!P3 IMAD.MOV R99, RZ, RZ, -R99 ;  /* 0x000000ffff63b224 */ /* 0x000fc600078e0a63 */
[----:B------:R-:W-:Y:S01]  /*7240*/  STL [R1+0x4c], R218 ;  /* 0x00004cda01007387 */ /* 0x000fe20000100800 */
[----:B------:R-:W-:-:S03]  /*7250*/  ISETP.GT.U32.AND P3, PT, R95, R98, PT ;  /* 0x000000625f00720c */ /* 0x000fc60003f64070 */
[----:B------:R-:W-:Y:S01]  /*7260*/  STL [R1+0x78], R204 ;  /* 0x000078cc01007387 */ /* 0x000fe20000100800 */
[----:B0-----:R-:W-:Y:S02]  /*7270*/  @P0 IMAD.MOV.U32 R78, RZ, RZ, R172 ;  /* 0x000000ffff4e0224 */ /* 0x001fe400078e00ac */
        /* <DEDUP_REMOVED lines=14> */
[----:B------:R-:W-:-:S03]  /*7360*/  @!P4 IMAD.IADD R77, R77, 0x1, -R95 ;  /* 0x000000014d4dc824 */ /* 0x000fc600078e0a5f */
[----:B------:R-:W-:Y:S01]  /*7370*/  STL [R1+0xa4], R192 ;  /* 0x0000a4c001007387 */ /* 0x000fe20000100800 */
[----:B------:R-:W-:-:S03]  /*7380*/  ISETP.GT.U32.AND P4, PT, R95, R97, PT ;  /* 0x000000615f00720c */ /* 0x000fc60003f84070 */
[----:B------:R-:W-:Y:S01]  /*7390*/  STL [R1+0xb4], R189 ;  /* 0x0000b4bd01007387 */ /* 0x000fe20000100800 */
[----:B------:R-:W-:-:S03]  /*73a0*/  LOP3.LUT R155, R94, 0x94, RZ, 0xfc, !PT ;  /* 0x000000945e9b7812 */ /* 0x000fc600078efcff */
[----:B------:R0:W2:Y:S04]  /*73b0*/  @P0 LDG.E.U8 R13, desc[UR24][R78.64] ;  /* 0x000000184e0d0981 */ /* 0x0000a8000c1e1100 */
[----:B------:R-:W-:Y:S04]  /*73c0*/  STL [R1+0xc8], R186 ;  /* 0x0000c8ba01007387 */ /* 0x000fe80000100800 */
[----:B------:R-:W-:Y:S01]  /*73d0*/  STL [R1+0xc4], R187 ;  /* 0x0000c4bb01007387 */ /* 0x000fe20000100800 */
[----:B0-----:R-:W-:Y:S02]  /*73e0*/  @P0 IMAD.MOV.U32 R78, RZ, RZ, R158 ;  /* 0x000000ffff4e0224 */ /* 0x001fe400078e009e */
[----:B------:R-:W-:Y:S01]  /*73f0*/  @P0 IMAD.MOV.U32 R79, RZ, RZ, R164 ;  /* 0x000000ffff4f0224 */ /* 0x000fe200078e00a4 */
[----:B------:R-:W-:Y:S01]  /*7400*/  STL [R1+0xd8], R180 ;  /* 0x0000d8b401007387 */ /* 0x000fe20000100800 */
[----:B-1----:R-:W-:-:S03]  /*7410*/  IMAD.MOV.U32 R151, RZ, RZ, R77 ;  /* 0x000000ffff977224 */ /* 0x002fc600078e004d */
[----:B------:R-:W-:Y:S01]  /*7420*/  STL [R1+0xd4], R184 ;  /* 0x0000d4b801007387 */ /* 0x000fe20000100800 */
[----:B------:R-:W-:-:S03]  /*7430*/  @!P3 IMAD.IADD R98, R98, 0x1, -R95 ;  /* 0x000000016262b824 */ /* 0x000fc600078e0a5f */
[----:B------:R-:W-:Y:S04]  /*7440*/  STL [R1+0xe8], R172 ;  /* 0x0000e8ac01007387 */ /* 0x000fe80000100800 */
[----:B------:R-:W-:Y:S04]  /*7450*/  STL [R1+0xe4], R176 ;  /* 0x0000e4b001007387 */ /* 0x000fe80000100800 */
[----:B------:R0:W2:Y:S01]  /*7460*/  @P0 LDG.E.U8 R14, desc[UR24][R78.64] ;  /* 0x000000184e0e0981 */ /* 0x0000a2000c1e1100 */
[----:B------:R-:W-:-:S03]  /*7470*/  @!P5 IMAD.MOV R151, RZ, RZ, -R151 ;  /* 0x000000ffff97d224 */ /* 0x000fc600078e0a97 */
[----:B------:R1:W-:Y:S01]  /*7480*/  STL [R1+0xf8], R154 ;  /* 0x0000f89a01007387 */ /* 0x0003e20000100800 */
[----:B------:R-:W-:Y:S02]  /*7490*/  ISETP.GE.AND P3, PT, R116, RZ, PT ;  /* 0x000000ff7400720c */ /* 0x000fe40003f66270 */
[----:B0-----:R-:W-:Y:S02]  /*74a0*/  IABS R78, R155 ;  /* 0x0000009b004e7213 */ /* 0x001fe40000000000 */
[----:B-1----:R-:W-:-:S03]  /*74b0*/  LOP3.LUT R154, R94, 0x9c, RZ, 0xfc, !PT ;  /* 0x0000009c5e9a7812 */ /* 0x002fc600078efcff */
[----:B------:R-:W-:Y:S01]  /*74c0*/  IMAD.HI.U32 R116, R93, R78, RZ ;  /* 0x0000004e5d747227 */ /* 0x000fe200078e00ff */
[----:B------:R-:W-:Y:S02]  /*74d0*/  ISETP.GT.U32.AND P5, PT, R95, R98, PT ;  /* 0x000000625f00720c */ /* 0x000fe40003fa4070 */
[----:B------:R-:W-:Y:S01]  /*74e0*/  IABS R79, R154 ;  /* 0x0000009a004f7213 */ /* 0x000fe20000000000 */
[----:B------:R-:W-:Y:S02]  /*74f0*/  @!P4 IMAD.IADD R97, R97, 0x1, -R95 ;  /* 0x000000016161c824 */ /* 0x000fe400078e0a5f */
[----:B------:R-:W-:Y:S02]  /*7500*/  IMAD.MOV R116, RZ, RZ, -R116 ;  /* 0x000000ffff747224 */ /* 0x000fe400078e0a74 */
[----:B------:R-:W-:Y:S01]  /*7510*/  IMAD.MOV.U32 R77, RZ, RZ, R79 ;  /* 0x000000ffff4d7224 */ /* 0x000fe200078e004f */
[C---:B------:R-:W-:Y:S01]  /*7520*/  ISETP.GT.U32.AND P4, PT, R95.reuse, R97, PT ;  /* 0x000000615f00720c */ /* 0x040fe20003f84070 */
[----:B------:R-:W-:-:S02]  /*7530*/  IMAD R78, R95, R116, R78 ;  /* 0x000000745f4e7224 */ /* 0x000fc400078e024e */
[----:B------:R-:W-:-:S04]  /*7540*/  IMAD.HI.U32 R79, R93, R77, RZ ;  /* 0x0000004d5d4f7227 */ /* 0x000fc800078e00ff */
[----:B------:R-:W-:Y:S01]  /*7550*/  @!P5 IMAD.IADD R98, R98, 0x1, -R95 ;  /* 0x000000016262d824 */ /* 0x000fe200078e0a5f */
[----:B------:R-:W-:Y:S01]  /*7560*/  ISETP.GT.U32.AND P5, PT, R95, R78, PT ;  /* 0x0000004e5f00720c */ /* 0x000fe20003fa4070 */
[----:B------:R-:W-:-:S04]  /*7570*/  IMAD.MOV R79, RZ, RZ, -R79 ;  /* 0x000000ffff4f7224 */ /* 0x000fc800078e0a4f */
[----:B------:R-:W-:Y:S02]  /*7580*/  IMAD R77, R95, R79, R77 ;  /* 0x0000004f5f4d7224 */ /* 0x000fe400078e024d */
[--C-:B------:R-:W-:Y:S01]  /*7590*/  @!P4 IMAD.IADD R97, R97, 0x1, -R95.reuse ;  /* 0x000000016161c824 */ /* 0x100fe200078e0a5f */
[----:B------:R-:W-:Y:S02]  /*75a0*/  LOP3.LUT R79, R94, 0xa4, RZ, 0xfc, !PT ;  /* 0x000000a45e4f7812 */ /* 0x000fe400078efcff */
[----:B------:R-:W-:Y:S02]  /*75b0*/  ISETP.GT.U32.AND P4, PT, R95, R77, PT ;  /* 0x0000004d5f00720c */ /* 0x000fe40003f84070 */
[----:B------:R-:W-:Y:S01]  /*75c0*/  IABS R159, R79 ;  /* 0x0000004f009f7213 */ /* 0x000fe20000000000 */
[----:B------:R-:W-:Y:S02]  /*75d0*/  @!P5 IMAD.IADD R78, R78, 0x1, -R95 ;  /* 0x000000014e4ed824 */ /* 0x000fe400078e0a5f */
[----:B------:R-:W-:-:S02]  /*75e0*/  IMAD.MOV.U32 R116, RZ, RZ, R97 ;  /* 0x000000ffff747224 */ /* 0x000fc400078e0061 */
[----:B------:R-:W-:Y:S01]  /*75f0*/  IMAD.HI.U32 R97, R93, R159, RZ ;  /* 0x0000009f5d617227 */ /* 0x000fe200078e00ff */
[----:B------:R-:W-:-:S03]  /*7600*/  ISETP.GT.U32.AND P5, PT, R95, R78, PT ;  /* 0x0000004e5f00720c */ /* 0x000fc60003fa4070 */
[----:B------:R-:W-:Y:S02]  /*7610*/  IMAD.MOV R97, RZ, RZ, -R97 ;  /* 0x000000ffff617224 */ /* 0x000fe400078e0a61 */
[----:B------:R-:W-:Y:S02]  /*7620*/  @!P4 IMAD.IADD R77, R77, 0x1, -R95 ;  /* 0x000000014d4dc824 */ /* 0x000fe400078e0a5f */
[----:B------:R-:W-:Y:S01]  /*7630*/  @!P3 IMAD.MOV R116, RZ, RZ, -R116 ;  /* 0x000000ffff74b224 */ /* 0x000fe200078e0a74 */
[----:B------:R-:W-:Y:S01]  /*7640*/  ISETP.GE.AND P3, PT, R154, RZ, PT ;  /* 0x000000ff9a00720c */ /* 0x000fe20003f66270 */
[----:B------:R0:W-:Y:S01]  /*7650*/  STL [R1+0x100], R158 ;  /* 0x0001009e01007387 */ /* 0x0001e20000100800 */
[C---:B------:R-:W-:Y:S01]  /*7660*/  IMAD R154, R95.reuse, R97, R159 ;  /* 0x000000615f9a7224 */ /* 0x040fe200078e029f */
[----:B------:R-:W-:Y:S02]  /*7670*/  ISETP.GT.U32.AND P4, PT, R95, R77, PT ;  /* 0x0000004d5f00720c */ /* 0x000fe40003f84070 */
[----:B------:R-:W-:-:S02]  /*7680*/  @!P5 IMAD.IADD R78, R78, 0x1, -R95 ;  /* 0x000000014e4ed824 */ /* 0x000fc400078e0a5f */
[----:B------:R-:W-:Y:S02]  /*7690*/  ISETP.GT.U32.AND P5, PT, R95, R154, PT ;  /* 0x0000009a5f00720c */ /* 0x000fe40003fa4070 */
[----:B0-----:R-:W-:-:S04]  /*76a0*/  LOP3.LUT R158, R94, 0xac, RZ, 0xfc, !PT ;  /* 0x000000ac5e9e7812 */ /* 0x001fc800078efcff */
[----:B------:R-:W-:Y:S01]  /*76b0*/  IABS R159, R158 ;  /* 0x0000009e009f7213 */ /* 0x000fe20000000000 */
[----:B------:R-:W-:Y:S01]  /*76c0*/  @!P6 IMAD.MOV R98, RZ, RZ, -R98 ;  /* 0x000000ffff62e224 */ /* 0x000fe200078e0a62 */
[----:B------:R-:W-:-:S03]  /*76d0*/  ISETP.GE.AND P6, PT, R155, RZ, PT ;  /* 0x000000ff9b00720c */ /* 0x000fc60003fc6270 */
[----:B------:R-:W-:-:S04]  /*76e0*/  IMAD.HI.U32 R97, R93, R159, RZ ;  /* 0x0000009f5d617227 */ /* 0x000fc800078e00ff */
[----:B------:R-:W-:Y:S02]  /*76f0*/  @!P4 IMAD.IADD R77, R77, 0x1, -R95 ;  /* 0x000000014d4dc824 */ /* 0x000fe400078e0a5f */
[----:B------:R-:W-:Y:S02]  /*7700*/  IMAD.MOV R97, RZ, RZ, -R97 ;  /* 0x000000ffff617224 */ /* 0x000fe400078e0a61 */
[----:B------:R-:W-:Y:S01]  /*7710*/  IMAD.MOV.U32 R155, RZ, RZ, R77 ;  /* 0x000000ffff9b7224 */ /* 0x000fe200078e004d */
[----:B------:R-:W-:Y:S01]  /*7720*/  LOP3.LUT R77, R94, 0xb4, RZ, 0xfc, !PT ;  /* 0x000000b45e4d7812 */ /* 0x000fe200078efcff */
[----:B------:R-:W-:Y:S02]  /*7730*/  IMAD R159, R95, R97, R159 ;  /* 0x000000615f9f7224 */ /* 0x000fe400078e029f */
[----:B------:R-:W-:Y:S02]  /*7740*/  @!P5 IMAD.IADD R154, R154, 0x1, -R95 ;  /* 0x000000019a9ad824 */ /* 0x000fe400078e0a5f */
[----:B------:R-:W-:-:S02]  /*7750*/  IMAD.MOV.U32 R97, RZ, RZ, R78 ;  /* 0x000000ffff617224 */ /* 0x000fc400078e004e */
[----:B------:R-:W-:Y:S01]  /*7760*/  @!P3 IMAD.MOV R155, RZ, RZ, -R155 ;  /* 0x000000ffff9bb224 */ /* 0x000fe200078e0a9b */
[----:B------:R-:W-:Y:S01]  /*7770*/  ISETP.GE.AND P3, PT, R158, RZ, PT ;  /* 0x000000ff9e00720c */ /* 0x000fe20003f66270 */
[----:B------:R-:W-:Y:S01]  /*7780*/  @!P6 IMAD.MOV R97, RZ, RZ, -R97 ;  /* 0x000000ffff61e224 */ /* 0x000fe200078e0a61 */
[C---:B------:R-:W-:Y:S02]  /*7790*/  ISETP.GT.U32.AND P5, PT, R95.reuse, R154, PT ;  /* 0x0000009a5f00720c */ /* 0x040fe40003fa4070 */
[----:B------:R-:W-:Y:S02]  /*77a0*/  IABS R158, R77 ;  /* 0x0000004d009e7213 */ /* 0x000fe40000000000 */
[----:B------:R-:W-:Y:S02]  /*77b0*/  ISETP.GT.U32.AND P6, PT, R95, R159, PT ;  /* 0x0000009f5f00720c */ /* 0x000fe40003fc4070 */
[----:B------:R-:W-:Y:S01]  /*77c0*/  ISETP.GE.AND P4, PT, R79, RZ, PT ;  /* 0x000000ff4f00720c */ /* 0x000fe20003f86270 */
[----:B------:R-:W-:-:S04]  /*77d0*/  IMAD.HI.U32 R78, R93, R158, RZ ;  /* 0x0000009e5d4e7227 */ /* 0x000fc800078e00ff */
[----:B------:R-:W-:Y:S02]  /*77e0*/  IMAD.MOV R78, RZ, RZ, -R78 ;  /* 0x000000ffff4e7224 */ /* 0x000fe400078e0a4e */
[--C-:B------:R-:W-:Y:S01]  /*77f0*/  @!P5 IMAD.IADD R154, R154, 0x1, -R95.reuse ;  /* 0x000000019a9ad824 */ /* 0x100fe200078e0a5f */
[----:B------:R-:W-:Y:S01]  /*7800*/  ISETP.GE.AND P5, PT, R77, RZ, PT ;  /* 0x000000ff4d00720c */ /* 0x000fe20003fa6270 */
[----:B------:R-:W-:Y:S01]  /*7810*/  IMAD R158, R95, R78, R158 ;  /* 0x0000004e5f9e7224 */ /* 0x000fe200078e029e */
[----:B------:R-:W-:Y:S01]  /*7820*/  LOP3.LUT R77, R94, 0xbc, RZ, 0xfc, !PT ;  /* 0x000000bc5e4d7812 */ /* 0x000fe200078efcff */
[----:B------:R-:W-:Y:S02]  /*7830*/  @!P6 IMAD.IADD R159, R159, 0x1, -R95 ;  /* 0x000000019f9fe824 */ /* 0x000fe400078e0a5f */
[----:B------:R-:W-:Y:S01]  /*7840*/  @!P4 IMAD.MOV R154, RZ, RZ, -R154 ;  /* 0x000000ffff9ac224 */ /* 0x000fe200078e0a9a */
[----:B------:R-:W-:Y:S02]  /*7850*/  ISETP.GT.U32.AND P4, PT, R95, R158, PT ;  /* 0x0000009e5f00720c */ /* 0x000fe40003f84070 */
[----:B------:R-:W-:-:S02]  /*7860*/  IABS R167, R77 ;  /* 0x0000004d00a77213 */ /* 0x000fc40000000000 */
[----:B------:R-:W-:-:S03]  /*7870*/  ISETP.GT.U32.AND P6, PT, R95, R159, PT ;  /* 0x0000009f5f00720c */ /* 0x000fc60003fc4070 */
[----:B------:R-:W-:-:S04]  /*7880*/  IMAD.HI.U32 R78, R93, R167, RZ ;  /* 0x000000a75d4e7227 */ /* 0x000fc800078e00ff */
[----:B------:R-:W-:Y:S02]  /*7890*/  IMAD.MOV R78, RZ, RZ, -R78 ;  /* 0x000000ffff4e7224 */ /* 0x000fe400078e0a4e */
[----:B------:R-:W-:Y:S02]  /*78a0*/  @!P4 IMAD.IADD R158, R158, 0x1, -R95 ;  /* 0x000000019e9ec824 */ /* 0x000fe400078e0a5f */
[----:B------:R-:W-:Y:S02]  /*78b0*/  IMAD R167, R95, R78, R167 ;  /* 0x0000004e5fa77224 */ /* 0x000fe400078e02a7 */
[----:B------:R-:W-:Y:S01]  /*78c0*/  @!P6 IMAD.IADD R159, R159, 0x1, -R95 ;  /* 0x000000019f9fe824 */ /* 0x000fe200078e0a5f */
[----:B------:R-:W-:Y:S02]  /*78d0*/  ISETP.GE.AND P6, PT, R77, RZ, PT ;  /* 0x000000ff4d00720c */ /* 0x000fe40003fc6270 */
[----:B------:R-:W-:Y:S01]  /*78e0*/  LOP3.LUT R77, R94, 0xc4, RZ, 0xfc, !PT ;  /* 0x000000c45e4d7812 */ /* 0x000fe200078efcff */
[----:B------:R-:W-:Y:S01]  /*78f0*/  STL [R1+0xf4], R168 ;  /* 0x0000f4a801007387 */ /* 0x000fe20000100800 */
[C---:B------:R-:W-:Y:S01]  /*7900*/  ISETP.GT.U32.AND P4, PT, R95.reuse, R158, PT ;  /* 0x0000009e5f00720c */ /* 0x040fe20003f84070 */
[----:B------:R-:W-:Y:S01]  /*7910*/  @!P3 IMAD.MOV R159, RZ, RZ, -R159 ;  /* 0x000000ffff9fb224 */ /* 0x000fe200078e0a9f */
[----:B------:R-:W-:Y:S01]  /*7920*/  ISETP.GT.U32.AND P3, PT, R95, R167, PT ;  /* 0x000000a75f00720c */ /* 0x000fe20003f64070 */
[----:B------:R0:W-:Y:S02]  /*7930*/  STL [R1+0xfc], R164 ;  /* 0x0000fca401007387 */ /* 0x0001e40000100800 */
[----:B0-----:R-:W-:-:S05]  /*7940*/  IABS R164, R77 ;  /* 0x0000004d00a47213 */ /* 0x001fca0000000000 */
[----:B------:R-:W-:-:S04]  /*7950*/  IMAD.HI.U32 R78, R93, R164, RZ ;  /* 0x000000a45d4e7227 */ /* 0x000fc800078e00ff */
[----:B------:R-:W-:Y:S02]  /*7960*/  IMAD.MOV R78, RZ, RZ, -R78 ;  /* 0x000000ffff4e7224 */ /* 0x000fe400078e0a4e */
[--C-:B------:R-:W-:Y:S01]  /*7970*/  @!P4 IMAD.IADD R158, R158, 0x1, -R95.reuse ;  /* 0x000000019e9ec824 */ /* 0x100fe200078e0a5f */
[----:B------:R-:W-:Y:S01]  /*7980*/  ISETP.GE.AND P4, PT, R77, RZ, PT ;  /* 0x000000ff4d00720c */ /* 0x000fe20003f86270 */
[----:B------:R-:W-:Y:S01]  /*7990*/  @!P3 IMAD.IADD R167, R167, 0x1, -R95 ;  /* 0x00000001a7a7b824 */ /* 0x000fe200078e0a5f */
[----:B------:R-:W-:Y:S01]  /*79a0*/  LOP3.LUT R77, R94, 0xcc, RZ, 0xfc, !PT ;  /* 0x000000cc5e4d7812 */ /* 0x000fe200078efcff */
[C---:B------:R-:W-:Y:S02]  /*79b0*/  IMAD R164, R95.reuse, R78, R164 ;  /* 0x0000004e5fa47224 */ /* 0x040fe400078e02a4 */
[----:B------:R-:W-:Y:S01]  /*79c0*/  @!P5 IMAD.MOV R158, RZ, RZ, -R158 ;  /* 0x000000ffff9ed224 */ /* 0x000fe200078e0a9e */
[----:B------:R-:W-:Y:S02]  /*79d0*/  IABS R171, R77 ;  /* 0x0000004d00ab7213 */ /* 0x000fe40000000000 */
[----:B------:R-:W-:-:S02]  /*79e0*/  ISETP.GT.U32.AND P3, PT, R95, R167, PT ;  /* 0x000000a75f00720c */ /* 0x000fc40003f64070 */
[----:B------:R-:W-:Y:S01]  /*79f0*/  ISETP.GT.U32.AND P5, PT, R95, R164, PT ;  /* 0x000000a45f00720c */ /* 0x000fe20003fa4070 */
[----:B------:R-:W-:-:S04]  /*7a00*/  IMAD.HI.U32 R78, R93, R171, RZ ;  /* 0x000000ab5d4e7227 */ /* 0x000fc800078e00ff */
[----:B------:R-:W-:-:S04]  /*7a10*/  IMAD.MOV R78, RZ, RZ, -R78 ;  /* 0x000000ffff4e7224 */ /* 0x000fc800078e0a4e */
[----:B------:R-:W-:Y:S02]  /*7a20*/  IMAD R171, R95, R78, R171 ;  /* 0x0000004e5fab7224 */ /* 0x000fe400078e02ab */
[--C-:B------:R-:W-:Y:S01]  /*7a30*/  @!P3 IMAD.IADD R167, R167, 0x1, -R95.reuse ;  /* 0x00000001a7a7b824 */ /* 0x100fe200078e0a5f */
[----:B------:R-:W-:Y:S01]  /*7a40*/  ISETP.GE.AND P3, PT, R77, RZ, PT ;  /* 0x000000ff4d00720c */ /* 0x000fe20003f66270 */
[----:B------:R-:W-:Y:S01]  /*7a50*/  @!P5 IMAD.IADD R164, R164, 0x1, -R95 ;  /* 0x00000001a4a4d824 */ /* 0x000fe200078e0a5f */
[----:B------:R-:W-:Y:S01]  /*7a60*/  LOP3.LUT R77, R94, 0xd4, RZ, 0xfc, !PT ;  /* 0x000000d45e4d7812 */ /* 0x000fe200078efcff */
[----:B------:R-:W-:Y:S01]  /*7a70*/  @!P6 IMAD.MOV R167, RZ, RZ, -R167 ;  /* 0x000000ffffa7e224 */ /* 0x000fe200078e0aa7 */
[C---:B------:R-:W-:Y:S02]  /*7a80*/  ISETP.GT.U32.AND P6, PT, R95.reuse, R171, PT ;  /* 0x000000ab5f00720c */ /* 0x040fe40003fc4070 */
[----:B------:R-:W-:Y:S02]  /*7a90*/  ISETP.GT.U32.AND P5, PT, R95, R164, PT ;  /* 0x000000a45f00720c */ /* 0x000fe40003fa4070 */
[----:B------:R-:W-:-:S05]  /*7aa0*/  IABS R168, R77 ;  /* 0x0000004d00a87213 */ /* 0x000fca0000000000 */
[----:B------:R-:W-:-:S04]  /*7ab0*/  IMAD.HI.U32 R78, R93, R168, RZ ;  /* 0x000000a85d4e7227 */ /* 0x000fc800078e00ff */
[----:B------:R-:W-:Y:S02]  /*7ac0*/  IMAD.MOV R78, RZ, RZ, -R78 ;  /* 0x000000ffff4e7224 */ /* 0x000fe400078e0a4e */
[--C-:B------:R-:W-:Y:S02]  /*7ad0*/  @!P6 IMAD.IADD R171, R171, 0x1, -R95.reuse ;  /* 0x00000001ababe824 */ /* 0x100fe400078e0a5f */
[----:B------:R-:W-:Y:S01]  /*7ae0*/  @!P5 IMAD.IADD R164, R164, 0x1, -R95 ;  /* 0x00000001a4a4d824 */ /* 0x000fe200078e0a5f */
[----:B------:R-:W-:Y:S01]  /*7af0*/  ISETP.GE.AND P5, PT, R77, RZ, PT ;  /* 0x000000ff4d00720c */ /* 0x000fe20003fa6270 */
[C---:B------:R-:W-:Y:S01]  /*7b00*/  IMAD R168, R95.reuse, R78, R168 ;  /* 0x0000004e5fa87224 */ /* 0x040fe200078e02a8 */
[----:B------:R-:W-:Y:S01]  /*7b10*/  LOP3.LUT R77, R94, 0xdc, RZ, 0xfc, !PT ;  /* 0x000000dc5e4d7812 */ /* 0x000fe200078efcff */
[----:B------:R-:W-:Y:S01]  /*7b20*/  @!P4 IMAD.MOV R164, RZ, RZ, -R164 ;  /* 0x000000ffffa4c224 */ /* 0x000fe200078e0aa4 */
[C---:B------:R-:W-:Y:S02]  /*7b30*/  ISETP.GT.U32.AND P6, PT, R95.reuse, R171, PT ;  /* 0x000000ab5f00720c */ /* 0x040fe40003fc4070 */
[----:B------:R-:W-:-:S02]  /*7b40*/  ISETP.GT.U32.AND P4, PT, R95, R168, PT ;  /* 0x000000a85f00720c */ /* 0x000fc40003f84070 */
[----:B------:R-:W-:-:S05]  /*7b50*/  IABS R175, R77 ;  /* 0x0000004d00af7213 */ /* 0x000fca0000000000 */
        /* <DEDUP_REMOVED lines=20> */
[----:B------:R-:W-:Y:S02]  /*7ca0*/  IABS R179, R77 ;  /* 0x0000004d00b37213 */ /* 0x000fe40000000000 */
        /* <DEDUP_REMOVED lines=8> */
[----:B------:R-:W-:Y:S01]  /*7d30*/  @!P6 IMAD.MOV R175, RZ, RZ, -R175 ;  /* 0x000000ffffafe224 */ /* 0x000fe200078e0aaf */
[----:B------:R-:W-:-:S02]  /*7d40*/  ISETP.GT.U32.AND P5, PT, R95, R172, PT ;  /* 0x000000ac5f00720c */ /* 0x000fc40003fa4070 */
[----:B------:R-:W-:Y:S02]  /*7d50*/  ISETP.GT.U32.AND P6, PT, R95, R179, PT ;  /* 0x000000b35f00720c */ /* 0x000fe40003fc4070 */
        /* <DEDUP_REMOVED lines=25> */
[--C-:B------:R-:W-:Y:S02]  /*7ef0*/  @!P3 IMAD.IADD R183, R183, 0x1, -R95.reuse ;  /* 0x00000001b7b7b824 */ /* 0x100fe400078e0a5f */
        /* <DEDUP_REMOVED lines=16> */
[----:B------:R-:W-:Y:S02]  /*8000*/  ISETP.GT.U32.AND P5, PT, R95, R180, PT ;  /* 0x000000b45f00720c */ /* 0x000fe40003fa4070 */
[----:B------:R-:W-:-:S02]  /*8010*/  IABS R184, R77 ;  /* 0x0000004d00b87213 */ /* 0x000fc40000000000 */
[----:B------:R-:W-:-:S03]  /*8020*/  ISETP.GT.U32.AND P6, PT, R95, R186, PT ;  /* 0x000000ba5f00720c */ /* 0x000fc60003fc4070 */
[----:B------:R-:W-:-:S04]  /*8030*/  IMAD.HI.U32 R78, R93, R184, RZ ;  /* 0x000000b85d4e7227 */ /* 0x000fc800078e00ff */
[----:B------:R-:W-:Y:S02]  /*8040*/  IMAD.MOV R78, RZ, RZ, -R78 ;  /* 0x000000ffff4e7224 */ /* 0x000fe400078e0a4e */
[--C-:B------:R-:W-:Y:S01]  /*8050*/  @!P5 IMAD.IADD R180, R180, 0x1, -R95.reuse ;  /* 0x00000001b4b4d824 */ /* 0x100fe200078e0a5f */
[----:B------:R-:W-:Y:S01]  /*8060*/  ISETP.GE.AND P5, PT, R77, RZ, PT ;  /* 0x000000ff4d00720c */ /* 0x000fe20003fa6270 */
[C---:B------:R-:W-:Y:S01]  /*8070*/  IMAD R184, R95.reuse, R78, R184 ;  /* 0x0000004e5fb87224 */ /* 0x040fe200078e02b8 */
        /* <DEDUP_REMOVED lines=42> */
[----:B------:R-:W-:Y:S02]  /*8320*/  @!P5 IMAD.IADD R187, R187, 0x1, -R95 ;  /* 0x00000001bbbbd824 */ /* 0x000fe400078e0a5f */
[----:B------:R-:W-:Y:S01]  /*8330*/  IMAD R189, R95, R79, R189 ;  /* 0x0000004f5fbd7224 */ /* 0x000fe200078e02bd */
[----:B------:R-:W-:Y:S01]  /*8340*/  ISETP.GE.AND P5, PT, R77, RZ, PT ;  /* 0x000000ff4d00720c */ /* 0x000fe20003fa6270 */
[----:B------:R-:W-:Y:S01]  /*8350*/  @!P4 IMAD.MOV R187, RZ, RZ, -R187 ;  /* 0x000000ffffbbc224 */ /* 0x000fe200078e0abb */
[----:B------:R-:W-:Y:S02]  /*8360*/  LOP3.LUT R77, R94, 0x13c, RZ, 0xfc, !PT ;  /* 0x0000013c5e4d7812 */ /* 0x000fe400078efcff */
        /* <DEDUP_REMOVED lines=17> */
[--C-:B------:R-:W-:Y:S02]  /*8480*/  @!P4 IMAD.IADD R189, R189, 0x1, -R95.reuse ;  /* 0x00000001bdbdc824 */ /* 0x100fe400078e0a5f */
[----:B------:R-:W-:Y:S01]  /*8490*/  @!P3 IMAD.IADD R78, R78, 0x1, -R95 ;  /* 0x000000014e4eb824 */ /* 0x000fe200078e0a5f */
[----:B------:R-:W-:Y:S01]  /*84a0*/  ISETP.GE.AND P4, PT, R77, RZ, PT ;  /* 0x000000ff4d00720c */ /* 0x000fe20003f86270 */
[----:B------:R-:W-:Y:S01]  /*84b0*/  @!P5 IMAD.MOV R189, RZ, RZ, -R189 ;  /* 0x000000ffffbdd224 */ /* 0x000fe200078e0abd */
[----:B------:R-:W-:Y:S02]  /*84c0*/  LOP3.LUT R77, R94, 0x14c, RZ, 0xfc, !PT ;  /* 0x0000014c5e4d7812 */ /* 0x000fe400078efcff */
[C---:B------:R-:W-:Y:S02]  /*84d0*/  ISETP.GT.U32.AND P5, PT, R95.reuse, R192, PT ;  /* 0x000000c05f00720c */ /* 0x040fe40003fa4070 */
[----:B------:R-:W-:-:S02]  /*84e0*/  ISETP.GT.U32.AND P3, PT, R95, R78, PT ;  /* 0x0000004e5f00720c */ /* 0x000fc40003f64070 */
[----:B------:R-:W-:Y:S01]  /*84f0*/  IABS R79, R77 ;  /* 0x0000004d004f7213 */ /* 0x000fe20000000000 */
[----:B------:R-:W-:-:S04]  /*8500*/  @!UP1 UIADD3 UR4, UPT, UPT, -UR6, 0x100000, URZ ;  /* 0x0010000006049890 */ /* 0x000fc8000fffe1ff */
[----:B------:R-:W-:Y:S02]  /*8510*/  @!UP1 USHF.L.U32 UR5, UR4, 0xb, URZ ;  /* 0x0000000b04059899 */ /* 0x000fe400080006ff */
[----:B------:R-:W-:Y:S01]  /*8520*/  @!UP1 USHF.L.U32 UR4, UR4, 0x1, URZ ;  /* 0x0000000104049899 */ /* 0x000fe200080006ff */
[----:B------:R-:W-:-:S04]  /*8530*/  IMAD.HI.U32 R163, R93, R79, RZ ;  /* 0x0000004f5da37227 */ /* 0x000fc800078e00ff */
[----:B------:R-:W-:Y:S02]  /*8540*/  IMAD.MOV R163, RZ, RZ, -R163 ;  /* 0x000000ffffa37224 */ /* 0x000fe400078e0aa3 */
[--C-:B------:R-:W-:Y:S02]  /*8550*/  @!P5 IMAD.IADD R192, R192, 0x1, -R95.reuse ;  /* 0x00000001c0c0d824 */ /* 0x100fe400078e0a5f */
[----:B------:R-:W-:Y:S01]  /*8560*/  @!P3 IMAD.IADD R78, R78, 0x1, -R95 ;  /* 0x000000014e4eb824 */ /* 0x000fe200078e0a5f */
[----:B------:R-:W-:Y:S01]  /*8570*/  ISETP.GE.AND P3, PT, R77, RZ, PT ;  /* 0x000000ff4d00720c */ /* 0x000fe20003f66270 */
[C---:B------:R-:W-:Y:S01]  /*8580*/  IMAD R77, R95.reuse, R163, R79 ;  /* 0x000000a35f4d7224 */ /* 0x040fe200078e024f */
[----:B------:R-:W-:Y:S01]  /*8590*/  LOP3.LUT R79, R94, 0x154, RZ, 0xfc, !PT ;  /* 0x000001545e4f7812 */ /* 0x000fe200078efcff */
[----:B------:R-:W-:Y:S01]  /*85a0*/  VOTEU.ALL UP1, P1 ;  /* 0x0000000000ff7886 */ /* 0x000fe20000820000 */
[----:B------:R-:W-:Y:S02]  /*85b0*/  ISETP.GT.U32.AND P5, PT, R95, R192, PT ;  /* 0x000000c05f00720c */ /* 0x000fe40003fa4070 */
[----:B------:R-:W-:-:S02]  /*85c0*/  IABS R163, R79 ;  /* 0x0000004f00a37213 */ /* 0x000fc40000000000 */
[----:B------:R0:W1:Y:S01]  /*85d0*/  @!UP1 SYNCS.EXCH.64 URZ, [UR11+0x9008], UR4 ;  /* 0x009008040bff95b2 */ /* 0x0000620008000100 */
[----:B---3--:R3:W-:Y:S02]  /*85e0*/  STS.U8 [R160+UR11+0x8000], R120 ;  /* 0x00800078a0007988 */ /* 0x0087e4000800000b */
[----:B---3--:R-:W-:Y:S02]  /*85f0*/  IMAD.MOV.U32 R120, RZ, RZ, R78 ;  /* 0x000000ffff787224 */ /* 0x008fe400078e004e */
[----:B------:R-:W-:Y:S01]  /*8600*/  IMAD.HI.U32 R78, R93, R163, RZ ;  /* 0x000000a35d4e7227 */ /* 0x000fe200078e00ff */
[----:B----4-:R3:W-:Y:S03]  /*8610*/  STS.U8 [R160+UR11+0x8200], R119 ;  /* 0x00820077a0007988 */ /* 0x0107e6000800000b */
[----:B------:R-:W-:Y:S02]  /*8620*/  IMAD.MOV R78, RZ, RZ, -R78 ;  /* 0x000000ffff4e7224 */ /* 0x000fe400078e0a4e */
[----:B------:R-:W-:-:S02]  /*8630*/  @!P5 IMAD.IADD R192, R192, 0x1, -R95 ;  /* 0x00000001c0c0d824 */ /* 0x000fc400078e0a5f */
[----:B------:R-:W-:Y:S01]  /*8640*/  @!P6 IMAD.MOV R120, RZ, RZ, -R120 ;  /* 0x000000ffff78e224 */ /* 0x000fe200078e0a78 */
[C---:B------:R-:W-:Y:S01]  /*8650*/  ISETP.GT.U32.AND P6, PT, R95.reuse, R77, PT ;  /* 0x0000004d5f00720c */ /* 0x040fe20003fc4070 */
[----:B------:R-:W-:Y:S02]  /*8660*/  IMAD R78, R95, R78, R163 ;  /* 0x0000004e5f4e7224 */ /* 0x000fe400078e02a3 */
[----:B---3--:R-:W-:-:S04]  /*8670*/  IMAD.MOV.U32 R119, RZ, RZ, R192 ;  /* 0x000000ffff777224 */ /* 0x008fc800078e00c0 */
[----:B------:R-:W-:Y:S01]  /*8680*/  @!P4 IMAD.MOV R119, RZ, RZ, -R119 ;  /* 0x000000ffff77c224 */ /* 0x000fe200078e0a77 */
[----:B------:R-:W-:Y:S02]  /*8690*/  ISETP.GT.U32.AND P4, PT, R95, R78, PT ;  /* 0x0000004e5f00720c */ /* 0x000fe40003f84070 */
[----:B------:R-:W-:-:S03]  /*86a0*/  ISETP.GE.AND P5, PT, R79, RZ, PT ;  /* 0x000000ff4f00720c */ /* 0x000fc60003fa6270 */
[----:B------:R-:W-:Y:S01]  /*86b0*/  @!P6 IMAD.IADD R77, R77, 0x1, -R95 ;  /* 0x000000014d4de824 */ /* 0x000fe200078e0a5f */
[----:B------:R-:W-:-:S04]  /*86c0*/  LOP3.LUT R79, R94, 0x15c, RZ, 0xfc, !PT ;  /* 0x0000015c5e4f7812 */ /* 0x000fc800078efcff */
[----:B------:R-:W-:Y:S02]  /*86d0*/  ISETP.GT.U32.AND P6, PT, R95, R77, PT ;  /* 0x0000004d5f00720c */ /* 0x000fe40003fc4070 */
[----:B------:R-:W-:Y:S01]  /*86e0*/  IABS R163, R79 ;  /* 0x0000004f00a37213 */ /* 0x000fe20000000000 */
[----:B------:R-:W-:-:S04]  /*86f0*/  @!P4 IMAD.IADD R78, R78, 0x1, -R95 ;  /* 0x000000014e4ec824 */ /* 0x000fc800078e0a5f */
[----:B------:R-:W-:Y:S01]  /*8700*/  IMAD.HI.U32 R193, R93, R163, RZ ;  /* 0x000000a35dc17227 */ /* 0x000fe200078e00ff */
[----:B------:R-:W-:-:S03]  /*8710*/  ISETP.GT.U32.AND P4, PT, R95, R78, PT ;  /* 0x0000004e5f00720c */ /* 0x000fc60003f84070 */
[----:B------:R-:W-:Y:S02]  /*8720*/  IMAD.MOV R193, RZ, RZ, -R193 ;  /* 0x000000ffffc17224 */ /* 0x000fe400078e0ac1 */
[----:B------:R-:W-:Y:S01]  /*8730*/  @!P6 IMAD.IADD R77, R77, 0x1, -R95 ;  /* 0x000000014d4de824 */ /* 0x000fe200078e0a5f */
[----:B------:R-:W-:Y:S01]  /*8740*/  ISETP.GE.AND P6, PT, R79, RZ, PT ;  /* 0x000000ff4f00720c */ /* 0x000fe20003fc6270 */
[----:B------:R-:W-:Y:S01]  /*8750*/  IMAD R79, R95, R193, R163 ;  /* 0x000000c15f4f7224 */ /* 0x000fe200078e02a3 */
[----:B------:R-:W-:-:S05]  /*8760*/  LOP3.LUT R163, R94, 0x164, RZ, 0xfc, !PT ;  /* 0x000001645ea37812 */ /* 0x000fca00078efcff */
[----:B------:R-:W-:Y:S01]  /*8770*/  @!P4 IMAD.IADD R78, R78, 0x1, -R95 ;  /* 0x000000014e4ec824 */ /* 0x000fe200078e0a5f */
[----:B------:R-:W-:Y:S02]  /*8780*/  ISETP.GT.U32.AND P4, PT, R95, R79, PT ;  /* 0x0000004f5f00720c */ /* 0x000fe40003f84070 */
[----:B------:R-:W-:Y:S01]  /*8790*/  IABS R192, R163 ;  /* 0x000000a300c07213 */ /* 0x000fe20000000000 */
[----:B--2---:R2:W-:Y:S04]  /*87a0*/  STS.U8 [R160+UR11+0x8400], R118 ;  /* 0x00840076a0007988 */ /* 0x0045e8000800000b */
[----:B------:R-:W-:-:S04]  /*87b0*/  IMAD.HI.U32 R193, R93, R192, RZ ;  /* 0x000000c05dc17227 */ /* 0x000fc800078e00ff */
[----:B------:R-:W-:Y:S02]  /*87c0*/  IMAD.MOV R193, RZ, RZ, -R193 ;  /* 0x000000ffffc17224 */ /* 0x000fe400078e0ac1 */
[----:B--2---:R-:W-:Y:S02]  /*87d0*/  IMAD.MOV.U32 R118, RZ, RZ, R77 ;  /* 0x000000ffff767224 */ /* 0x004fe400078e004d */
[----:B------:R-:W-:Y:S02]  /*87e0*/  @!P4 IMAD.IADD R79, R79, 0x1, -R95 ;  /* 0x000000014f4fc824 */ /* 0x000fe400078e0a5f */
[----:B------:R-:W-:Y:S01]  /*87f0*/  @!P3 IMAD.MOV R118, RZ, RZ, -R118 ;  /* 0x000000ffff76b224 */ /* 0x000fe200078e0a76 */
[----:B------:R-:W-:Y:S01]  /*8800*/  ISETP.GE.AND P3, PT, R163, RZ, PT ;  /* 0x000000ffa300720c */ /* 0x000fe20003f66270 */
[C---:B------:R-:W-:Y:S01]  /*8810*/  IMAD R163, R95.reuse, R193, R192 ;  /* 0x000000c15fa37224 */ /* 0x040fe200078e02c0 */
[----:B------:R-:W-:Y:S02]  /*8820*/  LOP3.LUT R192, R94, 0x16c, RZ, 0xfc, !PT ;  /* 0x0000016c5ec07812 */ /* 0x000fe400078efcff */
[----:B------:R-:W-:-:S02]  /*8830*/  ISETP.GT.U32.AND P4, PT, R95, R79, PT ;  /* 0x0000004f5f00720c */ /* 0x000fc40003f84070 */
[----:B------:R-:W-:Y:S01]  /*8840*/  IABS R193, R192 ;  /* 0x000000c000c17213 */ /* 0x000fe20000000000 */
[----:B------:R2:W-:Y:S01]  /*8850*/  STS.U8 [R160+UR11+0x8600], R117 ;  /* 0x00860075a0007988 */ /* 0x0005e2000800000b */
[----:B------:R-:W-:Y:S01]  /*8860*/  LOP3.LUT R77, R160, 0x10, RZ, 0x3c, !PT ;  /* 0x00000010a04d7812 */ /* 0x000fe200078e3cff */
[----:B--2---:R-:W-:Y:S02]  /*8870*/  IMAD.MOV.U32 R117, RZ, RZ, R78 ;  /* 0x000000ffff757224 */ /* 0x004fe400078e004e */
[----:B------:R-:W-:Y:S02]  /*8880*/  IMAD.HI.U32 R78, R93, R193, RZ ;  /* 0x000000c15d4e7227 */ /* 0x000fe400078e00ff */
[----:B------:R2:W-:Y:S02]  /*8890*/  STS.U8 [R77+UR11+0x8280], R143 ;  /* 0x0082808f4d007988 */ /* 0x0005e4000800000b */
[----:B------:R-:W-:Y:S02]  /*88a0*/  IMAD.MOV R78, RZ, RZ, -R78 ;  /* 0x000000ffff4e7224 */ /* 0x000fe400078e0a4e */
[----:B------:R-:W-:-:S02]  /*88b0*/  @!P4 IMAD.IADD R79, R79, 0x1, -R95 ;  /* 0x000000014f4fc824 */ /* 0x000fc400078e0a5f */
[----:B------:R-:W-:Y:S02]  /*88c0*/  IMAD R78, R95, R78, R193 ;  /* 0x0000004e5f4e7224 */ /* 0x000fe400078e02c1 */
[----:B--2---:R-:W-:-:S04]  /*88d0*/  IMAD.MOV.U32 R143, RZ, RZ, R79 ;  /* 0x000000ffff8f7224 */ /* 0x004fc800078e004f */
[----:B------:R-:W-:Y:S01]  /*88e0*/  @!P6 IMAD.MOV R143, RZ, RZ, -R143 ;  /* 0x000000ffff8fe224 */ /* 0x000fe200078e0a8f */
[C---:B------:R-:W-:Y:S01]  /*88f0*/  ISETP.GT.U32.AND P6, PT, R95.reuse, R78, PT ;  /* 0x0000004e5f00720c */ /* 0x040fe20003fc4070 */
[----:B------:R-:W-:Y:S01]  /*8900*/  @!P5 IMAD.MOV R117, RZ, RZ, -R117 ;  /* 0x000000ffff75d224 */ /* 0x000fe200078e0a75 */
[----:B------:R2:W-:Y:S01]  /*8910*/  STS.U8 [R77+UR11+0x8080], R150 ;  /* 0x008080964d007988 */ /* 0x0005e2000800000b */
[----:B------:R-:W-:Y:S02]  /*8920*/  ISETP.GT.U32.AND P5, PT, R95, R163, PT ;  /* 0x000000a35f00720c */ /* 0x000fe40003fa4070 */
[----:B------:R-:W-:Y:S02]  /*8930*/  ISETP.GE.AND P4, PT, R192, RZ, PT ;  /* 0x000000ffc000720c */ /* 0x000fe40003f86270 */
[----:B--2---:R-:W-:-:S06]  /*8940*/  LOP3.LUT R150, R94, 0x174, RZ, 0xfc, !PT ;  /* 0x000001745e967812 */ /* 0x004fcc00078efcff */
[----:B------:R-:W-:Y:S01]  /*8950*/  @!P6 IMAD.IADD R78, R78, 0x1, -R95 ;  /* 0x000000014e4ee824 */ /* 0x000fe200078e0a5f */
[----:B------:R-:W-:-:S04]  /*8960*/  IABS R192, R150 ;  /* 0x0000009600c07213 */ /* 0x000fc80000000000 */
[----:B------:R-:W-:Y:S01]  /*8970*/  ISETP.GT.U32.AND P6, PT, R95, R78, PT ;  /* 0x0000004e5f00720c */ /* 0x000fe20003fc4070 */
[----:B------:R-:W-:-:S04]  /*8980*/  IMAD.HI.U32 R193, R93, R192, RZ ;  /* 0x000000c05dc17227 */ /* 0x000fc800078e00ff */
[----:B------:R-:W-:Y:S02]  /*8990*/  @!P5 IMAD.IADD R163, R163, 0x1, -R95 ;  /* 0x00000001a3a3d824 */ /* 0x000fe400078e0a5f */
[----:B------:R-:W-:-:S03]  /*89a0*/  IMAD.MOV R193, RZ, RZ, -R193 ;  /* 0x000000ffffc17224 */ /* 0x000fc600078e0ac1 */
[C---:B------:R-:W-:Y:S01]  /*89b0*/  ISETP.GT.U32.AND P5, PT, R95.reuse, R163, PT ;  /* 0x000000a35f00720c */ /* 0x040fe20003fa4070 */
[----:B------:R-:W-:Y:S02]  /*89c0*/  IMAD R192, R95, R193, R192 ;  /* 0x000000c15fc07224 */ /* 0x000fe400078e02c0 */
[----:B------:R-:W-:-:S03]  /*89d0*/  @!P6 IMAD.IADD R78, R78, 0x1, -R95 ;  /* 0x000000014e4ee824 */ /* 0x000fc600078e0a5f */
[----:B------:R-:W-:Y:S01]  /*89e0*/  ISETP.GT.U32.AND P6, PT, R95, R192, PT ;  /* 0x000000c05f00720c */ /* 0x000fe20003fc4070 */
[----:B------:R2:W-:Y:S01]  /*89f0*/  STS.U8 [R77+UR11+0x8480], R138 ;  /* 0x0084808a4d007988 */ /* 0x0005e2000800000b */
[----:B------:R-:W-:-:S05]  /*8a00*/  LOP3.LUT R79, R94, 0x17c, RZ, 0xfc, !PT ;  /* 0x0000017c5e4f7812 */ /* 0x000fca00078efcff */
[----:B------:R-:W-:Y:S01]  /*8a10*/  @!P5 IMAD.IADD R163, R163, 0x1, -R95 ;  /* 0x00000001a3a3d824 */ /* 0x000fe200078e0a5f */
[----:B------:R-:W-:-:S03]  /*8a20*/  ISETP.GE.AND P5, PT, R150, RZ, PT ;  /* 0x000000ff9600720c */ /* 0x000fc60003fa6270 */
[----:B--2---:R-:W-:Y:S02]  /*8a30*/  IMAD.MOV.U32 R138, RZ, RZ, R163 ;  /* 0x000000ffff8a7224 */ /* 0x004fe400078e00a3 */
[----:B------:R-:W-:Y:S01]  /*8a40*/  @!P6 IMAD.IADD R192, R192, 0x1, -R95 ;  /* 0x00000001c0c0e824 */ /* 0x000fe200078e0a5f */
[----:B------:R-:W-:Y:S01]  /*8a50*/  IABS R150, R79 ;  /* 0x0000004f00967213 */ /* 0x000fe20000000000 */
[----:B------:R-:W-:Y:S01]  /*8a60*/  @!P3 IMAD.MOV R138, RZ, RZ, -R138 ;  /* 0x000000ffff8ab224 */ /* 0x000fe200078e0a8a */
[----:B------:R-:W-:Y:S02]  /*8a70*/  ISETP.GE.AND P3, PT, R79, RZ, PT ;  /* 0x000000ff4f00720c */ /* 0x000fe40003f66270 */
[----:B------:R-:W-:Y:S02]  /*8a80*/  LOP3.LUT R79, R94, 0x184, RZ, 0xfc, !PT ;  /* 0x000001845e4f7812 */ /* 0x000fe400078efcff */
[----:B------:R-:W-:Y:S01]  /*8a90*/  ISETP.GT.U32.AND P6, PT, R95, R192, PT ;  /* 0x000000c05f00720c */ /* 0x000fe20003fc4070 */
[----:B------:R-:W-:Y:S01]  /*8aa0*/  IMAD.HI.U32 R193, R93, R150, RZ ;  /* 0x000000965dc17227 */ /* 0x000fe200078e00ff */
[----:B------:R-:W-:Y:S01]  /*8ab0*/  IABS R163, R79 ;  /* 0x0000004f00a37213 */ /* 0x000fe20000000000 */
[----:B------:R2:W-:Y:S02]  /*8ac0*/  STS.U8 [R77+UR11+0x8680], R131 ;  /* 0x008680834d007988 */ /* 0x0005e4000800000b */
[----:B------:R-:W-:Y:S01]  /*8ad0*/  IMAD.MOV R193, RZ, RZ, -R193 ;  /* 0x000000ffffc17224 */ /* 0x000fe200078e0ac1 */
[----:B------:R-:W-:-:S03]  /*8ae0*/  LOP3.LUT R199, R160, 0x20, RZ, 0x3c, !PT ;  /* 0x00000020a0c77812 */ /* 0x000fc600078e3cff */
[----:B------:R-:W-:Y:S02]  /*8af0*/  IMAD R150, R95, R193, R150 ;  /* 0x000000c15f967224 */ /* 0x000fe400078e0296 */
[----:B--2---:R-:W-:Y:S02]  /*8b00*/  IMAD.MOV.U32 R131, RZ, RZ, R78 ;  /* 0x000000ffff837224 */ /* 0x004fe400078e004e */
[----:B------:R-:W-:Y:S01]  /*8b10*/  IMAD.HI.U32 R78, R93, R163, RZ ;  /* 0x000000a35d4e7227 */ /* 0x000fe200078e00ff */
[----:B------:R-:W-:Y:S03]  /*8b20*/  STS.U8 [R199+UR11+0x8100], R147 ;  /* 0x00810093c7007988 */ /* 0x000fe6000800000b */
[----:B------:R-:W-:Y:S02]  /*8b30*/  IMAD.MOV R78, RZ, RZ, -R78 ;  /* 0x000000ffff4e7224 */ /* 0x000fe400078e0a4e */
[----:B------:R-:W-:Y:S01]  /*8b40*/  @!P6 IMAD.IADD R192, R192, 0x1, -R95 ;  /* 0x00000001c0c0e824 */ /* 0x000fe200078e0a5f */
[----:B------:R2:W-:Y:S01]  /*8b50*/  STS.U8 [R199+UR11+0x8300], R142 ;  /* 0x0083008ec7007988 */ /* 0x0005e2000800000b */
[----:B------:R-:W-:Y:S01]  /*8b60*/  @!P4 IMAD.MOV R131, RZ, RZ, -R131 ;  /* 0x000000ffff83c224 */ /* 0x000fe200078e0a83 */
[C---:B------:R-:W-:Y:S01]  /*8b70*/  ISETP.GT.U32.AND P4, PT, R95.reuse, R150, PT ;  /* 0x000000965f00720c */ /* 0x040fe20003f84070 */
[----:B------:R-:W-:-:S02]  /*8b80*/  IMAD R78, R95, R78, R163 ;  /* 0x0000004e5f4e7224 */ /* 0x000fc400078e02a3 */
[----:B--2---:R-:W-:-:S04]  /*8b90*/  IMAD.MOV.U32 R142, RZ, RZ, R192 ;  /* 0x000000ffff8e7224 */ /* 0x004fc800078e00c0 */
[----:B------:R-:W-:Y:S01]  /*8ba0*/  @!P5 IMAD.MOV R142, RZ, RZ, -R142 ;  /* 0x000000ffff8ed224 */ /* 0x000fe200078e0a8e */
[----:B------:R-:W-:-:S05]  /*8bb0*/  ISETP.GT.U32.AND P5, PT, R95, R78, PT ;  /* 0x0000004e5f00720c */ /* 0x000fca0003fa4070 */
[--C-:B------:R-:W-:Y:S01]  /*8bc0*/  @!P4 IMAD.IADD R150, R150, 0x1, -R95.reuse ;  /* 0x000000019696c824 */ /* 0x100fe200078e0a5f */
[----:B------:R-:W-:Y:S02]  /*8bd0*/  ISETP.GE.AND P6, PT, R79, RZ, PT ;  /* 0x000000ff4f00720c */ /* 0x000fe40003fc6270 */
[----:B------:R-:W-:Y:S02]  /*8be0*/  LOP3.LUT R79, R94, 0x18c, RZ, 0xfc, !PT ;  /* 0x0000018c5e4f7812 */ /* 0x000fe400078efcff */
        /* <DEDUP_REMOVED lines=13> */
[----:B------:R2:W-:Y:S04]  /*8cc0*/  STS.U8 [R199+UR11+0x8500], R135 ;  /* 0x00850087c7007988 */ /* 0x0005e8000800000b */
[----:B------:R-:W-:Y:S01]  /*8cd0*/  IMAD.HI.U32 R192, R93, R163, RZ ;  /* 0x000000a35dc07227 */ /* 0x000fe200078e00ff */
[----:B------:R3:W-:Y:S03]  /*8ce0*/  STS.U8 [R199+UR11+0x8700], R130 ;  /* 0x00870082c7007988 */ /* 0x0007e6000800000b */
[----:B------:R-:W-:-:S02]  /*8cf0*/  IMAD.MOV R192, RZ, RZ, -R192 ;  /* 0x000000ffffc07224 */ /* 0x000fc400078e0ac0 */
[----:B--2---:R-:W-:Y:S02]  /*8d00*/  IMAD.MOV.U32 R135, RZ, RZ, R150 ;  /* 0x000000ffff877224 */ /* 0x004fe400078e0096 */
[----:B------:R-:W-:Y:S01]  /*8d10*/  @!P5 IMAD.IADD R79, R79, 0x1, -R95 ;  /* 0x000000014f4fd824 */ /* 0x000fe200078e0a5f */
[----:B------:R-:W-:Y:S01]  /*8d20*/  LOP3.LUT R150, R94, 0x19c, RZ, 0xfc, !PT ;  /* 0x0000019c5e967812 */ /* 0x000fe200078efcff */
[----:B------:R-:W-:Y:S01]  /*8d30*/  @!P3 IMAD.MOV R135, RZ, RZ, -R135 ;  /* 0x000000ffff87b224 */ /* 0x000fe200078e0a87 */
[----:B------:R-:W-:Y:S01]  /*8d40*/  ISETP.GE.AND P3, PT, R147, RZ, PT ;  /* 0x000000ff9300720c */ /* 0x000fe20003f66270 */
[C---:B------:R-:W-:Y:S01]  /*8d50*/  IMAD R147, R95.reuse, R192, R163 ;  /* 0x000000c05f937224 */ /* 0x040fe200078e02a3 */
[C---:B------:R-:W-:Y:S01]  /*8d60*/  ISETP.GT.U32.AND P5, PT, R95.reuse, R79, PT ;  /* 0x0000004f5f00720c */ /* 0x040fe20003fa4070 */
[----:B---3--:R-:W-:Y:S01]  /*8d70*/  IMAD.MOV.U32 R130, RZ, RZ, R78 ;  /* 0x000000ffff827224 */ /* 0x008fe200078e004e */
[----:B------:R-:W-:Y:S02]  /*8d80*/  LOP3.LUT R192, R160, 0x30, RZ, 0x3c, !PT ;  /* 0x00000030a0c07812 */ /* 0x000fe400078e3cff */
[----:B------:R-:W-:Y:S01]  /*8d90*/  IABS R163, R150 ;  /* 0x0000009600a37213 */ /* 0x000fe20000000000 */
[----:B------:R-:W-:Y:S01]  /*8da0*/  @!P6 IMAD.MOV R130, RZ, RZ, -R130 ;  /* 0x000000ffff82e224 */ /* 0x000fe200078e0a82 */
[----:B------:R-:W-:Y:S01]  /*8db0*/  ISETP.GT.U32.AND P6, PT, R95, R147, PT ;  /* 0x000000935f00720c */ /* 0x000fe20003fc4070 */
[----:B------:R2:W-:Y:S06]  /*8dc0*/  STS.U8 [R192+UR11+0x8380], R139 ;  /* 0x0083808bc0007988 */ /* 0x0005ec000800000b */
[----:B------:R-:W-:-:S02]  /*8dd0*/  @!P5 IMAD.IADD R79, R79, 0x1, -R95 ;  /* 0x000000014f4fd824 */ /* 0x000fc400078e0a5f */
[----:B--2---:R-:W-:Y:S01]  /*8de0*/  IMAD.HI.U32 R139, R93, R163, RZ ;  /* 0x000000a35d8b7227 */ /* 0x004fe200078e00ff */
[----:B------:R2:W-:Y:S03]  /*8df0*/  STS.U8 [R192+UR11+0x8780], R125 ;  /* 0x0087807dc0007988 */ /* 0x0005e6000800000b */
[----:B------:R-:W-:Y:S02]  /*8e00*/  IMAD.MOV R139, RZ, RZ, -R139 ;  /* 0x000000ffff8b7224 */ /* 0x000fe400078e0a8b */
[----:B------:R-:W-:Y:S02]  /*8e10*/  @!P6 IMAD.IADD R147, R147, 0x1, -R95 ;  /* 0x000000019393e824 */ /* 0x000fe400078e0a5f */
[----:B------:R-:W-:Y:S02]  /*8e20*/  IMAD R78, R95, R139, R163 ;  /* 0x0000008b5f4e7224 */ /* 0x000fe400078e02a3 */
[----:B--2---:R-:W-:Y:S01]  /*8e30*/  IMAD.MOV.U32 R125, RZ, RZ, R79 ;  /* 0x000000ffff7d7224 */ /* 0x004fe200078e004f */
[----:B------:R-:W-:-:S03]  /*8e40*/  LOP3.LUT R139, R94, 0x1a4, RZ, 0xfc, !PT ;  /* 0x000001a45e8b7812 */ /* 0x000fc600078efcff */
[----:B------:R-:W-:Y:S01]  /*8e50*/  @!P4 IMAD.MOV R125, RZ, RZ, -R125 ;  /* 0x000000ffff7dc224 */ /* 0x000fe200078e0a7d */
[C---:B------:R-:W-:Y:S02]  /*8e60*/  ISETP.GT.U32.AND P4, PT, R95.reuse, R78, PT ;  /* 0x0000004e5f00720c */ /* 0x040fe40003f84070 */
[----:B------:R-:W-:Y:S02]  /*8e70*/  ISETP.GT.U32.AND P6, PT, R95, R147, PT ;  /* 0x000000935f00720c */ /* 0x000fe40003fc4070 */
[----:B------:R-:W-:Y:S02]  /*8e80*/  ISETP.GE.AND P5, PT, R150, RZ, PT ;  /* 0x000000ff9600720c */ /* 0x000fe40003fa6270 */
[----:B------:R-:W-:-:S05]  /*8e90*/  IABS R150, R139 ;  /* 0x0000008b00967213 */ /* 0x000fca0000000000 */
[----:B------:R-:W-:-:S04]  /*8ea0*/  IMAD.HI.U32 R163, R93, R150, RZ ;  /* 0x000000965da37227 */ /* 0x000fc800078e00ff */
[----:B------:R-:W-:Y:S02]  /*8eb0*/  @!P4 IMAD.IADD R78, R78, 0x1, -R95 ;  /* 0x000000014e4ec824 */ /* 0x000fe400078e0a5f */
[----:B------:R-:W-:Y:S02]  /*8ec0*/  IMAD.MOV R163, RZ, RZ, -R163 ;  /* 0x000000ffffa37224 */ /* 0x000fe400078e0aa3 */
[----:B------:R-:W-:Y:S01]  /*8ed0*/  @!P6 IMAD.IADD R147, R147, 0x1, -R95 ;  /* 0x000000019393e824 */ /* 0x000fe200078e0a5f */
[----:B------:R2:W-:Y:S01]  /*8ee0*/  STS.U8 [R192+UR11+0x8180], R146 ;  /* 0x00818092c0007988 */ /* 0x0005e2000800000b */
[----:B------:R-:W-:Y:S01]  /*8ef0*/  ISETP.GE.AND P6, PT, R139, RZ, PT ;  /* 0x000000ff8b00720c */ /* 0x000fe20003fc6270 */
[C---:B------:R-:W-:Y:S01]  /*8f00*/  IMAD R79, R95.reuse, R163, R150 ;  /* 0x000000a35f4f7224 */ /* 0x040fe200078e0296 */
[----:B------:R-:W-:Y:S01]  /*8f10*/  ISETP.GT.U32.AND P4, PT, R95, R78, PT ;  /* 0x0000004e5f00720c */ /* 0x000fe20003f84070 */
[----:B------:R-:W-:Y:S01]  /*8f20*/  IMAD.MOV.U32 R139, RZ, RZ, R147 ;  /* 0x000000ffff8b7224 */ /* 0x000fe200078e0093 */
[----:B--2---:R-:W-:-:S03]  /*8f30*/  LOP3.LUT R146, R94, 0x1ac, RZ, 0xfc, !PT ;  /* 0x000001ac5e927812 */ /* 0x004fc600078efcff */
[----:B------:R-:W-:Y:S01]  /*8f40*/  @!P3 IMAD.MOV R139, RZ, RZ, -R139 ;  /* 0x000000ffff8bb224 */ /* 0x000fe200078e0a8b */
[----:B------:R-:W-:Y:S02]  /*8f50*/  ISETP.GT.U32.AND P3, PT, R95, R79, PT ;  /* 0x0000004f5f00720c */ /* 0x000fe40003f64070 */
[----:B------:R-:W-:-:S05]  /*8f60*/  IABS R150, R146 ;  /* 0x0000009200967213 */ /* 0x000fca0000000000 */
[----:B------:R-:W-:Y:S01]  /*8f70*/  IMAD.HI.U32 R163, R93, R150, RZ ;  /* 0x000000965da37227 */ /* 0x000fe200078e00ff */
[----:B------:R2:W-:Y:S03]  /*8f80*/  STS.U8 [R192+UR11+0x8580], R134 ;  /* 0x00858086c0007988 */ /* 0x0005e6000800000b */
[----:B------:R-:W-:Y:S02]  /*8f90*/  IMAD.MOV R163, RZ, RZ, -R163 ;  /* 0x000000ffffa37224 */ /* 0x000fe400078e0aa3 */
[----:B------:R-:W-:Y:S01]  /*8fa0*/  @!P4 IMAD.IADD R78, R78, 0x1, -R95 ;  /* 0x000000014e4ec824 */ /* 0x000fe200078e0a5f */
[----:B------:R-:W-:Y:S01]  /*8fb0*/  ISETP.GE.AND P4, PT, R146, RZ, PT ;  /* 0x000000ff9200720c */ /* 0x000fe20003f86270 */
[----:B------:R-:W-:Y:S02]  /*8fc0*/  IMAD R146, R95, R163, R150 ;  /* 0x000000a35f927224 */ /* 0x000fe400078e0296 */
[----:B--2---:R-:W-:-:S02]  /*8fd0*/  IMAD.MOV.U32 R134, RZ, RZ, R78 ;  /* 0x000000ffff867224 */ /* 0x004fc400078e004e */
[----:B------:R-:W-:Y:S02]  /*8fe0*/  @!P3 IMAD.IADD R79, R79, 0x1, -R95 ;  /* 0x000000014f4fb824 */ /* 0x000fe400078e0a5f */
[----:B------:R-:W-:Y:S01]  /*8ff0*/  @!P5 IMAD.MOV R134, RZ, RZ, -R134 ;  /* 0x000000ffff86d224 */ /* 0x000fe200078e0a86 */
[C---:B------:R-:W-:Y:S02]  /*9000*/  ISETP.GT.U32.AND P5, PT, R95.reuse, R146, PT ;  /* 0x000000925f00720c */ /* 0x040fe40003fa4070 */
[----:B------:R-:W-:Y:S02]  /*9010*/  LOP3.LUT R147, R94, 0x1b4, RZ, 0xfc, !PT ;  /* 0x000001b45e937812 */ /* 0x000fe400078efcff */
[----:B------:R-:W-:Y:S02]  /*9020*/  ISETP.GT.U32.AND P3, PT, R95, R79, PT ;  /* 0x0000004f5f00720c */ /* 0x000fe40003f64070 */
[----:B------:R-:W-:-:S05]  /*9030*/  IABS R150, R147 ;  /* 0x0000009300967213 */ /* 0x000fca0000000000 */
[----:B------:R-:W-:-:S04]  /*9040*/  IMAD.HI.U32 R163, R93, R150, RZ ;  /* 0x000000965da37227 */ /* 0x000fc800078e00ff */
[----:B------:R-:W-:Y:S02]  /*9050*/  @!P5 IMAD.IADD R146, R146, 0x1, -R95 ;  /* 0x000000019292d824 */ /* 0x000fe400078e0a5f */
[----:B------:R-:W-:Y:S02]  /*9060*/  IMAD.MOV R163, RZ, RZ, -R163 ;  /* 0x000000ffffa37224 */ /* 0x000fe400078e0aa3 */
[----:B------:R-:W-:Y:S01]  /*9070*/  @!P3 IMAD.IADD R79, R79, 0x1, -R95 ;  /* 0x000000014f4fb824 */ /* 0x000fe200078e0a5f */
[----:B------:R-:W-:Y:S01]  /*9080*/  ISETP.GE.AND P3, PT, R147, RZ, PT ;  /* 0x000000ff9300720c */ /* 0x000fe20003f66270 */
[----:B------:R2:W-:Y:S01]  /*9090*/  STS.U8 [R160+UR11], R124 ;  /* 0x0000007ca0007988 */ /* 0x0005e2000800000b */
[----:B------:R-:W-:Y:S01]  /*90a0*/  LOP3.LUT R147, R94, 0x1bc, RZ, 0xfc, !PT ;  /* 0x000001bc5e937812 */ /* 0x000fe200078efcff */
[C---:B------:R-:W-:Y:S01]  /*90b0*/  IMAD R78, R95.reuse, R163, R150 ;  /* 0x000000a35f4e7224 */ /* 0x040fe200078e0296 */
[----:B------:R-:W-:Y:S02]  /*90c0*/  ISETP.GT.U32.AND P5, PT, R95, R146, PT ;  /* 0x000000925f00720c */ /* 0x000fe40003fa4070 */
[----:B------:R-:W-:Y:S01]  /*90d0*/  IABS R150, R147 ;  /* 0x0000009300967213 */ /* 0x000fe20000000000 */
[----:B--2---:R-:W-:-:S04]  /*90e0*/  IMAD.MOV.U32 R124, RZ, RZ, R79 ;  /* 0x000000ffff7c7224 */ /* 0x004fc800078e004f */
[----:B------:R-:W-:Y:S01]  /*90f0*/  @!P6 IMAD.MOV R124, RZ, RZ, -R124 ;  /* 0x000000ffff7ce224 */ /* 0x000fe200078e0a7c */
[----:B------:R-:W-:Y:S01]  /*9100*/  ISETP.GT.U32.AND P6, PT, R95, R78, PT ;  /* 0x0000004e5f00720c */ /* 0x000fe20003fc4070 */
[----:B------:R-:W-:Y:S01]  /*9110*/  IMAD.HI.U32 R163, R93, R150, RZ ;  /* 0x000000965da37227 */ /* 0x000fe200078e00ff */
[----:B------:R2:W-:Y:S03]  /*9120*/  STS.U8 [R160+UR11+0x100], R115 ;  /* 0x00010073a0007988 */ /* 0x0005e6000800000b */
[----:B------:R-:W-:Y:S02]  /*9130*/  IMAD.MOV R163, RZ, RZ, -R163 ;  /* 0x000000ffffa37224 */ /* 0x000fe400078e0aa3 */
[----:B------:R-:W-:Y:S02]  /*9140*/  @!P5 IMAD.IADD R146, R146, 0x1, -R95 ;  /* 0x000000019292d824 */ /* 0x000fe400078e0a5f */
[----:B------:R-:W-:-:S02]  /*9150*/  IMAD R79, R95, R163, R150 ;  /* 0x000000a35f4f7224 */ /* 0x000fc400078e0296 */
[----:B--2---:R-:W-:Y:S02]  /*9160*/  IMAD.MOV.U32 R115, RZ, RZ, R146 ;  /* 0x000000ffff737224 */ /* 0x004fe400078e0092 */
[----:B------:R-:W-:Y:S02]  /*9170*/  @!P6 IMAD.IADD R78, R78, 0x1, -R95 ;  /* 0x000000014e4ee824 */ /* 0x000fe400078e0a5f */
[----:B------:R-:W-:Y:S01]  /*9180*/  @!P4 IMAD.MOV R115, RZ, RZ, -R115 ;  /* 0x000000ffff73c224 */ /* 0x000fe200078e0a73 */
[----:B------:R-:W-:Y:S02]  /*9190*/  ISETP.GT.U32.AND P4, PT, R95, R79, PT ;  /* 0x0000004f5f00720c */ /* 0x000fe40003f84070 */
[----:B------:R-:W-:Y:S02]  /*91a0*/  ISETP.GE.AND P5, PT, R147, RZ, PT ;  /* 0x000000ff9300720c */ /* 0x000fe40003fa6270 */
[----:B------:R-:W-:Y:S02]  /*91b0*/  LOP3.LUT R147, R94, 0x1c4, RZ, 0xfc, !PT ;  /* 0x000001c45e937812 */ /* 0x000fe400078efcff */
[----:B------:R-:W-:-:S02]  /*91c0*/  ISETP.GT.U32.AND P6, PT, R95, R78, PT ;  /* 0x0000004e5f00720c */ /* 0x000fc40003fc4070 */
[----:B------:R-:W-:-:S05]  /*91d0*/  IABS R150, R147 ;  /* 0x0000009300967213 */ /* 0x000fca0000000000 */
[----:B------:R-:W-:-:S04]  /*91e0*/  IMAD.HI.U32 R163, R93, R150, RZ ;  /* 0x000000965da37227 */ /* 0x000fc800078e00ff */
[----:B------:R-:W-:Y:S02]  /*91f0*/  @!P4 IMAD.IADD R79, R79, 0x1, -R95 ;  /* 0x000000014f4fc824 */ /* 0x000fe400078e0a5f */
[----:B------:R-:W-:Y:S02]  /*9200*/  IMAD.MOV R163, RZ, RZ, -R163 ;  /* 0x000000ffffa37224 */ /* 0x000fe400078e0aa3 */
[----:B------:R-:W-:Y:S01]  /*9210*/  @!P6 IMAD.IADD R78, R78, 0x1, -R95 ;  /* 0x000000014e4ee824 */ /* 0x000fe200078e0a5f */
[----:B------:R-:W-:Y:S01]  /*9220*/  ISETP.GE.AND P6, PT, R147, RZ, PT ;  /* 0x000000ff9300720c */ /* 0x000fe20003fc6270 */
[----:B------:R2:W-:Y:S01]  /*9230*/  STS.U8 [R160+UR11+0x200], R114 ;  /* 0x00020072a0007988 */ /* 0x0005e2000800000b */
[----:B------:R-:W-:Y:S01]  /*9240*/  LOP3.LUT R146, R94, 0x1cc, RZ, 0xfc, !PT ;  /* 0x000001cc5e927812 */ /* 0x000fe200078efcff */
[C---:B------:R-:W-:Y:S01]  /*9250*/  IMAD R147, R95.reuse, R163, R150 ;  /* 0x000000a35f937224 */ /* 0x040fe200078e0296 */
[----:B------:R-:W-:Y:S02]  /*9260*/  ISETP.GT.U32.AND P4, PT, R95, R79, PT ;  /* 0x0000004f5f00720c */ /* 0x000fe40003f84070 */
[----:B------:R-:W-:Y:S01]  /*9270*/  IABS R150, R146 ;  /* 0x0000009200967213 */ /* 0x000fe20000000000 */
[----:B--2---:R-:W-:-:S04]  /*9280*/  IMAD.MOV.U32 R114, RZ, RZ, R78 ;  /* 0x000000ffff727224 */ /* 0x004fc800078e004e */
[----:B------:R-:W-:Y:S01]  /*9290*/  @!P3 IMAD.MOV R114, RZ, RZ, -R114 ;  /* 0x000000ffff72b224 */ /* 0x000fe200078e0a72 */
[----:B------:R-:W-:Y:S01]  /*92a0*/  ISETP.GT.U32.AND P3, PT, R95, R147, PT ;  /* 0x000000935f00720c */ /* 0x000fe20003f64070 */
[----:B------:R-:W-:-:S04]  /*92b0*/  IMAD.HI.U32 R163, R93, R150, RZ ;  /* 0x000000965da37227 */ /* 0x000fc800078e00ff */
[----:B------:R-:W-:Y:S02]  /*92c0*/  IMAD.MOV R163, RZ, RZ, -R163 ;  /* 0x000000ffffa37224 */ /* 0x000fe400078e0aa3 */
[----:B------:R-:W-:Y:S01]  /*92d0*/  @!P4 IMAD.IADD R79, R79, 0x1, -R95 ;  /* 0x000000014f4fc824 */ /* 0x000fe200078e0a5f */
[----:B------:R-:W-:Y:S01]  /*92e0*/  ISETP.GE.AND P4, PT, R146, RZ, PT ;  /* 0x000000ff9200720c */ /* 0x000fe20003f86270 */
[----:B------:R-:W-:Y:S02]  /*92f0*/  IMAD R150, R95, R163, R150 ;  /* 0x000000a35f967224 */ /* 0x000fe400078e0296 */
[----:B------:R-:W-:Y:S02]  /*9300*/  IMAD.MOV.U32 R146, RZ, RZ, R79 ;  /* 0x000000ffff927224 */ /* 0x000fe400078e004f */
[----:B------:R-:W-:Y:S01]  /*9310*/  @!P3 IMAD.IADD R147, R147, 0x1, -R95 ;  /* 0x000000019393b824 */ /* 0x000fe200078e0a5f */
[----:B------:R-:W-:Y:S01]  /*9320*/  LOP3.LUT R78, R94, 0x1d4, RZ, 0xfc, !PT ;  /* 0x000001d45e4e7812 */ /* 0x000fe200078efcff */
[----:B------:R-:W-:Y:S01]  /*9330*/  @!P5 IMAD.MOV R146, RZ, RZ, -R146 ;  /* 0x000000ffff92d224 */ /* 0x000fe200078e0a92 */
[C---:B------:R-:W-:Y:S01]  /*9340*/  ISETP.GT.U32.AND P5, PT, R95.reuse, R150, PT ;  /* 0x000000965f00720c */ /* 0x040fe20003fa4070 */
[----:B------:R2:W-:Y:S01]  /*9350*/  STS.U8 [R160+UR11+0x300], R109 ;  /* 0x0003006da0007988 */ /* 0x0005e2000800000b */
[----:B------:R-:W-:-:S02]  /*9360*/  ISETP.GT.U32.AND P3, PT, R95, R147, PT ;  /* 0x000000935f00720c */ /* 0x000fc40003f64070 */
[----:B--2---:R-:W-:-:S05]  /*9370*/  IABS R109, R78 ;  /* 0x0000004e006d7213 */ /* 0x004fca0000000000 */
[----:B------:R-:W-:-:S04]  /*9380*/  IMAD.HI.U32 R79, R93, R109, RZ ;  /* 0x0000006d5d4f7227 */ /* 0x000fc800078e00ff */
[----:B------:R-:W-:Y:S02]  /*9390*/  IMAD.MOV R79, RZ, RZ, -R79 ;  /* 0x000000ffff4f7224 */ /* 0x000fe400078e0a4f */
[--C-:B------:R-:W-:Y:S02]  /*93a0*/  @!P5 IMAD.IADD R150, R150, 0x1, -R95.reuse ;  /* 0x000000019696d824 */ /* 0x100fe400078e0a5f */
[----:B------:R-:W-:Y:S01]  /*93b0*/  @!P3 IMAD.IADD R147, R147, 0x1, -R95 ;  /* 0x000000019393b824 */ /* 0x000fe200078e0a5f */
[----:B------:R-:W-:Y:S01]  /*93c0*/  ISETP.GE.AND P3, PT, R78, RZ, PT ;  /* 0x000000ff4e00720c */ /* 0x000fe20003f66270 */
[C---:B------:R-:W-:Y:S01]  /*93d0*/  IMAD R78, R95.reuse, R79, R109 ;  /* 0x0000004f5f4e7224 */ /* 0x040fe200078e026d */
[----:B------:R-:W-:Y:S02]  /*93e0*/  LOP3.LUT R79, R94, 0x1dc, RZ, 0xfc, !PT ;  /* 0x000001dc5e4f7812 */ /* 0x000fe400078efcff */
[----:B------:R-:W-:Y:S02]  /*93f0*/  ISETP.GT.U32.AND P5, PT, R95, R150, PT ;  /* 0x000000965f00720c */ /* 0x000fe40003fa4070 */
[----:B------:R-:W-:Y:S01]  /*9400*/  IABS R163, R79 ;  /* 0x0000004f00a37213 */ /* 0x000fe20000000000 */
[----:B------:R2:W-:Y:S04]  /*9410*/  STS.U8 [R160+UR11+0x400], R105 ;  /* 0x00040069a0007988 */ /* 0x0005e8000800000b */
[----:B--2---:R-:W-:Y:S01]  /*9420*/  IMAD.HI.U32 R105, R93, R163, RZ ;  /* 0x000000a35d697227 */ /* 0x004fe200078e00ff */
[----:B------:R2:W-:Y:S03]  /*9430*/  STS.U8 [R160+UR11+0x500], R102 ;  /* 0x00050066a0007988 */ /* 0x0005e6000800000b */
[----:B------:R-:W-:-:S02]  /*9440*/  IMAD.MOV R105, RZ, RZ, -R105 ;  /* 0x000000ffff697224 */ /* 0x000fc400078e0a69 */
[----:B------:R-:W-:Y:S02]  /*9450*/  @!P5 IMAD.IADD R150, R150, 0x1, -R95 ;  /* 0x000000019696d824 */ /* 0x000fe400078e0a5f */
[----:B------:R-:W-:Y:S02]  /*9460*/  IMAD R105, R95, R105, R163 ;  /* 0x000000695f697224 */ /* 0x000fe400078e02a3 */
[----:B--2---:R-:W-:-:S04]  /*9470*/  IMAD.MOV.U32 R102, RZ, RZ, R150 ;  /* 0x000000ffff667224 */ /* 0x004fc800078e0096 */
[----:B------:R-:W-:Y:S01]  /*9480*/  @!P4 IMAD.MOV R102, RZ, RZ, -R102 ;  /* 0x000000ffff66c224 */ /* 0x000fe200078e0a66 */
[----:B------:R-:W-:Y:S01]  /*9490*/  ISETP.GT.U32.AND P4, PT, R95, R105, PT ;  /* 0x000000695f00720c */ /* 0x000fe20003f84070 */
[----:B------:R-:W-:Y:S01]  /*94a0*/  IMAD.MOV.U32 R109, RZ, RZ, R147 ;  /* 0x000000ffff6d7224 */ /* 0x000fe200078e0093 */
[----:B------:R-:W-:-:S03]  /*94b0*/  ISETP.GE.AND P5, PT, R79, RZ, PT ;  /* 0x000000ff4f00720c */ /* 0x000fc60003fa6270 */
[----:B------:R-:W-:Y:S01]  /*94c0*/  @!P6 IMAD.MOV R109, RZ, RZ, -R109 ;  /* 0x000000ffff6de224 */ /* 0x000fe200078e0a6d */
[----:B------:R-:W-:Y:S02]  /*94d0*/  ISETP.GT.U32.AND P6, PT, R95, R78, PT ;  /* 0x0000004e5f00720c */ /* 0x000fe40003fc4070 */
[----:B------:R-:W-:-:S04]  /*94e0*/  LOP3.LUT R79, R94, 0x1e4, RZ, 0xfc, !PT ;  /* 0x000001e45e4f7812 */ /* 0x000fc800078efcff */
[----:B------:R-:W-:Y:S01]  /*94f0*/  IABS R147, R79 ;  /* 0x0000004f00937213 */ /* 0x000fe20000000000 */
[----:B------:R-:W-:-:S04]  /*9500*/  @!P4 IMAD.IADD R105, R105, 0x1, -R95 ;  /* 0x000000016969c824 */ /* 0x000fc800078e0a5f */
[----:B------:R-:W-:Y:S01]  /*9510*/  IMAD.HI.U32 R150, R93, R147, RZ ;  /* 0x000000935d967227 */ /* 0x000fe200078e00ff */
[----:B------:R-:W-:-:S03]  /*9520*/  ISETP.GT.U32.AND P4, PT, R95, R105, PT ;  /* 0x000000695f00720c */ /* 0x000fc60003f84070 */
[----:B------:R-:W-:Y:S02]  /*9530*/  @!P6 IMAD.IADD R78, R78, 0x1, -R95 ;  /* 0x000000014e4ee824 */ /* 0x000fe400078e0a5f */
[----:B------:R-:W-:-:S03]  /*9540*/  IMAD.MOV R150, RZ, RZ, -R150 ;  /* 0x000000ffff967224 */ /* 0x000fc600078e0a96 */
[C---:B------:R-:W-:Y:S01]  /*9550*/  ISETP.GT.U32.AND P6, PT, R95.reuse, R78, PT ;  /* 0x0000004e5f00720c */ /* 0x040fe20003fc4070 */
[----:B------:R-:W-:-:S04]  /*9560*/  IMAD R147, R95, R150, R147 ;  /* 0x000000965f937224 */ /* 0x000fc800078e0293 */
[----:B------:R-:W-:Y:S01]  /*9570*/  @!P4 IMAD.IADD R105, R105, 0x1, -R95 ;  /* 0x000000016969c824 */ /* 0x000fe200078e0a5f */
[----:B------:R-:W-:-:S07]  /*9580*/  ISETP.GT.U32.AND P4, PT, R95, R147, PT ;  /* 0x000000935f00720c */ /* 0x000fce0003f84070 */
[----:B------:R-:W-:Y:S01]  /*9590*/  @!P6 IMAD.IADD R78, R78, 0x1, -R95 ;  /* 0x000000014e4ee824 */ /* 0x000fe200078e0a5f */
[----:B------:R-:W-:Y:S02]  /*95a0*/  ISETP.GE.AND P6, PT, R79, RZ, PT ;  /* 0x000000ff4f00720c */ /* 0x000fe40003fc6270 */
[----:B------:R-:W-:-:S03]  /*95b0*/  LOP3.LUT R79, R94, 0x1ec, RZ, 0xfc, !PT ;  /* 0x000001ec5e4f7812 */ /* 0x000fc600078efcff */
[----:B------:R-:W-:Y:S01]  /*95c0*/  @!P4 IMAD.IADD R147, R147, 0x1, -R95 ;  /* 0x000000019393c824 */ /* 0x000fe200078e0a5f */
[----:B------:R-:W-:Y:S01]  /*95d0*/  IABS R150, R79 ;  /* 0x0000004f00967213 */ /* 0x000fe20000000000 */
[----:B------:R2:W-:Y:S03]  /*95e0*/  STS.U8 [R160+UR11+0x600], R101 ;  /* 0x00060065a0007988 */ /* 0x0005e6000800000b */
[----:B------:R-:W-:Y:S02]  /*95f0*/  ISETP.GT.U32.AND P4, PT, R95, R147, PT ;  /* 0x000000935f00720c */ /* 0x000fe40003f84070 */
[----:B------:R-:W-:Y:S01]  /*9600*/  LOP3.LUT R94, R94, 0x1f4, RZ, 0xfc, !PT ;  /* 0x000001f45e5e7812 */ /* 0x000fe200078efcff */
[----:B--2---:R-:W-:-:S04]  /*9610*/  IMAD.HI.U32 R101, R93, R150, RZ ;  /* 0x000000965d657227 */ /* 0x004fc800078e00ff */
[----:B------:R-:W-:-:S04]  /*9620*/  IMAD.MOV R101, RZ, RZ, -R101 ;  /* 0x000000ffff657224 */ /* 0x000fc800078e0a65 */
[----:B------:R-:W-:Y:S01]  /*9630*/  IMAD R150, R95, R101, R150 ;  /* 0x000000655f967224 */ /* 0x000fe200078e0296 */
[----:B------:R-:W-:Y:S01]  /*9640*/  IABS R101, R94 ;  /* 0x0000005e00657213 */ /* 0x000fe20000000000 */
[----:B------:R-:W-:-:S03]  /*9650*/  @!P4 IMAD.IADD R147, R147, 0x1, -R95 ;  /* 0x000000019393c824 */ /* 0x000fc600078e0a5f */
[----:B------:R-:W-:Y:S01]  /*9660*/  ISETP.GT.U32.AND P4, PT, R95, R150, PT ;  /* 0x000000965f00720c */ /* 0x000fe20003f84070 */
[----:B------:R-:W-:-:S04]  /*9670*/  IMAD.HI.U32 R93, R93, R101, RZ ;  /* 0x000000655d5d7227 */ /* 0x000fc800078e00ff */
[----:B------:R-:W-:-:S04]  /*9680*/  IMAD.MOV R93, RZ, RZ, -R93 ;  /* 0x000000ffff5d7224 */ /* 0x000fc800078e0a5d */
[----:B------:R-:W-:-:S04]  /*9690*/  IMAD R93, R95, R93, R101 ;  /* 0x0000005d5f5d7224 */ /* 0x000fc800078e0265 */
[----:B------:R-:W-:Y:S01]  /*96a0*/  @!P4 IMAD.IADD R150, R150, 0x1, -R95 ;  /* 0x000000019696c824 */ /* 0x000fe200078e0a5f */
[----:B------:R-:W-:Y:S01]  /*96b0*/  ISETP.GT.U32.AND P4, PT, R95, R93, PT ;  /* 0x0000005d5f00720c */ /* 0x000fe20003f84070 */
[----:B------:R-:W-:-:S04]  /*96c0*/  IMAD.MOV.U32 R101, RZ, RZ, R78 ;  /* 0x000000ffff657224 */ /* 0x000fc800078e004e */
[----:B------:R-:W-:-:S08]  /*96d0*/  @!P3 IMAD.MOV R101, RZ, RZ, -R101 ;  /* 0x000000ffff65b224 */ /* 0x000fd000078e0a65 */
[----:B------:R-:W-:Y:S01]  /*96e0*/  @!P4 IMAD.IADD R93, R93, 0x1, -R95 ;  /* 0x000000015d5dc824 */ /* 0x000fe200078e0a5f */
[----:B------:R-:W-:-:S04]  /*96f0*/  ISETP.GT.U32.AND P4, PT, R95, R150, PT ;  /* 0x000000965f00720c */ /* 0x000fc80003f84070 */
[----:B------:R-:W-:Y:S02]  /*9700*/  ISETP.GT.U32.AND P3, PT, R95, R93, PT ;  /* 0x0000005d5f00720c */ /* 0x000fe40003f64070 */
[C---:B------:R-:W-:Y:S02]  /*9710*/  SEL R96, R80.reuse, R96, !P2 ;  /* 0x0000006050607207 */ /* 0x040fe40005000000 */
[----:B------:R-:W-:Y:S01]  /*9720*/  SEL R193, R80, R87, !P2 ;  /* 0x0000005750c17207 */ /* 0x000fe20005000000 */
[----:B------:R-:W-:Y:S02]  /*9730*/  IMAD.MOV.U32 R87, RZ, RZ, R194 ;  /* 0x000000ffff577224 */ /* 0x000fe400078e00c2 */
[----:B------:R-:W-:Y:S01]  /*9740*/  IMAD R96, R96, UR8, RZ ;  /* 0x0000000860607c24 */ /* 0x000fe2000f8e02ff */
[C---:B------:R-:W-:Y:S01]  /*9750*/  SEL R194, R80.reuse, R88, !P2 ;  /* 0x0000005850c27207 */ /* 0x040fe20005000000 */
[----:B------:R-:W-:Y:S01]  /*9760*/  IMAD.MOV.U32 R88, RZ, RZ, R195 ;  /* 0x000000ffff587224 */ /* 0x000fe200078e00c3 */
[----:B------:R-:W-:Y:S01]  /*9770*/  SEL R195, R80, R89, !P2 ;  /* 0x0000005950c37207 */ /* 0x000fe20005000000 */
[----:B------:R-:W-:-:S02]  /*9780*/  IMAD.MOV.U32 R89, RZ, RZ, R196 ;  /* 0x000000ffff597224 */ /* 0x000fc400078e00c4 */
[--C-:B------:R-:W-:Y:S01]  /*9790*/  @!P3 IMAD.IADD R93, R93, 0x1, -R95.reuse ;  /* 0x000000015d5db824 */ /* 0x100fe200078e0a5f */
[----:B------:R-:W-:Y:S01]  /*97a0*/  IADD3 R78, P3, PT, R96, R122, RZ ;  /* 0x0000007a604e7210 */ /* 0x000fe20007f7e0ff */
[----:B------:R-:W-:Y:S01]  /*97b0*/  @!P4 IMAD.IADD R150, R150, 0x1, -R95 ;  /* 0x000000019696c824 */ /* 0x000fe200078e0a5f */
[----:B------:R-:W-:Y:S01]  /*97c0*/  SEL R196, R80, R90, !P2 ;  /* 0x0000005a50c47207 */ /* 0x000fe20005000000 */
[----:B------:R-:W-:Y:S01]  /*97d0*/  IMAD.MOV.U32 R90, RZ, RZ, R5 ;  /* 0x000000ffff5a7224 */ /* 0x000fe200078e0005 */
[----:B------:R-:W-:Y:S02]  /*97e0*/  ISETP.GE.AND P4, PT, R79, RZ, PT ;  /* 0x000000ff4f00720c */ /* 0x000fe40003f86270 */
[----:B------:R-:W-:Y:S02]  /*97f0*/  LEA.HI.X.SX32 R79, R96, R121, 0x1, P3 ;  /* 0x00000079604f7211 */ /* 0x000fe400018f0eff */
[C---:B------:R-:W-:Y:S01]  /*9800*/  SEL R95, R80.reuse, R84, !P2 ;  /* 0x00000054505f7207 */ /* 0x040fe20005000000 */
[----:B------:R-:W-:Y:S01]  /*9810*/  IMAD.MOV.U32 R84, RZ, RZ, R9 ;  /* 0x000000ffff547224 */ /* 0x000fe200078e0009 */
[----:B------:R-:W-:Y:S01]  /*9820*/  SEL R5, R80, R187, !P2 ;  /* 0x000000bb50057207 */ /* 0x000fe20005000000 */
[----:B------:R-:W-:Y:S01]  /*9830*/  IMAD.MOV.U32 R192, RZ, RZ, R93 ;  /* 0x000000ffffc07224 */ /* 0x000fe200078e005d */
[----:B------:R-:W-:-:S02]  /*9840*/  ISETP.GE.AND P3, PT, R94, RZ, PT ;  /* 0x000000ff5e00720c */ /* 0x000fc40003f66270 */
[C---:B------:R-:W-:Y:S01]  /*9850*/  SEL R94, R80.reuse, R85, !P2 ;  /* 0x00000055505e7207 */ /* 0x040fe20005000000 */
[----:B------:R-:W-:Y:S01]  /*9860*/  IMAD.MOV.U32 R85, RZ, RZ, R7 ;  /* 0x000000ffff557224 */ /* 0x000fe200078e0007 */
[C---:B------:R-:W-:Y:S02]  /*9870*/  SEL R9, R80.reuse, R190, !P2 ;  /* 0x000000be50097207 */ /* 0x040fe40005000000 */
[C---:B------:R-:W-:Y:S01]  /*9880*/  SEL R93, R80.reuse, R86, !P2 ;  /* 0x00000056505d7207 */ /* 0x040fe20005000000 */
[----:B------:R-:W-:Y:S01]  /*9890*/  IMAD.MOV.U32 R86, RZ, RZ, R198 ;  /* 0x000000ffff567224 */ /* 0x000fe200078e00c6 */
[C---:B------:R-:W-:Y:S01]  /*98a0*/  SEL R7, R80.reuse, R120, !P2 ;  /* 0x0000007850077207 */ /* 0x040fe20005000000 */
[----:B------:R-:W-:Y:S01]  /*98b0*/  IMAD.MOV.U32 R120, RZ, RZ, R5 ;  /* 0x000000ffff787224 */ /* 0x000fe200078e0005 */
[C---:B------:R-:W-:Y:S01]  /*98c0*/  SEL R198, R80.reuse, R91, !P2 ;  /* 0x0000005b50c67207 */ /* 0x040fe20005000000 */
[----:B------:R-:W-:Y:S01]  /*98d0*/  IMAD.MOV.U32 R91, RZ, RZ, R201 ;  /* 0x000000ffff5b7224 */ /* 0x000fe200078e00c9 */
[C---:B------:R-:W-:Y:S01]  /*98e0*/  SEL R203, R80.reuse, R97, !P2 ;  /* 0x0000006150cb7207 */ /* 0x040fe20005000000 */
[----:B------:R-:W-:Y:S01]  /*98f0*/  @!P5 IMAD.MOV R105, RZ, RZ, -R105 ;  /* 0x000000ffff69d224 */ /* 0x000fe200078e0a69 */
[----:B------:R-:W-:-:S02]  /*9900*/  SEL R5, R80, R117, !P2 ;  /* 0x0000007550057207 */ /* 0x000fc40005000000 */
[C---:B------:R-:W-:Y:S01]  /*9910*/  SEL R97, R80.reuse, R138, !P2 ;  /* 0x0000008a50617207 */ /* 0x040fe20005000000 */
[----:B------:R-:W-:Y:S01]  /*9920*/  IMAD.MOV.U32 R138, RZ, RZ, R9 ;  /* 0x000000ffff8a7224 */ /* 0x000fe200078e0009 */
        /* <DEDUP_REMOVED lines=10> */
[----:B------:R-:W-:Y:S01]  /*99d0*/  IMAD.MOV.U32 R119, RZ, RZ, R91 ;  /* 0x000000ffff777224 */ /* 0x000fe200078e005b */
[----:B------:R-:W-:-:S02]  /*99e0*/  SEL R12, R80, R143, !P2 ;  /* 0x0000008f500c7207 */ /* 0x000fc40005000000 */
[C---:B------:R-:W-:Y:S02]  /*99f0*/  SEL R81, R80.reuse, R81, !P2 ;  /* 0x0000005150517207 */ /* 0x040fe40005000000 */
[C---:B------:R-:W-:Y:S01]  /*9a00*/  SEL R143, R80.reuse, R139, !P2 ;  /* 0x0000008b508f7207 */ /* 0x040fe20005000000 */
[----:B------:R-:W-:Y:S01]  /*9a10*/  IMAD.MOV.U32 R139, RZ, RZ, R7 ;  /* 0x000000ffff8b7224 */ /* 0x000fe200078e0007 */
[C---:B------:R-:W-:Y:S01]  /*9a20*/  SEL R10, R80.reuse, R115, !P2 ;  /* 0x00000073500a7207 */ /* 0x040fe20005000000 */
[----:B------:R-:W-:Y:S01]  /*9a30*/  IMAD.MOV.U32 R115, RZ, RZ, R5 ;  /* 0x000000ffff737224 */ /* 0x000fe200078e0005 */
[----:B------:R-:W-:Y:S02]  /*9a40*/  PRMT R163, RZ, 0x7610, R163 ;  /* 0x00007610ffa37816 */ /* 0x000fe400000000a3 */
[C---:B------:R-:W-:Y:S02]  /*9a50*/  SEL R91, R80.reuse, R118, !P2 ;  /* 0x00000076505b7207 */ /* 0x040fe40005000000 */
[----:B------:R-:W-:-:S02]  /*9a60*/  SEL R118, R80, R142, !P2 ;  /* 0x0000008e50767207 */ /* 0x000fc40005000000 */
[C---:B------:R-:W-:Y:S01]  /*9a70*/  SEL R7, R80.reuse, R114, !P2 ;  /* 0x0000007250077207 */ /* 0x040fe20005000000 */
[----:B------:R-:W-:Y:S01]  /*9a80*/  IMAD.MOV.U32 R114, RZ, RZ, R4 ;  /* 0x000000ffff727224 */ /* 0x000fe200078e0004 */
[C---:B------:R-:W-:Y:S01]  /*9a90*/  SEL R5, R80.reuse, R105, !P2 ;  /* 0x0000006950057207 */ /* 0x040fe20005000000 */
[----:B------:R-:W-:Y:S01]  /*9aa0*/  IMAD.MOV.U32 R105, RZ, RZ, R146 ;  /* 0x000000ffff697224 */ /* 0x000fe200078e0092 */
[C---:B------:R-:W-:Y:S01]  /*9ab0*/  SEL R142, R80.reuse, R135, !P2 ;  /* 0x00000087508e7207 */ /* 0x040fe20005000000 */
[----:B------:R-:W-:Y:S01]  /*9ac0*/  @!P6 IMAD.MOV R147, RZ, RZ, -R147 ;  /* 0x000000ffff93e224 */ /* 0x000fe200078e0a93 */
[C---:B------:R-:W-:Y:S01]  /*9ad0*/  SEL R117, R80.reuse, R130, !P2 ;  /* 0x0000008250757207 */ /* 0x040fe20005000000 */
[----:B------:R-:W-:Y:S01]  /*9ae0*/  @!P4 IMAD.MOV R150, RZ, RZ, -R150 ;  /* 0x000000ffff96c224 */ /* 0x000fe200078e0a96 */
[C---:B------:R-:W-:Y:S01]  /*9af0*/  SEL R135, R80.reuse, R125, !P2 ;  /* 0x0000007d50877207 */ /* 0x040fe20005000000 */
[----:B------:R-:W-:Y:S01]  /*9b00*/  @!P3 IMAD.MOV R192, RZ, RZ, -R192 ;  /* 0x000000ffffc0b224 */ /* 0x000fe200078e0ac0 */
[C---:B------:R-:W-:Y:S01]  /*9b10*/  SEL R82, R80.reuse, R82, !P2 ;  /* 0x0000005250527207 */ /* 0x040fe20005000000 */
[----:B------:R-:W-:Y:S01]  /*9b20*/  IMAD.MOV.U32 R130, RZ, RZ, R8 ;  /* 0x000000ffff827224 */ /* 0x000fe200078e0008 */
[C---:B------:R-:W-:Y:S01]  /*9b30*/  SEL R125, R80.reuse, R134, !P2 ;  /* 0x00000086507d7207 */ /* 0x040fe20005000000 */
[----:B------:R-:W-:Y:S01]  /*9b40*/  IMAD.MOV.U32 R146, RZ, RZ, R100 ;  /* 0x000000ffff927224 */ /* 0x000fe200078e0064 */
[C---:B------:R-:W-:Y:S01]  /*9b50*/  SEL R4, R80.reuse, R109, !P2 ;  /* 0x0000006d50047207 */ /* 0x040fe20005000000 */
[----:B------:R-:W-:Y:S01]  /*9b60*/  IMAD.MOV.U32 R100, RZ, RZ, R89 ;  /* 0x000000ffff647224 */ /* 0x000fe200078e0059 */
[C---:B------:R-:W-:Y:S01]  /*9b70*/  SEL R3, R80.reuse, R101, !P2 ;  /* 0x0000006550037207 */ /* 0x040fe20005000000 */
[----:B------:R-:W-:Y:S01]  /*9b80*/  IMAD R81, R81, UR8, RZ ;  /* 0x0000000851517c24 */ /* 0x000fe2000f8e02ff */
[----:B------:R-:W2:Y:S01]  /*9b90*/  @P0 LDG.E.U8 R163, desc[UR24][R78.64] ;  /* 0x000000184ea30981 */ /* 0x000ea2000c1e1100 */
[----:B------:R-:W-:Y:S01]  /*9ba0*/  IMAD.MOV.U32 R134, RZ, RZ, R6 ;  /* 0x000000ffff867224 */ /* 0x000fe200078e0006 */
[----:B------:R-:W-:Y:S01]  /*9bb0*/  SEL R6, R80, R102, !P2 ;  /* 0x0000006650067207 */ /* 0x000fe20005000000 */
[----:B------:R-:W-:-:S02]  /*9bc0*/  IMAD.MOV.U32 R109, RZ, RZ, R119 ;  /* 0x000000ffff6d7224 */ /* 0x000fc400078e0077 */
[----:B------:R-:W-:Y:S01]  /*9bd0*/  IMAD.MOV.U32 R89, RZ, RZ, R88 ;  /* 0x000000ffff597224 */ /* 0x000fe200078e0058 */
[C---:B------:R-:W-:Y:S01]  /*9be0*/  SEL R202, R80.reuse, R98, !P2 ;  /* 0x0000006250ca7207 */ /* 0x040fe20005000000 */
[----:B------:R-:W-:Y:S02]  /*9bf0*/  IMAD.MOV.U32 R101, RZ, RZ, R114 ;  /* 0x000000ffff657224 */ /* 0x000fe400078e0072 */
[----:B------:R-:W-:Y:S02]  /*9c00*/  IMAD.MOV.U32 R88, RZ, RZ, R87 ;  /* 0x000000ffff587224 */ /* 0x000fe400078e0057 */
[----:B------:R-:W-:Y:S01]  /*9c10*/  IMAD.MOV.U32 R119, RZ, RZ, R86 ;  /* 0x000000ffff777224 */ /* 0x000fe200078e0056 */
        /* <DEDUP_REMOVED lines=10> */
[----:B------:R-:W-:Y:S01]  /*9cc0*/  SEL R158, R80, R158, !P2 ;  /* 0x0000009e509e7207 */ /* 0x000fe20005000000 */
[----:B------:R-:W-:Y:S01]  /*9cd0*/  IMAD R83, R82, UR8, RZ ;  /* 0x0000000852537c24 */ /* 0x000fe2000f8e02ff */
[----:B------:R-:W-:-:S02]  /*9ce0*/  SEL R204, R80, R167, !P2 ;  /* 0x000000a750cc7207 */ /* 0x000fc40005000000 */
[C---:B------:R-:W-:Y:S02]  /*9cf0*/  SEL R164, R80.reuse, R164, !P2 ;  /* 0x000000a450a47207 */ /* 0x040fe40005000000 */
[C---:B------:R-:W-:Y:S02]  /*9d00*/  SEL R206, R80.reuse, R171, !P2 ;  /* 0x000000ab50ce7207 */ /* 0x040fe40005000000 */
[C---:B------:R-:W-:Y:S02]  /*9d10*/  SEL R207, R80.reuse, R168, !P2 ;  /* 0x000000a850cf7207 */ /* 0x040fe40005000000 */
[C---:B------:R-:W-:Y:S02]  /*9d20*/  SEL R208, R80.reuse, R175, !P2 ;  /* 0x000000af50d07207 */ /* 0x040fe40005000000 */
[C---:B------:R-:W-:Y:S02]  /*9d30*/  SEL R211, R80.reuse, R172, !P2 ;  /* 0x000000ac50d37207 */ /* 0x040fe40005000000 */
        /* <DEDUP_REMOVED lines=13> */
[----:B------:R-:W-:-:S04]  /*9e10*/  IADD3 R80, P2, PT, R81, R122, RZ ;  /* 0x0000007a51507210 */ /* 0x000fc80007f5e0ff */
[-C--:B------:R-:W-:Y:S02]  /*9e20*/  LEA.HI.X.SX32 R81, R81, R121.reuse, 0x1, P2 ;  /* 0x0000007951517211 */ /* 0x080fe400010f0eff */
[C---:B------:R-:W-:Y:S02]  /*9e30*/  IADD3 R82, P2, PT, R83.reuse, R122, RZ ;  /* 0x0000007a53527210 */ /* 0x040fe40007f5e0ff */
[----:B------:R-:W-:Y:S02]  /*9e40*/  PRMT R168, RZ, 0x7610, R168 ;  /* 0x00007610ffa87816 */ /* 0x000fe400000000a8 */
[----:B------:R-:W-:Y:S02]  /*9e50*/  LEA.HI.X.SX32 R83, R83, R121, 0x1, P2 ;  /* 0x0000007953537211 */ /* 0x000fe400010f0eff */
[----:B------:R-:W-:Y:S01]  /*9e60*/  PRMT R167, RZ, 0x7610, R167 ;  /* 0x00007610ffa77816 */ /* 0x000fe200000000a7 */
[----:B------:R-:W-:Y:S02]  /*9e70*/  IMAD R96, R96, UR8, RZ ;  /* 0x0000000860607c24 */ /* 0x000fe4000f8e02ff */
[----:B------:R-:W3:Y:S01]  /*9e80*/  @P0 LDG.E.U8 R168, desc[UR24][R82.64] ;  /* 0x0000001852a80981 */ /* 0x000ee2000c1e1100 */
[----:B------:R-:W-:-:S02]  /*9e90*/  IMAD.MOV.U32 R150, RZ, RZ, R142 ;  /* 0x000000ffff967224 */ /* 0x000fc400078e008e */
[----:B------:R-:W-:Y:S01]  /*9ea0*/  IMAD.MOV.U32 R142, RZ, RZ, R119 ;  /* 0x000000ffff8e7224 */ /* 0x000fe200078e0077 */
[----:B------:R-:W4:Y:S01]  /*9eb0*/  @P0 LDG.E.U8 R167, desc[UR24][R80.64] ;  /* 0x0000001850a70981 */ /* 0x000f22000c1e1100 */
[----:B------:R-:W-:Y:S01]  /*9ec0*/  IMAD.MOV.U32 R119, RZ, RZ, R84 ;  /* 0x000000ffff777224 */ /* 0x000fe200078e0054 */
[----:B------:R-:W-:Y:S01]  /*9ed0*/  IADD3 R84, P2, PT, R96, R122, RZ ;  /* 0x0000007a60547210 */ /* 0x000fe20007f5e0ff */
[----:B------:R-:W-:Y:S01]  /*9ee0*/  IMAD R95, R95, UR8, RZ ;  /* 0x000000085f5f7c24 */ /* 0x000fe2000f8e02ff */
[----:B------:R0:W-:Y:S04]  /*9ef0*/  STS.U8 [R160+UR11+0xb00], R106 ;  /* 0x000b006aa0007988 */ /* 0x0001e8000800000b */
[----:B------:R1:W-:Y:S01]  /*9f00*/  STS.U8 [R160+UR11+0xc00], R113 ;  /* 0x000c0071a0007988 */ /* 0x0003e2000800000b */
[----:B------:R-:W-:-:S02]  /*9f10*/  IMAD R94, R94, UR8, RZ ;  /* 0x000000085e5e7c24 */ /* 0x000fc4000f8e02ff */
[----:B0-----:R-:W-:Y:S02]  /*9f20*/  IMAD.MOV.U32 R106, RZ, RZ, R130 ;  /* 0x000000ffff6a7224 */ /* 0x001fe400078e0082 */
[----:B------:R-:W-:Y:S02]  /*9f30*/  IMAD.MOV.U32 R130, RZ, RZ, R92 ;  /* 0x000000ffff827224 */ /* 0x000fe400078e005c */
[----:B-1----:R-:W-:Y:S01]  /*9f40*/  IMAD.MOV.U32 R113, RZ, RZ, R109 ;  /* 0x000000ffff717224 */ /* 0x002fe200078e006d */
[----:B------:R0:W-:Y:S01]  /*9f50*/  STS.U8 [R160+UR11+0xa00], R111 ;  /* 0x000a006fa0007988 */ /* 0x0001e2000800000b */
[----:B------:R-:W-:Y:S01]  /*9f60*/  IMAD.MOV.U32 R92, RZ, RZ, R85 ;  /* 0x000000ffff5c7224 */ /* 0x000fe200078e0055 */
[----:B------:R-:W-:Y:S01]  /*9f70*/  LEA.HI.X.SX32 R85, R96, R121, 0x1, P2 ;  /* 0x0000007960557211 */ /* 0x000fe200010f0eff */
[----:B------:R-:W-:Y:S01]  /*9f80*/  IMAD.MOV.U32 R109, RZ, RZ, R134 ;  /* 0x000000ffff6d7224 */ /* 0x000fe200078e0086 */
[----:B------:R1:W-:Y:S01]  /*9f90*/  STS.U8 [R160+UR11+0xd00], R107 ;  /* 0x000d006ba0007988 */ /* 0x0003e2000800000b */
[----:B------:R-:W-:Y:S01]  /*9fa0*/  IMAD.MOV.U32 R134, RZ, RZ, R86 ;  /* 0x000000ffff867224 */ /* 0x000fe200078e0056 */
[----:B------:R-:W-:Y:S01]  /*9fb0*/  IADD3 R86, P2, PT, R95, R122, RZ ;  /* 0x0000007a5f567210 */ /* 0x000fe20007f5e0ff */
[----:B0-----:R-:W-:-:S02]  /*9fc0*/  IMAD.MOV.U32 R111, RZ, RZ, R102 ;  /* 0x000000ffff6f7224 */ /* 0x001fc400078e0066 */
[----:B------:R-:W-:Y:S02]  /*9fd0*/  IMAD.MOV.U32 R102, RZ, RZ, R114 ;  /* 0x000000ffff667224 */ /* 0x000fe400078e0072 */
[----:B-1----:R-:W-:Y:S02]  /*9fe0*/  IMAD.MOV.U32 R107, RZ, RZ, R146 ;  /* 0x000000ffff6b7224 */ /* 0x002fe400078e0092 */
[----:B------:R-:W-:Y:S01]  /*9ff0*/  IMAD.MOV.U32 R146, RZ, RZ, R115 ;  /* 0x000000ffff927224 */ /* 0x000fe200078e0073 */
[----:B------:R-:W-:Y:S01]  /*a000*/  PRMT R172, RZ, 0x7610, R172 ;  /* 0x00007610ffac7816 */ /* 0x000fe200000000ac */
[----:B------:R-:W-:Y:S02]  /*a010*/  IMAD.MOV.U32 R114, RZ, RZ, R117 ;  /* 0x000000ffff727224 */ /* 0x000fe400078e0075 */
[----:B------:R-:W-:Y:S02]  /*a020*/  IMAD.MOV.U32 R115, RZ, RZ, R99 ;  /* 0x000000ffff737224 */ /* 0x000fe400078e0063 */
[----:B------:R-:W-:Y:S01]  /*a030*/  IMAD.MOV.U32 R117, RZ, RZ, R87 ;  /* 0x000000ffff757224 */ /* 0x000fe200078e0057 */
[----:B------:R-:W-:Y:S01]  /*a040*/  LEA.HI.X.SX32 R87, R95, R121, 0x1, P2 ;  /* 0x000000795f577211 */ /* 0x000fe200010f0eff */
[----:B------:R-:W-:Y:S01]  /*a050*/  IMAD.MOV.U32 R99, RZ, RZ, R100 ;  /* 0x000000ffff637224 */ /* 0x000fe200078e0064 */
[----:B------:R0:W-:Y:S01]  /*a060*/  STS.U8 [R160+UR11+0xf00], R110 ;  /* 0x000f006ea0007988 */ /* 0x0001e2000800000b */
[----:B------:R-:W-:Y:S01]  /*a070*/  IMAD.MOV.U32 R100, RZ, RZ, R88 ;  /* 0x000000ffff647224 */ /* 0x000fe200078e0058 */
[----:B------:R-:W-:Y:S01]  /*a080*/  IADD3 R88, P2, PT, R94, R122, RZ ;  /* 0x0000007a5e587210 */ /* 0x000fe20007f5e0ff */
[----:B------:R-:W-:Y:S01]  /*a090*/  IMAD R93, R93, UR8, RZ ;  /* 0x000000085d5d7c24 */ /* 0x000fe2000f8e02ff */
[----:B------:R-:W-:Y:S01]  /*a0a0*/  PRMT R171, RZ, 0x7610, R171 ;  /* 0x00007610ffab7816 */ /* 0x000fe200000000ab */
[----:B------:R1:W-:Y:S04]  /*a0b0*/  STS.U8 [R160+UR11+0x1100], R112 ;  /* 0x00110070a0007988 */ /* 0x0003e8000800000b */
[----:B------:R1:W-:Y:S01]  /*a0c0*/  STS.U8 [R160+UR11+0x1000], R210 ;  /* 0x001000d2a0007988 */ /* 0x0003e2000800000b */
[----:B0-----:R-:W-:-:S02]  /*a0d0*/  IMAD.MOV.U32 R110, RZ, RZ, R130 ;  /* 0x000000ffff6e7224 */ /* 0x001fc400078e0082 */
[----:B------:R-:W-:Y:S01]  /*a0e0*/  IMAD.MOV.U32 R130, RZ, RZ, R89 ;  /* 0x000000ffff827224 */ /* 0x000fe200078e0059 */
[----:B------:R-:W2:Y:S01]  /*a0f0*/  @P0 LDG.E.U8 R172, desc[UR24][R84.64] ;  /* 0x0000001854ac0981 */ /* 0x000ea2000c1e1100 */
[----:B------:R-:W-:Y:S01]  /*a100*/  LEA.HI.X.SX32 R89, R94, R121, 0x1, P2 ;  /* 0x000000795e597211 */ /* 0x000fe200010f0eff */
[----:B-1----:R-:W-:Y:S02]  /*a110*/  IMAD.MOV.U32 R112, RZ, RZ, R134 ;  /* 0x000000ffff707224 */ /* 0x002fe400078e0086 */
[----:B------:R-:W-:Y:S01]  /*a120*/  IMAD.MOV.U32 R134, RZ, RZ, R90 ;  /* 0x000000ffff867224 */ /* 0x000fe200078e005a */
[----:B------:R-:W-:Y:S01]  /*a130*/  IADD3 R90, P2, PT, R93, R122, RZ ;  /* 0x0000007a5d5a7210 */ /* 0x000fe20007f5e0ff */
[----:B------:R-:W-:Y:S01]  /*a140*/  IMAD.MOV.U32 R210, RZ, RZ, R102 ;  /* 0x000000ffffd27224 */ /* 0x000fe200078e0066 */
[----:B------:R-:W2:Y:S01]  /*a150*/  @P0 LDG.E.U8 R171, desc[UR24][R86.64] ;  /* 0x0000001856ab0981 */ /* 0x000ea2000c1e1100 */
[----:B------:R-:W-:Y:S02]  /*a160*/  IMAD.MOV.U32 R102, RZ, RZ, R109 ;  /* 0x000000ffff667224 */ /* 0x000fe400078e006d */
[----:B------:R-:W-:Y:S01]  /*a170*/  IMAD.MOV.U32 R109, RZ, RZ, R114 ;  /* 0x000000ffff6d7224 */ /* 0x000fe200078e0072 */
[----:B------:R-:W-:Y:S01]  /*a180*/  PRMT R176, RZ, 0x7610, R176 ;  /* 0x00007610ffb07816 */ /* 0x000fe200000000b0 */
[----:B------:R-:W-:-:S02]  /*a190*/  IMAD.MOV.U32 R114, RZ, RZ, R135 ;  /* 0x000000ffff727224 */ /* 0x000fc400078e0087 */
[----:B------:R-:W-:Y:S01]  /*a1a0*/  IMAD.MOV.U32 R135, RZ, RZ, R91 ;  /* 0x000000ffff877224 */ /* 0x000fe200078e005b */
[----:B------:R-:W-:Y:S02]  /*a1b0*/  LEA.HI.X.SX32 R91, R93, R121, 0x1, P2 ;  /* 0x000000795d5b7211 */ /* 0x000fe400010f0eff */
[----:B------:R-:W-:-:S03]  /*a1c0*/  PRMT R175, RZ, 0x7610, R175 ;  /* 0x00007610ffaf7816 */ /* 0x000fc600000000af */
[----:B------:R-:W2:Y:S04]  /*a1d0*/  @P0 LDG.E.U8 R176, desc[UR24][R90.64] ;  /* 0x000000185ab00981 */ /* 0x000ea8000c1e1100 */
[----:B------:R-:W2:Y:S01]  /*a1e0*/  @P0 LDG.E.U8 R175, desc[UR24][R88.64] ;  /* 0x0000001858af0981 */ /* 0x000ea2000c1e1100 */
[----:B------:R-:W-:-:S03]  /*a1f0*/  IMAD R193, R193, UR8, RZ ;  /* 0x00000008c1c17c24 */ /* 0x000fc6000f8e02ff */
[----:B------:R0:W-:Y:S01]  /*a200*/  STS.U8 [R160+UR11+0x1200], R215 ;  /* 0x001200d7a0007988 */ /* 0x0001e2000800000b */
[----:B------:R-:W-:Y:S02]  /*a210*/  IMAD R194, R194, UR8, RZ ;  /* 0x00000008c2c27c24 */ /* 0x000fe4000f8e02ff */
[----:B0-----:R-:W-:Y:S02]  /*a220*/  IMAD.MOV.U32 R215, RZ, RZ, R115 ;  /* 0x000000ffffd77224 */ /* 0x001fe400078e0073 */
[----:B------:R-:W-:Y:S02]  /*a230*/  IMAD.MOV.U32 R115, RZ, RZ, R130 ;  /* 0x000000ffff737224 */ /* 0x000fe400078e0082 */
[----:B------:R-:W-:Y:S02]  /*a240*/  IMAD.MOV.U32 R130, RZ, RZ, R119 ;  /* 0x000000ffff827224 */ /* 0x000fe400078e0077 */
[----:B------:R-:W-:Y:S01]  /*a250*/  IMAD.MOV.U32 R119, RZ, RZ, R92 ;  /* 0x000000ffff777224 */ /* 0x000fe200078e005c */
[----:B------:R-:W-:Y:S01]  /*a260*/  IADD3 R92, P2, PT, R193, R122, RZ ;  /* 0x0000007ac15c7210 */ /* 0x000fe20007f5e0ff */
[----:B------:R-:W-:-:S03]  /*a270*/  IMAD R195, R195, UR8, RZ ;  /* 0x00000008c3c37c24 */ /* 0x000fc6000f8e02ff */
[-C--:B------:R-:W-:Y:S02]  /*a280*/  LEA.HI.X.SX32 R93, R193, R121.reuse, 0x1, P2 ;  /* 0x00000079c15d7211 */ /* 0x080fe400010f0eff */
[-C--:B------:R-:W-:Y:S01]  /*a290*/  IADD3 R94, P2, PT, R194, R122.reuse, RZ ;  /* 0x0000007ac25e7210 */ /* 0x080fe20007f5e0ff */
[----:B------:R0:W-:Y:S01]  /*a2a0*/  STS.U8 [R160+UR11+0x1700], R214 ;  /* 0x001700d6a0007988 */ /* 0x0001e2000800000b */
[----:B------:R-:W-:Y:S02]  /*a2b0*/  IMAD R196, R196, UR8, RZ ;  /* 0x00000008c4c47c24 */ /* 0x000fe4000f8e02ff */
[----:B------:R-:W-:Y:S01]  /*a2c0*/  LEA.HI.X.SX32 R95, R194, R121, 0x1, P2 ;  /* 0x00000079c25f7211 */ /* 0x000fe200010f0eff */
[----:B------:R1:W-:Y:S01]  /*a2d0*/  STS.U8 [R160+UR11+0x1400], R223 ;  /* 0x001400dfa0007988 */ /* 0x0003e2000800000b */
[----:B------:R-:W-:-:S03]  /*a2e0*/  IADD3 R96, P2, PT, R195, R122, RZ ;  /* 0x0000007ac3607210 */ /* 0x000fc60007f5e0ff */
[----:B------:R1:W-:Y:S01]  /*a2f0*/  STS.U8 [R160+UR11+0x1600], R230 ;  /* 0x001600e6a0007988 */ /* 0x0003e2000800000b */
[----:B0-----:R-:W-:-:S03]  /*a300*/  IMAD.MOV.U32 R214, RZ, RZ, R100 ;  /* 0x000000ffffd67224 */ /* 0x001fc600078e0064 */
[----:B------:R0:W-:Y:S01]  /*a310*/  STS.U8 [R160+UR11+0x800], R108 ;  /* 0x0008006ca0007988 */ /* 0x0001e2000800000b */
[----:B-1----:R-:W-:Y:S02]  /*a320*/  IMAD.MOV.U32 R223, RZ, RZ, R102 ;  /* 0x000000ffffdf7224 */ /* 0x002fe400078e0066 */
[----:B------:R-:W-:Y:S02]  /*a330*/  IMAD.MOV.U32 R230, RZ, RZ, R134 ;  /* 0x000000ffffe67224 */ /* 0x000fe400078e0086 */
[----:B------:R-:W-:Y:S01]  /*a340*/  IMAD.MOV.U32 R134, RZ, RZ, R97 ;  /* 0x000000ffff867224 */ /* 0x000fe200078e0061 */
[----:B------:R-:W-:Y:S01]  /*a350*/  LEA.HI.X.SX32 R97, R195, R121, 0x1, P2 ;  /* 0x00000079c3617211 */ /* 0x000fe200010f0eff */
[----:B0-----:R-:W-:Y:S01]  /*a360*/  IMAD.MOV.U32 R108, RZ, RZ, R135 ;  /* 0x000000ffff6c7224 */ /* 0x001fe200078e0087 */
[----:B------:R0:W-:Y:S01]  /*a370*/  STS.U8 [R160+UR11+0x1800], R235 ;  /* 0x001800eba0007988 */ /* 0x0001e2000800000b */
[----:B------:R-:W-:Y:S01]  /*a380*/  IMAD.MOV.U32 R135, RZ, RZ, R98 ;  /* 0x000000ffff877224 */ /* 0x000fe200078e0062 */
[----:B------:R-:W-:Y:S01]  /*a390*/  IADD3 R98, P2, PT, R196, R122, RZ ;  /* 0x0000007ac4627210 */ /* 0x000fe20007f5e0ff */
[----:B------:R-:W-:Y:S01]  /*a3a0*/  IMAD R198, R198, UR8, RZ ;  /* 0x00000008c6c67c24 */ /* 0x000fe2000f8e02ff */
[----:B------:R1:W-:Y:S01]  /*a3b0*/  STS.U8 [R160+UR11+0x1e00], R214 ;  /* 0x001e00d6a0007988 */ /* 0x0003e2000800000b */
[----:B------:R-:W-:-:S02]  /*a3c0*/  IMAD.MOV.U32 R147, RZ, RZ, R118 ;  /* 0x000000ffff937224 */ /* 0x000fc400078e0076 */
[----:B------:R-:W-:Y:S02]  /*a3d0*/  IMAD.MOV.U32 R118, RZ, RZ, R99 ;  /* 0x000000ffff767224 */ /* 0x000fe400078e0063 */
[----:B0-----:R-:W-:Y:S01]  /*a3e0*/  IMAD.MOV.U32 R235, RZ, RZ, R230 ;  /* 0x000000ffffeb7224 */ /* 0x001fe200078e00e6 */
[----:B------:R0:W-:Y:S01]  /*a3f0*/  STS.U8 [R160+UR11+0x1900], R219 ;  /* 0x001900dba0007988 */ /* 0x0001e2000800000b */
[----:B------:R-:W-:Y:S02]  /*a400*/  IMAD.MOV.U32 R230, RZ, RZ, R215 ;  /* 0x000000ffffe67224 */ /* 0x000fe400078e00d7 */
[----:B-1----:R-:W-:Y:S01]  /*a410*/  IMAD.MOV.U32 R214, RZ, RZ, R223 ;  /* 0x000000ffffd67224 */ /* 0x002fe200078e00df */
[----:B------:R-:W-:Y:S01]  /*a420*/  LEA.HI.X.SX32 R99, R196, R121, 0x1, P2 ;  /* 0x00000079c4637211 */ /* 0x000fe200010f0eff */
[----:B------:R-:W-:Y:S01]  /*a430*/  IMAD.MOV.U32 R223, RZ, RZ, R112 ;  /* 0x000000ffffdf7224 */ /* 0x000fe200078e0070 */
[----:B------:R1:W-:Y:S01]  /*a440*/  STS.U8 [R160+UR11+0x900], R104 ;  /* 0x00090068a0007988 */ /* 0x0003e2000800000b */
[----:B------:R-:W-:Y:S01]  /*a450*/  IADD3 R100, P2, PT, R198, R122, RZ ;  /* 0x0000007ac6647210 */ /* 0x000fe20007f5e0ff */
[----:B------:R-:W-:-:S02]  /*a460*/  IMAD R199, R199, UR8, RZ ;  /* 0x00000008c7c77c24 */ /* 0x000fc4000f8e02ff */
[----:B------:R-:W-:Y:S01]  /*a470*/  IMAD.MOV.U32 R215, RZ, RZ, R210 ;  /* 0x000000ffffd77224 */ /* 0x000fe200078e00d2 */
[----:B------:R1:W-:Y:S01]  /*a480*/  STS.U8 [R160+UR11+0x2000], R235 ;  /* 0x002000eba0007988 */ /* 0x0003e2000800000b */
[----:B------:R-:W-:Y:S02]  /*a490*/  IMAD.MOV.U32 R112, RZ, RZ, R110 ;  /* 0x000000ffff707224 */ /* 0x000fe400078e006e */
[----:B0-----:R-:W-:Y:S02]  /*a4a0*/  IMAD.MOV.U32 R219, RZ, RZ, R214 ;  /* 0x000000ffffdb7224 */ /* 0x001fe400078e00d6 */
[----:B-1----:R-:W-:Y:S02]  /*a4b0*/  IMAD.MOV.U32 R104, RZ, RZ, R101 ;  /* 0x000000ffff687224 */ /* 0x002fe400078e0065 */
[----:B------:R-:W-:Y:S02]  /*a4c0*/  IMAD.MOV.U32 R210, RZ, RZ, R107 ;  /* 0x000000ffffd27224 */ /* 0x000fe400078e006b */
[----:B------:R-:W-:-:S02]  /*a4d0*/  IMAD.MOV.U32 R214, RZ, RZ, R223 ;  /* 0x000000ffffd67224 */ /* 0x000fc400078e00df */
[----:B------:R-:W-:Y:S01]  /*a4e0*/  IMAD.MOV.U32 R235, RZ, RZ, R230 ;  /* 0x000000ffffeb7224 */ /* 0x000fe200078e00e6 */
[----:B------:R-:W-:Y:S01]  /*a4f0*/  LEA.HI.X.SX32 R101, R198, R121, 0x1, P2 ;  /* 0x00000079c6657211 */ /* 0x000fe200010f0eff */
[----:B------:R-:W-:Y:S01]  /*a500*/  IMAD.MOV.U32 R110, RZ, RZ, R113 ;  /* 0x000000ffff6e7224 */ /* 0x000fe200078e0071 */
[----:B------:R0:W-:Y:S01]  /*a510*/  STS.U8 [R160+UR11+0x1a00], R243 ;  /* 0x001a00f3a0007988 */ /* 0x0001e2000800000b */
[----:B------:R-:W-:Y:S01]  /*a520*/  IMAD.MOV.U32 R107, RZ, RZ, R106 ;  /* 0x000000ffff6b7224 */ /* 0x000fe200078e006a */
[----:B------:R-:W-:Y:S01]  /*a530*/  IADD3 R102, P2, PT, R199, R122, RZ ;  /* 0x0000007ac7667210 */ /* 0x000fe20007f5e0ff */
[----:B------:R-:W-:Y:S01]  /*a540*/  IMAD.MOV.U32 R113, RZ, RZ, R111 ;  /* 0x000000ffff717224 */ /* 0x000fe200078e006f */
[----:B------:R1:W-:Y:S01]  /*a550*/  STS.U8 [R160+UR11+0x2200], R219 ;  /* 0x002200dba0007988 */ /* 0x0003e2000800000b */
[----:B------:R-:W-:Y:S02]  /*a560*/  IMAD.MOV.U32 R230, RZ, RZ, R215 ;  /* 0x000000ffffe67224 */ /* 0x000fe400078e00d7 */
[----:B------:R-:W-:-:S02]  /*a570*/  IMAD.MOV.U32 R223, RZ, RZ, R112 ;  /* 0x000000ffffdf7224 */ /* 0x000fc400078e0070 */
[----:B------:R-:W-:Y:S02]  /*a580*/  IMAD R200, R200, UR8, RZ ;  /* 0x00000008c8c87c24 */ /* 0x000fe4000f8e02ff */
[----:B------:R-:W-:Y:S02]  /*a590*/  IMAD.MOV.U32 R106, RZ, RZ, R104 ;  /* 0x000000ffff6a7224 */ /* 0x000fe400078e0068 */
[----:B------:R-:W-:Y:S02]  /*a5a0*/  IMAD.MOV.U32 R215, RZ, RZ, R210 ;  /* 0x000000ffffd77224 */ /* 0x000fe400078e00d2 */
[----:B0-----:R-:W-:Y:S02]  /*a5b0*/  IMAD.MOV.U32 R243, RZ, RZ, R235 ;  /* 0x000000fffff37224 */ /* 0x001fe400078e00eb */
[----:B-1----:R-:W-:Y:S01]  /*a5c0*/  IMAD.MOV.U32 R219, RZ, RZ, R214 ;  /* 0x000000ffffdb7224 */ /* 0x002fe200078e00d6 */
[----:B------:R0:W-:Y:S01]  /*a5d0*/  STS.U8 [R160+UR11+0x700], R103 ;  /* 0x00070067a0007988 */ /* 0x0001e2000800000b */
[----:B------:R-:W-:-:S02]  /*a5e0*/  IMAD.MOV.U32 R112, RZ, RZ, R110 ;  /* 0x000000ffff707224 */ /* 0x000fc400078e006e */
[----:B------:R-:W-:Y:S01]  /*a5f0*/  IMAD.MOV.U32 R210, RZ, RZ, R107 ;  /* 0x000000ffffd27224 */ /* 0x000fe200078e006b */
[----:B------:R1:W-:Y:S01]  /*a600*/  STS.U8 [R160+UR11+0x1b00], R227 ;  /* 0x001b00e3a0007988 */ /* 0x0003e2000800000b */
[----:B------:R-:W-:Y:S02]  /*a610*/  IMAD.MOV.U32 R110, RZ, RZ, R113 ;  /* 0x000000ffff6e7224 */ /* 0x000fe400078e0071 */
[----:B------:R-:W-:Y:S02]  /*a620*/  IMAD.MOV.U32 R235, RZ, RZ, R230 ;  /* 0x000000ffffeb7224 */ /* 0x000fe400078e00e6 */
[----:B------:R-:W-:Y:S01]  /*a630*/  IMAD.MOV.U32 R214, RZ, RZ, R223 ;  /* 0x000000ffffd67224 */ /* 0x000fe200078e00df */
[----:B0-----:R-:W-:Y:S01]  /*a640*/  LEA.HI.X.SX32 R103, R199, R121, 0x1, P2 ;  /* 0x00000079c7677211 */ /* 0x001fe200010f0eff */
[----:B------:R-:W-:Y:S01]  /*a650*/  IMAD.MOV.U32 R113, RZ, RZ, R106 ;  /* 0x000000ffff717224 */ /* 0x000fe200078e006a */
[----:B------:R-:W-:Y:S01]  /*a660*/  IADD3 R104, P2, PT, R200, R122, RZ ;  /* 0x0000007ac8687210 */ /* 0x000fe20007f5e0ff */
[----:B------:R-:W-:Y:S01]  /*a670*/  IMAD.MOV.U32 R111, RZ, RZ, R105 ;  /* 0x000000ffff6f7224 */ /* 0x000fe200078e0069 */
[----:B------:R0:W-:Y:S01]  /*a680*/  STS.U8 [R160+UR11+0x2400], R243 ;  /* 0x002400f3a0007988 */ /* 0x0001e2000800000b */
[----:B------:R-:W-:-:S02]  /*a690*/  IMAD R201, R201, UR8, RZ ;  /* 0x00000008c9c97c24 */ /* 0x000fc4000f8e02ff */
[----:B------:R-:W-:Y:S02]  /*a6a0*/  IMAD.MOV.U32 R230, RZ, RZ, R215 ;  /* 0x000000ffffe67224 */ /* 0x000fe400078e00d7 */
[----:B-1----:R-:W-:Y:S02]  /*a6b0*/  IMAD.MOV.U32 R227, RZ, RZ, R219 ;  /* 0x000000ffffe37224 */ /* 0x002fe400078e00db */
[----:B------:R-:W-:Y:S02]  /*a6c0*/  IMAD.MOV.U32 R223, RZ, RZ, R112 ;  /* 0x000000ffffdf7224 */ /* 0x000fe400078e0070 */
[----:B------:R-:W-:Y:S02]  /*a6d0*/  IMAD.MOV.U32 R215, RZ, RZ, R210 ;  /* 0x000000ffffd77224 */ /* 0x000fe400078e00d2 */
[----:B------:R-:W-:Y:S02]  /*a6e0*/  IMAD.MOV.U32 R112, RZ, RZ, R110 ;  /* 0x000000ffff707224 */ /* 0x000fe400078e006e */
[----:B0-----:R-:W-:-:S02]  /*a6f0*/  IMAD.MOV.U32 R243, RZ, RZ, R235 ;  /* 0x000000fffff37224 */ /* 0x001fc400078e00eb */
        /* <DEDUP_REMOVED lines=9> */
[----:B------:R-:W-:-:S02]  /*a790*/  IMAD R151, R151, UR8, RZ ;  /* 0x0000000897977c24 */ /* 0x000fc4000f8e02ff */
[----:B------:R-:W-:Y:S02]  /*a7a0*/  IMAD.MOV.U32 R111, RZ, RZ, R147 ;  /* 0x000000ffff6f7224 */ /* 0x000fe400078e0093 */
[----:B------:R-:W-:Y:S02]  /*a7b0*/  IMAD.MOV.U32 R214, RZ, RZ, R223 ;  /* 0x000000ffffd67224 */ /* 0x000fe400078e00df */
[----:B------:R-:W-:Y:S02]  /*a7c0*/  IMAD.MOV.U32 R230, RZ, RZ, R112 ;  /* 0x000000ffffe67224 */ /* 0x000fe400078e0070 */
[----:B0-----:R-:W-:Y:S02]  /*a7d0*/  IMAD.MOV.U32 R234, RZ, RZ, R243 ;  /* 0x000000ffffea7224 */ /* 0x001fe400078e00f3 */
[----:B-1----:R-:W-:Y:S02]  /*a7e0*/  IMAD.MOV.U32 R227, RZ, RZ, R219 ;  /* 0x000000ffffe37224 */ /* 0x002fe400078e00db */
[----:B------:R-:W-:Y:S01]  /*a7f0*/  IMAD.MOV.U32 R223, RZ, RZ, R210 ;  /* 0x000000ffffdf7224 */ /* 0x000fe200078e00d2 */
[----:B------:R-:W-:Y:S01]  /*a800*/  LEA.HI.X.SX32 R107, R201, R121, 0x1, P2 ;  /* 0x00000079c96b7211 */ /* 0x000fe200010f0eff */
[----:B------:R-:W-:-:S02]  /*a810*/  IMAD.MOV.U32 R112, RZ, RZ, R110 ;  /* 0x000000ffff707224 */ /* 0x000fc400078e006e */
[----:B------:R-:W-:Y:S02]  /*a820*/  IMAD.MOV.U32 R210, RZ, RZ, R113 ;  /* 0x000000ffffd27224 */ /* 0x000fe400078e0071 */
[----:B------:R-:W-:Y:S01]  /*a830*/  IMAD.MOV.U32 R243, RZ, RZ, R235 ;  /* 0x000000fffff37224 */ /* 0x000fe200078e00eb */
[----:B------:R-:W-:Y:S01]  /*a840*/  IADD3 R108, P2, PT, R151, R122, RZ ;  /* 0x0000007a976c7210 */ /* 0x000fe20007f5e0ff */
[----:B------:R-:W-:Y:S02]  /*a850*/  IMAD.MOV.U32 R113, RZ, RZ, R111 ;  /* 0x000000ffff717224 */ /* 0x000fe400078e006f */
[----:B------:R-:W-:Y:S01]  /*a860*/  IMAD.MOV.U32 R219, RZ, RZ, R214 ;  /* 0x000000ffffdb7224 */ /* 0x000fe200078e00d6 */
[----:B------:R0:W-:Y:S01]  /*a870*/  STS.U8 [R160+UR11+0x2800], R234 ;  /* 0x002800eaa0007988 */ /* 0x0001e2000800000b */
[----:B------:R-:W-:Y:S02]  /*a880*/  IMAD R202, R202, UR8, RZ ;  /* 0x00000008caca7c24 */ /* 0x000fe4000f8e02ff */
[----:B------:R-:W-:-:S02]  /*a890*/  IMAD.MOV.U32 R235, RZ, RZ, R230 ;  /* 0x000000ffffeb7224 */ /* 0x000fc400078e00e6 */
[----:B------:R-:W-:Y:S02]  /*a8a0*/  IMAD.MOV.U32 R199, RZ, RZ, R227 ;  /* 0x000000ffffc77224 */ /* 0x000fe400078e00e3 */
[----:B------:R-:W-:Y:S02]  /*a8b0*/  IMAD.MOV.U32 R214, RZ, RZ, R223 ;  /* 0x000000ffffd67224 */ /* 0x000fe400078e00df */
[----:B------:R-:W-:Y:S02]  /*a8c0*/  IMAD.MOV.U32 R230, RZ, RZ, R112 ;  /* 0x000000ffffe67224 */ /* 0x000fe400078e0070 */
[----:B------:R-:W-:Y:S02]  /*a8d0*/  IMAD.MOV.U32 R223, RZ, RZ, R210 ;  /* 0x000000ffffdf7224 */ /* 0x000fe400078e00d2 */
[----:B0-----:R-:W-:Y:S02]  /*a8e0*/  IMAD.MOV.U32 R234, RZ, RZ, R243 ;  /* 0x000000ffffea7224 */ /* 0x001fe400078e00f3 */
[----:B------:R-:W-:Y:S01]  /*a8f0*/  IMAD.MOV.U32 R147, RZ, RZ, R109 ;  /* 0x000000ffff937224 */ /* 0x000fe200078e006d */
[----:B------:R-:W-:Y:S01]  /*a900*/  LEA.HI.X.SX32 R109, R151, R121, 0x1, P2 ;  /* 0x00000079976d7211 */ /* 0x000fe200010f0eff */
[----:B------:R-:W-:-:S02]  /*a910*/  IMAD.MOV.U32 R210, RZ, RZ, R113 ;  /* 0x000000ffffd27224 */ /* 0x000fc400078e0071 */
[----:B------:R-:W-:Y:S01]  /*a920*/  IMAD.MOV.U32 R227, RZ, RZ, R219 ;  /* 0x000000ffffe37224 */ /* 0x000fe200078e00db */
[----:B------:R-:W-:Y:S01]  /*a930*/  IADD3 R110, P2, PT, R202, R122, RZ ;  /* 0x0000007aca6e7210 */ /* 0x000fe20007f5e0ff */
[----:B------:R-:W-:Y:S01]  /*a940*/  IMAD.MOV.U32 R243, RZ, RZ, R235 ;  /* 0x000000fffff37224 */ /* 0x000fe200078e00eb */
[----:B------:R0:W-:Y:S01]  /*a950*/  STS.U8 [R160+UR11+0x2a00], R199 ;  /* 0x002a00c7a0007988 */ /* 0x0001e2000800000b */
[----:B------:R-:W-:Y:S02]  /*a960*/  IMAD R116, R116, UR8, RZ ;  /* 0x0000000874747c24 */ /* 0x000fe4000f8e02ff */
[----:B------:R-:W-:Y:S02]  /*a970*/  IMAD.MOV.U32 R219, RZ, RZ, R214 ;  /* 0x000000ffffdb7224 */ /* 0x000fe400078e00d6 */
[----:B------:R-:W-:Y:S02]  /*a980*/  IMAD.MOV.U32 R235, RZ, RZ, R230 ;  /* 0x000000ffffeb7224 */ /* 0x000fe400078e00e6 */
[----:B------:R-:W-:-:S02]  /*a990*/  IMAD.MOV.U32 R230, RZ, RZ, R223 ;  /* 0x000000ffffe67224 */ /* 0x000fc400078e00df */
[----:B------:R-:W-:Y:S02]  /*a9a0*/  IMAD.MOV.U32 R214, RZ, RZ, R210 ;  /* 0x000000ffffd67224 */ /* 0x000fe400078e00d2 */
[----:B0-----:R-:W-:Y:S02]  /*a9b0*/  IMAD.MOV.U32 R199, RZ, RZ, R234 ;  /* 0x000000ffffc77224 */ /* 0x001fe400078e00ea */
[----:B------:R-:W-:Y:S01]  /*a9c0*/  IMAD.MOV.U32 R234, RZ, RZ, R227 ;  /* 0x000000ffffea7224 */ /* 0x000fe200078e00e3 */
[----:B------:R-:W-:Y:S01]  /*a9d0*/  LEA.HI.X.SX32 R111, R202, R121, 0x1, P2 ;  /* 0x00000079ca6f7211 */ /* 0x000fe200010f0eff */
[----:B------:R-:W-:Y:S02]  /*a9e0*/  IMAD.MOV.U32 R223, RZ, RZ, R147 ;  /* 0x000000ffffdf7224 */ /* 0x000fe400078e0093 */
[----:B------:R-:W-:Y:S01]  /*a9f0*/  IMAD.MOV.U32 R227, RZ, RZ, R243 ;  /* 0x000000ffffe37224 */ /* 0x000fe200078e00f3 */
[----:B------:R-:W-:Y:S01]  /*aa00*/  IADD3 R112, P2, PT, R116, R122, RZ ;  /* 0x0000007a74707210 */ /* 0x000fe20007f5e0ff */
[----:B------:R-:W-:-:S02]  /*aa10*/  IMAD.MOV.U32 R210, RZ, RZ, R146 ;  /* 0x000000ffffd27224 */ /* 0x000fc400078e0092 */
[----:B------:R-:W-:Y:S01]  /*aa20*/  IMAD.MOV.U32 R243, RZ, RZ, R219 ;  /* 0x000000fffff37224 */ /* 0x000fe200078e00db */
[----:B------:R0:W-:Y:S01]  /*aa30*/  STS.U8 [R160+UR11+0x2c00], R199 ;  /* 0x002c00c7a0007988 */ /* 0x0001e2000800000b */
[----:B------:R-:W-:Y:S02]  /*aa40*/  IMAD R203, R203, UR8, RZ ;  /* 0x00000008cbcb7c24 */ /* 0x000fe4000f8e02ff */
[----:B------:R-:W-:Y:S02]  /*aa50*/  IMAD.MOV.U32 R147, RZ, RZ, R114 ;  /* 0x000000ffff937224 */ /* 0x000fe400078e0072 */
[----:B------:R-:W-:Y:S02]  /*aa60*/  IMAD.MOV.U32 R219, RZ, RZ, R235 ;  /* 0x000000ffffdb7224 */ /* 0x000fe400078e00eb */
[----:B------:R-:W-:Y:S02]  /*aa70*/  IMAD.MOV.U32 R146, RZ, RZ, R115 ;  /* 0x000000ffff927224 */ /* 0x000fe400078e0073 */
[----:B------:R-:W-:-:S02]  /*aa80*/  IMAD.MOV.U32 R235, RZ, RZ, R214 ;  /* 0x000000ffffeb7224 */ /* 0x000fc400078e00d6 */
[----:B------:R-:W-:Y:S02]  /*aa90*/  IMAD.MOV.U32 R214, RZ, RZ, R223 ;  /* 0x000000ffffd67224 */ /* 0x000fe400078e00df */
[----:B0-----:R-:W-:Y:S01]  /*aaa0*/  IMAD.MOV.U32 R199, RZ, RZ, R234 ;  /* 0x000000ffffc77224 */ /* 0x001fe200078e00ea */
[----:B------:R-:W-:Y:S01]  /*aab0*/  LEA.HI.X.SX32 R113, R116, R121, 0x1, P2 ;  /* 0x0000007974717211 */ /* 0x000fe200010f0eff */
[----:B------:R-:W-:Y:S02]  /*aac0*/  IMAD.MOV.U32 R223, RZ, RZ, R210 ;  /* 0x000000ffffdf7224 */ /* 0x000fe400078e00d2 */
[----:B------:R-:W-:Y:S01]  /*aad0*/  IMAD.MOV.U32 R234, RZ, RZ, R227 ;  /* 0x000000ffffea7224 */ /* 0x000fe200078e00e3 */
[----:B------:R-:W-:Y:S01]  /*aae0*/  IADD3 R114, P2, PT, R203, R122, RZ ;  /* 0x0000007acb727210 */ /* 0x000fe20007f5e0ff */
[----:B------:R-:W-:Y:S02]  /*aaf0*/  IMAD.MOV.U32 R210, RZ, RZ, R147 ;  /* 0x000000ffffd27224 */ /* 0x000fe400078e0093 */
[----:B------:R-:W-:-:S02]  /*ab00*/  IMAD.MOV.U32 R227, RZ, RZ, R243 ;  /* 0x000000ffffe37224 */ /* 0x000fc400078e00f3 */
[----:B------:R-:W-:Y:S02]  /*ab10*/  IMAD R155, R155, UR8, RZ ;  /* 0x000000089b9b7c24 */ /* 0x000fe4000f8e02ff */
[----:B------:R-:W-:Y:S02]  /*ab20*/  IMAD.MOV.U32 R147, RZ, RZ, R146 ;  /* 0x000000ffff937224 */ /* 0x000fe400078e0092 */
[----:B------:R-:W-:Y:S02]  /*ab30*/  IMAD.MOV.U32 R243, RZ, RZ, R219 ;  /* 0x000000fffff37224 */ /* 0x000fe400078e00db */
[----:B------:R-:W-:Y:S02]  /*ab40*/  IMAD.MOV.U32 R146, RZ, RZ, R130 ;  /* 0x000000ffff927224 */ /* 0x000fe400078e0082 */
[----:B------:R-:W-:Y:S02]  /*ab50*/  IMAD.MOV.U32 R219, RZ, RZ, R235 ;  /* 0x000000ffffdb7224 */ /* 0x000fe400078e00eb */
[----:B------:R-:W-:Y:S01]  /*ab60*/  IMAD.MOV.U32 R235, RZ, RZ, R223 ;  /* 0x000000ffffeb7224 */ /* 0x000fe200078e00df */
[----:B------:R-:W-:Y:S01]  /*ab70*/  LEA.HI.X.SX32 R115, R203, R121, 0x1, P2 ;  /* 0x00000079cb737211 */ /* 0x000fe200010f0eff */
[----:B------:R-:W-:-:S02]  /*ab80*/  IMAD.MOV.U32 R130, RZ, RZ, R131 ;  /* 0x000000ffff827224 */ /* 0x000fc400078e0083 */
[----:B------:R-:W-:Y:S01]  /*ab90*/  IMAD.MOV.U32 R223, RZ, RZ, R210 ;  /* 0x000000ffffdf7224 */ /* 0x000fe200078e00d2 */
[----:B------:R-:W-:Y:S01]  /*aba0*/  IADD3 R116, P2, PT, R155, R122, RZ ;  /* 0x0000007a9b747210 */ /* 0x000fe20007f5e0ff */
[----:B------:R-:W-:Y:S02]  /*abb0*/  IMAD.MOV.U32 R131, RZ, RZ, R117 ;  /* 0x000000ffff837224 */ /* 0x000fe400078e0075 */
[----:B------:R-:W-:Y:S02]  /*abc0*/  IMAD.MOV.U32 R210, RZ, RZ, R147 ;  /* 0x000000ffffd27224 */ /* 0x000fe400078e0093 */
[----:B------:R-:W-:Y:S02]  /*abd0*/  IMAD R154, R154, UR8, RZ ;  /* 0x000000089a9a7c24 */ /* 0x000fe4000f8e02ff */
[----:B------:R-:W-:Y:S02]  /*abe0*/  IMAD.MOV.U32 R147, RZ, RZ, R146 ;  /* 0x000000ffff937224 */ /* 0x000fe400078e0092 */
[----:B------:R-:W-:-:S02]  /*abf0*/  IMAD.MOV.U32 R146, RZ, RZ, R125 ;  /* 0x000000ffff927224 */ /* 0x000fc400078e007d */
[----:B------:R-:W-:Y:S01]  /*ac00*/  IMAD.MOV.U32 R125, RZ, RZ, R130 ;  /* 0x000000ffff7d7224 */ /* 0x000fe200078e0082 */
[-C--:B------:R-:W-:Y:S01]  /*ac10*/  LEA.HI.X.SX32 R117, R155, R121.reuse, 0x1, P2 ;  /* 0x000000799b757211 */ /* 0x080fe200010f0eff */
[----:B------:R-:W-:Y:S02]  /*ac20*/  IMAD.MOV.U32 R130, RZ, RZ, R131 ;  /* 0x000000ffff827224 */ /* 0x000fe400078e0083 */
[----:B------:R-:W-:Y:S01]  /*ac30*/  IMAD.MOV.U32 R131, RZ, RZ, R118 ;  /* 0x000000ffff837224 */ /* 0x000fe200078e0076 */
[C---:B------:R-:W-:Y:S01]  /*ac40*/  IADD3 R118, P2, PT, R154.reuse, R122, RZ ;  /* 0x0000007a9a767210 */ /* 0x040fe20007f5e0ff */
[----:B------:R-:W-:Y:S01]  /*ac50*/  IMAD R159, R159, UR8, RZ ;  /* 0x000000089f9f7c24 */ /* 0x000fe2000f8e02ff */
[----:B------:R0:W-:Y:S01]  /*ac60*/  STS.U8 [R160+UR11+0x2e00], R199 ;  /* 0x002e00c7a0007988 */ /* 0x0001e2000800000b */
[----:B------:R-:W-:Y:S01]  /*ac70*/  IMAD.MOV.U32 R203, RZ, RZ, R119 ;  /* 0x000000ffffcb7224 */ /* 0x000fe200078e0077 */
[----:B------:R-:W-:Y:S01]  /*ac80*/  LEA.HI.X.SX32 R119, R154, R121, 0x1, P2 ;  /* 0x000000799a777211 */ /* 0x000fe200010f0eff */
[----:B------:R-:W-:-:S02]  /*ac90*/  IMAD.MOV.U32 R202, RZ, RZ, R210 ;  /* 0x000000ffffca7224 */ /* 0x000fc400078e00d2 */
[----:B------:R-:W-:Y:S02]  /*aca0*/  IMAD.MOV.U32 R210, RZ, RZ, R120 ;  /* 0x000000ffffd27224 */ /* 0x000fe400078e0078 */
[----:B0-----:R-:W-:Y:S02]  /*acb0*/  IMAD.MOV.U32 R199, RZ, RZ, R147 ;  /* 0x000000ffffc77224 */ /* 0x001fe400078e0093 */
[----:B------:R-:W-:Y:S01]  /*acc0*/  IMAD.MOV.U32 R147, RZ, RZ, R125 ;  /* 0x000000ffff937224 */ /* 0x000fe200078e007d */
[C---:B------:R-:W-:Y:S01]  /*acd0*/  IADD3 R125, P2, PT, R159.reuse, R122, RZ ;  /* 0x0000007a9f7d7210 */ /* 0x040fe20007f5e0ff */
[----:B------:R0:W-:Y:S03]  /*ace0*/  STS.U8 [R160+UR11+0x1f00], R239 ;  /* 0x001f00efa0007988 */ /* 0x0001e6000800000b */
[----:B------:R-:W-:Y:S01]  /*acf0*/  LEA.HI.X.SX32 R120, R159, R121, 0x1, P2 ;  /* 0x000000799f787211 */ /* 0x000fe200010f0eff */
[----:B------:R-:W-:Y:S01]  /*ad00*/  IMAD.MOV.U32 R151, RZ, RZ, R234 ;  /* 0x000000ffff977224 */ /* 0x000fe200078e00ea */
[----:B------:R-:W-:Y:S01]  /*ad10*/  PRMT R196, RZ, 0x7610, R196 ;  /* 0x00007610ffc47816 */ /* 0x000fe200000000c4 */
[----:B------:R-:W-:-:S02]  /*ad20*/  IMAD.MOV.U32 R234, RZ, RZ, R130 ;  /* 0x000000ffffea7224 */ /* 0x000fc400078e0082 */
[----:B------:R-:W-:Y:S02]  /*ad30*/  @P0 IMAD.MOV.U32 R130, RZ, RZ, R125 ;  /* 0x000000ffff820224 */ /* 0x000fe400078e007d */
[----:B0-----:R-:W-:Y:S02]  /*ad40*/  IMAD.MOV.U32 R239, RZ, RZ, R227 ;  /* 0x000000ffffef7224 */ /* 0x001fe400078e00e3 */
[----:B------:R-:W-:Y:S02]  /*ad50*/  IMAD.MOV.U32 R227, RZ, RZ, R131 ;  /* 0x000000ffffe37224 */ /* 0x000fe400078e0083 */
[----:B------:R-:W-:Y:S02]  /*ad60*/  @P0 IMAD.MOV.U32 R131, RZ, RZ, R120 ;  /* 0x000000ffff830224 */ /* 0x000fe400078e0078 */
[----:B------:R-:W-:-:S03]  /*ad70*/  IMAD R158, R158, UR8, RZ ;  /* 0x000000089e9e7c24 */ /* 0x000fc6000f8e02ff */
[----:B------:R0:W2:Y:S01]  /*ad80*/  @P0 LDG.E.U8 R196, desc[UR24][R130.64] ;  /* 0x0000001882c40981 */ /* 0x0000a2000c1e1100 */
[----:B------:R-:W-:Y:S01]  /*ad90*/  IMAD.MOV.U32 R155, RZ, RZ, R151 ;  /* 0x000000ffff9b7224 */ /* 0x000fe200078e0097 */
[----:B------:R-:W-:Y:S01]  /*ada0*/  PRMT R195, RZ, 0x7610, R195 ;  /* 0x00007610ffc37816 */ /* 0x000fe200000000c3 */
[----:B------:R-:W-:Y:S01]  /*adb0*/  IMAD.MOV.U32 R151, RZ, RZ, R243 ;  /* 0x000000ffff977224 */ /* 0x000fe200078e00f3 */
[----:B------:R1:W-:Y:S01]  /*adc0*/  STS.U8 [R160+UR11+0x3000], R203 ;  /* 0x003000cba0007988 */ /* 0x0003e2000800000b */
[----:B0-----:R-:W-:-:S04]  /*add0*/  IADD3 R131, P2, PT, R158, R122, RZ ;  /* 0x0000007a9e837210 */ /* 0x001fc80007f5e0ff */
[----:B------:R-:W-:Y:S01]  /*ade0*/  LEA.HI.X.SX32 R130, R158, R121, 0x1, P2 ;  /* 0x000000799e827211 */ /* 0x000fe200010f0eff */
[----:B-1----:R-:W-:Y:S02]  /*adf0*/  IMAD.MOV.U32 R203, RZ, RZ, R239 ;  /* 0x000000ffffcb7224 */ /* 0x002fe400078e00ef */
[----:B------:R-:W-:Y:S02]  /*ae00*/  IMAD.MOV.U32 R243, RZ, RZ, R134 ;  /* 0x000000fffff37224 */ /* 0x000fe400078e0086 */
[----:B------:R-:W-:Y:S02]  /*ae10*/  IMAD.MOV.U32 R239, RZ, RZ, R135 ;  /* 0x000000ffffef7224 */ /* 0x000fe400078e0087 */
[----:B------:R-:W-:Y:S02]  /*ae20*/  @P0 IMAD.MOV.U32 R134, RZ, RZ, R131 ;  /* 0x000000ffff860224 */ /* 0x000fe400078e0083 */
[----:B------:R-:W-:Y:S02]  /*ae30*/  @P0 IMAD.MOV.U32 R135, RZ, RZ, R130 ;  /* 0x000000ffff870224 */ /* 0x000fe400078e0082 */
[----:B------:R-:W-:-:S03]  /*ae40*/  IMAD R204, R204, UR8, RZ ;  /* 0x00000008cccc7c24 */ /* 0x000fc6000f8e02ff */
[----:B------:R0:W2:Y:S04]  /*ae50*/  @P0 LDG.E.U8 R195, desc[UR24][R134.64] ;  /* 0x0000001886c30981 */ /* 0x0000a8000c1e1100 */
[----:B------:R1:W-:Y:S01]  /*ae60*/  STS.U8 [R160+UR11+0x3200], R202 ;  /* 0x003200caa0007988 */ /* 0x0003e2000800000b */
[----:B0-----:R-:W-:-:S03]  /*ae70*/  IADD3 R135, P2, PT, R204, R122, RZ ;  /* 0x0000007acc877210 */ /* 0x001fc60007f5e0ff */
[----:B------:R0:W-:Y:S01]  /*ae80*/  STS.U8 [R160+UR11+0x3300], R199 ;  /* 0x003300c7a0007988 */ /* 0x0001e2000800000b */
[----:B------:R-:W-:Y:S01]  /*ae90*/  LEA.HI.X.SX32 R134, R204, R121, 0x1, P2 ;  /* 0x00000079cc867211 */ /* 0x000fe200010f0eff */
[----:B-1----:R-:W-:Y:S02]  /*aea0*/  IMAD.MOV.U32 R202, RZ, RZ, R234 ;  /* 0x000000ffffca7224 */ /* 0x002fe400078e00ea */
[----:B------:R-:W-:Y:S01]  /*aeb0*/  IMAD.MOV.U32 R234, RZ, RZ, R235 ;  /* 0x000000ffffea7224 */ /* 0x000fe200078e00eb */
[----:B------:R-:W-:Y:S01]  /*aec0*/  PRMT R198, RZ, 0x7610, R198 ;  /* 0x00007610ffc67816 */ /* 0x000fe200000000c6 */
[----:B------:R-:W-:Y:S02]  /*aed0*/  IMAD.MOV.U32 R235, RZ, RZ, R214 ;  /* 0x000000ffffeb7224 */ /* 0x000fe400078e00d6 */
[----:B0-----:R-:W-:Y:S02]  /*aee0*/  IMAD.MOV.U32 R199, RZ, RZ, R227 ;  /* 0x000000ffffc77224 */ /* 0x001fe400078e00e3 */
[----:B------:R-:W-:-:S02]  /*aef0*/  IMAD.MOV.U32 R227, RZ, RZ, R139 ;  /* 0x000000ffffe37224 */ /* 0x000fc400078e008b */
[----:B------:R-:W-:Y:S02]  /*af00*/  IMAD.MOV.U32 R214, RZ, RZ, R138 ;  /* 0x000000ffffd67224 */ /* 0x000fe400078e008a */
[----:B------:R-:W-:Y:S02]  /*af10*/  @P0 IMAD.MOV.U32 R138, RZ, RZ, R135 ;  /* 0x000000ffff8a0224 */ /* 0x000fe400078e0087 */
[----:B------:R-:W-:Y:S02]  /*af20*/  @P0 IMAD.MOV.U32 R139, RZ, RZ, R134 ;  /* 0x000000ffff8b0224 */ /* 0x000fe400078e0086 */
[----:B------:R-:W-:-:S03]  /*af30*/  IMAD R164, R164, UR8, RZ ;  /* 0x00000008a4a47c24 */ /* 0x000fc6000f8e02ff */
[----:B------:R0:W4:Y:S04]  /*af40*/  @P0 LDG.E.U8 R198, desc[UR24][R138.64] ;  /* 0x000000188ac60981 */ /* 0x000128000c1e1100 */
[----:B------:R1:W-:Y:S01]  /*af50*/  STS.U8 [R160+UR11+0x3500], R203 ;  /* 0x003500cba0007988 */ /* 0x0003e2000800000b */
[----:B0-----:R-:W-:-:S03]  /*af60*/  IADD3 R139, P2, PT, R164, R122, RZ ;  /* 0x0000007aa48b7210 */ /* 0x001fc60007f5e0ff */
[----:B------:R0:W-:Y:S01]  /*af70*/  STS.U8 [R160+UR11+0x3400], R155 ;  /* 0x0034009ba0007988 */ /* 0x0001e2000800000b */
[----:B------:R-:W-:Y:S01]  /*af80*/  LEA.HI.X.SX32 R138, R164, R121, 0x1, P2 ;  /* 0x00000079a48a7211 */ /* 0x000fe200010f0eff */
[----:B-1----:R-:W-:Y:S02]  /*af90*/  IMAD.MOV.U32 R203, RZ, RZ, R239 ;  /* 0x000000ffffcb7224 */ /* 0x002fe400078e00ef */
[----:B------:R1:W-:Y:S01]  /*afa0*/  STS.U8 [R160+UR11+0xe00], R197 ;  /* 0x000e00c5a0007988 */ /* 0x0003e2000800000b */
[----:B------:R-:W-:Y:S02]  /*afb0*/  IMAD.MOV.U32 R239, RZ, RZ, R150 ;  /* 0x000000ffffef7224 */ /* 0x000fe400078e0096 */
[----:B------:R-:W-:Y:S02]  /*afc0*/  IMAD.MOV.U32 R150, RZ, RZ, R143 ;  /* 0x000000ffff967224 */ /* 0x000fe400078e008f */
[----:B0-----:R-:W-:Y:S02]  /*afd0*/  IMAD.MOV.U32 R155, RZ, RZ, R151 ;  /* 0x000000ffff9b7224 */ /* 0x001fe400078e0097 */
[----:B------:R-:W-:-:S02]  /*afe0*/  IMAD.MOV.U32 R151, RZ, RZ, R142 ;  /* 0x000000ffff977224 */ /* 0x000fc400078e008e */
[----:B------:R-:W-:Y:S01]  /*aff0*/  @P0 IMAD.MOV.U32 R142, RZ, RZ, R139 ;  /* 0x000000ffff8e0224 */ /* 0x000fe200078e008b */
[----:B-1----:R-:W-:Y:S01]  /*b000*/  PRMT R197, RZ, 0x7610, R197 ;  /* 0x00007610ffc57816 */ /* 0x002fe200000000c5 */
[----:B------:R-:W-:Y:S02]  /*b010*/  @P0 IMAD.MOV.U32 R143, RZ, RZ, R138 ;  /* 0x000000ffff8f0224 */ /* 0x000fe400078e008a */
[----:B------:R-:W-:-:S03]  /*b020*/  IMAD R206, R206, UR8, RZ ;  /* 0x00000008cece7c24 */ /* 0x000fc6000f8e02ff */
[----:B------:R0:W4:Y:S01]  /*b030*/  @P0 LDG.E.U8 R197, desc[UR24][R142.64] ;  /* 0x000000188ec50981 */ /* 0x000122000c1e1100 */
[----:B------:R-:W-:-:S03]  /*b040*/  PRMT R201, RZ, 0x7610, R201 ;  /* 0x00007610ffc97816 */ /* 0x000fc600000000c9 */
[----:B------:R1:W-:Y:S01]  /*b050*/  STS.U8 [R160+UR11+0x3600], R202 ;  /* 0x003600caa0007988 */ /* 0x0003e2000800000b */
[----:B0-----:R-:W-:-:S03]  /*b060*/  IADD3 R143, P2, PT, R206, R122, RZ ;  /* 0x0000007ace8f7210 */ /* 0x001fc60007f5e0ff */
[----:B------:R0:W-:Y:S01]  /*b070*/  STS.U8 [R160+UR11+0x3700], R199 ;  /* 0x003700c7a0007988 */ /* 0x0001e2000800000b */
[----:B------:R-:W-:Y:S01]  /*b080*/  LEA.HI.X.SX32 R142, R206, R121, 0x1, P2 ;  /* 0x00000079ce8e7211 */ /* 0x000fe200010f0eff */
[----:B-1----:R-:W-:Y:S02]  /*b090*/  IMAD.MOV.U32 R202, RZ, RZ, R227 ;  /* 0x000000ffffca7224 */ /* 0x002fe400078e00e3 */
[----:B------:R-:W-:Y:S02]  /*b0a0*/  IMAD.MOV.U32 R227, RZ, RZ, R147 ;  /* 0x000000ffffe37224 */ /* 0x000fe400078e0093 */
[----:B------:R-:W-:Y:S02]  /*b0b0*/  @P0 IMAD.MOV.U32 R147, RZ, RZ, R142 ;  /* 0x000000ffff930224 */ /* 0x000fe400078e008e */
[----:B0-----:R-:W-:Y:S02]  /*b0c0*/  IMAD.MOV.U32 R199, RZ, RZ, R146 ;  /* 0x000000ffffc77224 */ /* 0x001fe400078e0092 */
[----:B------:R-:W-:-:S05]  /*b0d0*/  @P0 IMAD.MOV.U32 R146, RZ, RZ, R143 ;  /* 0x000000ffff920224 */ /* 0x000fca00078e008f */
[----:B------:R0:W4:Y:S02]  /*b0e0*/  @P0 LDG.E.U8 R201, desc[UR24][R146.64] ;  /* 0x0000001892c90981 */ /* 0x000124000c1e1100 */
[----:B0-----:R-:W-:-:S05]  /*b0f0*/  IMAD R146, R207, UR8, RZ ;  /* 0x00000008cf927c24 */ /* 0x001fca000f8e02ff */
[----:B------:R-:W-:Y:S01]  /*b100*/  IADD3 R147, P2, PT, R146, R122, RZ ;  /* 0x0000007a92937210 */ /* 0x000fe20007f5e0ff */
[----:B------:R-:W-:-:S03]  /*b110*/  IMAD.MOV.U32 R159, RZ, RZ, R203 ;  /* 0x000000ffff9f7224 */ /* 0x000fc600078e00cb */
[----:B------:R-:W-:Y:S01]  /*b120*/  LEA.HI.X.SX32 R146, R146, R121, 0x1, P2 ;  /* 0x0000007992927211 */ /* 0x000fe200010f0eff */
[----:B------:R0:W-:Y:S01]  /*b130*/  STS.U8 [R160+UR11+0x3900], R151 ;  /* 0x00390097a0007988 */ /* 0x0001e2000800000b */
[----:B------:R-:W-:Y:S01]  /*b140*/  IMAD.MOV.U32 R203, RZ, RZ, R150 ;  /* 0x000000ffffcb7224 */ /* 0x000fe200078e0096 */
[----:B------:R-:W-:Y:S01]  /*b150*/  PRMT R200, RZ, 0x7610, R200 ;  /* 0x00007610ffc87816 */ /* 0x000fe200000000c8 */
[----:B------:R-:W-:Y:S02]  /*b160*/  @P0 IMAD.MOV.U32 R150, RZ, RZ, R147 ;  /* 0x000000ffff960224 */ /* 0x000fe400078e0093 */
[----:B0-----:R-:W-:-:S05]  /*b170*/  @P0 IMAD.MOV.U32 R151, RZ, RZ, R146 ;  /* 0x000000ffff970224 */ /* 0x001fca00078e0092 */
[----:B------:R0:W4:Y:S02]  /*b180*/  @P0 LDG.E.U8 R200, desc[UR24][R150.64] ;  /* 0x0000001896c80981 */ /* 0x000124000c1e1100 */
[----:B0-----:R-:W-:-:S05]  /*b190*/  IMAD R150, R208, UR8, RZ ;  /* 0x00000008d0967c24 */ /* 0x001fca000f8e02ff */
[----:B------:R-:W-:-:S04]  /*b1a0*/  IADD3 R151, P2, PT, R150, R122, RZ ;  /* 0x0000007a96977210 */ /* 0x000fc80007f5e0ff */
[----:B------:R-:W-:Y:S01]  /*b1b0*/  LEA.HI.X.SX32 R150, R150, R121, 0x1, P2 ;  /* 0x0000007996967211 */ /* 0x000fe200010f0eff */
[----:B------:R0:W-:Y:S01]  /*b1c0*/  STS.U8 [R160+UR11+0x3800], R155 ;  /* 0x0038009ba0007988 */ /* 0x0001e2000800000b */
[----:B------:R-:W-:Y:S01]  /*b1d0*/  PRMT R206, RZ, 0x7610, R206 ;  /* 0x00007610ffce7816 */ /* 0x000fe200000000ce */
[----:B------:R-:W-:Y:S02]  /*b1e0*/  @P0 IMAD.MOV.U32 R154, RZ, RZ, R151 ;  /* 0x000000ffff9a0224 */ /* 0x000fe400078e0097 */
[----:B0-----:R-:W-:-:S05]  /*b1f0*/  @P0 IMAD.MOV.U32 R155, RZ, RZ, R150 ;  /* 0x000000ffff9b0224 */ /* 0x001fca00078e0096 */
[----:B------:R0:W4:Y:S02]  /*b200*/  @P0 LDG.E.U8 R206, desc[UR24][R154.64] ;  /* 0x000000189ace0981 */ /* 0x000124000c1e1100 */
[----:B0-----:R-:W-:-:S05]  /*b210*/  IMAD R154, R211, UR8, RZ ;  /* 0x00000008d39a7c24 */ /* 0x001fca000f8e02ff */
[C---:B------:R-:W-:Y:S01]  /*b220*/  IADD3 R155, P2, PT, R154.reuse, R122, RZ ;  /* 0x0000007a9a9b7210 */ /* 0x040fe20007f5e0ff */
[----:B------:R0:W-:Y:S03]  /*b230*/  STS.U8 [R160+UR11+0x1500], R205 ;  /* 0x001500cda0007988 */ /* 0x0001e6000800000b */
[----:B------:R-:W-:Y:S01]  /*b240*/  LEA.HI.X.SX32 R154, R154, R121, 0x1, P2 ;  /* 0x000000799a9a7211 */ /* 0x000fe200010f0eff */
[----:B------:R-:W-:Y:S02]  /*b250*/  IMAD.MOV.U32 R164, RZ, RZ, R159 ;  /* 0x000000ffffa47224 */ /* 0x000fe400078e009f */
[----:B------:R-:W-:Y:S02]  /*b260*/  @P0 IMAD.MOV.U32 R158, RZ, RZ, R155 ;  /* 0x000000ffff9e0224 */ /* 0x000fe400078e009b */
[----:B------:R-:W-:Y:S01]  /*b270*/  @P0 IMAD.MOV.U32 R159, RZ, RZ, R154 ;  /* 0x000000ffff9f0224 */ /* 0x000fe200078e009a */
[----:B0-----:R-:W-:-:S06]  /*b280*/  PRMT R205, RZ, 0x7610, R205 ;  /* 0x00007610ffcd7816 */ /* 0x001fcc00000000cd */
[----:B------:R0:W4:Y:S02]  /*b290*/  @P0 LDG.E.U8 R205, desc[UR24][R158.64] ;  /* 0x000000189ecd0981 */ /* 0x000124000c1e1100 */
[----:B0-----:R-:W-:-:S05]  /*b2a0*/  IMAD R158, R218, UR8, RZ ;  /* 0x00000008da9e7c24 */ /* 0x001fca000f8e02ff */
[C---:B------:R-:W-:Y:S01]  /*b2b0*/  IADD3 R159, P2, PT, R158.reuse, R122, RZ ;  /* 0x0000007a9e9f7210 */ /* 0x040fe20007f5e0ff */
[----:B------:R0:W-:Y:S03]  /*b2c0*/  STS.U8 [R160+UR11+0x1c00], R247 ;  /* 0x001c00f7a0007988 */ /* 0x0001e6000800000b */
[----:B------:R-:W-:Y:S01]  /*b2d0*/  LEA.HI.X.SX32 R158, R158, R121, 0x1, P2 ;  /* 0x000000799e9e7211 */ /* 0x000fe200010f0eff */
[----:B------:R-:W-:Y:S02]  /*b2e0*/  IMAD.MOV.U32 R218, RZ, RZ, R203 ;  /* 0x000000ffffda7224 */ /* 0x000fe400078e00cb */
[----:B------:R-:W-:Y:S02]  /*b2f0*/  IMAD.MOV.U32 R211, RZ, RZ, R202 ;  /* 0x000000ffffd37224 */ /* 0x000fe400078e00ca */
[----:B------:R-:W-:Y:S01]  /*b300*/  @P0 IMAD.MOV.U32 R202, RZ, RZ, R159 ;  /* 0x000000ffffca0224 */ /* 0x000fe200078e009f */
[----:B0-----:R-:W-:Y:S01]  /*b310*/  PRMT R247, RZ, 0x7610, R247 ;  /* 0x00007610fff77816 */ /* 0x001fe200000000f7 */
[----:B------:R-:W-:-:S05]  /*b320*/  @P0 IMAD.MOV.U32 R203, RZ, RZ, R158 ;  /* 0x000000ffffcb0224 */ /* 0x000fca00078e009e */
[----:B------:R0:W4:Y:S02]  /*b330*/  @P0 LDG.E.U8 R247, desc[UR24][R202.64] ;  /* 0x00000018caf70981 */ /* 0x000124000c1e1100 */
[----:B0-----:R-:W-:Y:S02]  /*b340*/  IMAD.MOV.U32 R203, RZ, RZ, R199 ;  /* 0x000000ffffcb7224 */ /* 0x001fe400078e00c7 */
[----:B------:R-:W-:Y:S02]  /*b350*/  IMAD R199, R222, UR8, RZ ;  /* 0x00000008dec77c24 */ /* 0x000fe4000f8e02ff */
[----:B------:R-:W-:Y:S02]  /*b360*/  IMAD.MOV.U32 R222, RZ, RZ, R218 ;  /* 0x000000ffffde7224 */ /* 0x000fe400078e00da */
[----:B------:R-:W-:Y:S01]  /*b370*/  IMAD.MOV.U32 R218, RZ, RZ, R164 ;  /* 0x000000ffffda7224 */ /* 0x000fe200078e00a4 */
[C---:B------:R-:W-:Y:S01]  /*b380*/  IADD3 R164, P2, PT, R199.reuse, R122, RZ ;  /* 0x0000007ac7a47210 */ /* 0x040fe20007f5e0ff */
[----:B------:R-:W-:Y:S04]  /*b390*/  STS.U8 [R160+UR11+0x1300], R191 ;  /* 0x001300bfa0007988 */ /* 0x000fe8000800000b */
[----:B------:R0:W-:Y:S04]  /*b3a0*/  STS.U8 [R160+UR11+0x2100], R246 ;  /* 0x002100f6a0007988 */ /* 0x0001e8000800000b */
[----:B------:R-:W-:Y:S04]  /*b3b0*/  STS.U8 [R160+UR11+0x2300], R250 ;  /* 0x002300faa0007988 */ /* 0x000fe8000800000b */
        /* <DEDUP_REMOVED lines=13> */
[----:B--2---:R1:W-:Y:S01]  /*b490*/  STS.U8 [R77+UR11+0x80], R163 ;  /* 0x000080a34d007988 */ /* 0x0043e2000800000b */
[----:B0-----:R-:W-:Y:S01]  /*b4a0*/  PRMT R246, RZ, 0x7610, R246 ;  /* 0x00007610fff67816 */ /* 0x001fe200000000f6 */
[----:B------:R-:W-:Y:S01]  /*b4b0*/  @P0 IMAD.MOV.U32 R202, RZ, RZ, R164 ;  /* 0x000000ffffca0224 */ /* 0x000fe200078e00a4 */
[----:B------:R-:W-:Y:S01]  /*b4c0*/  PRMT R180, RZ, 0x7610, R180 ;  /* 0x00007610ffb47816 */ /* 0x000fe200000000b4 */
[----:B---3--:R0:W-:Y:S04]  /*b4d0*/  STS.U8 [R77+UR11+0x280], R168 ;  /* 0x000280a84d007988 */ /* 0x0081e8000800000b */
[----:B----4-:R2:W-:Y:S01]  /*b4e0*/  STS.U8 [R77+UR11+0x180], R167 ;  /* 0x000180a74d007988 */ /* 0x0105e2000800000b */
[----:B-1----:R-:W-:Y:S01]  /*b4f0*/  LEA.HI.X.SX32 R163, R199, R121, 0x1, P2 ;  /* 0x00000079c7a37211 */ /* 0x002fe200010f0eff */
[----:B------:R-:W-:Y:S01]  /*b500*/  IMAD.MOV.U32 R199, RZ, RZ, R203 ;  /* 0x000000ffffc77224 */ /* 0x000fe200078e00cb */
[----:B------:R-:W-:Y:S01]  /*b510*/  PRMT R250, RZ, 0x7610, R250 ;  /* 0x00007610fffa7816 */ /* 0x000fe200000000fa */
[----:B------:R-:W3:Y:S02]  /*b520*/  @P0 LDG.E.U8 R180, desc[UR24][R94.64] ;  /* 0x000000185eb40981 */ /* 0x000ee4000c1e1100 */
[----:B------:R-:W-:Y:S01]  /*b530*/  @P0 IMAD.MOV.U32 R203, RZ, RZ, R163 ;  /* 0x000000ffffcb0224 */ /* 0x000fe200078e00a3 */
[----:B------:R-:W-:-:S02]  /*b540*/  PRMT R179, RZ, 0x7610, R179 ;  /* 0x00007610ffb37816 */ /* 0x000fc400000000b3 */
[----:B------:R-:W-:Y:S02]  /*b550*/  PRMT R184, RZ, 0x7610, R184 ;  /* 0x00007610ffb87816 */ /* 0x000fe400000000b8 */
[----:B------:R-:W-:Y:S01]  /*b560*/  PRMT R183, RZ, 0x7610, R183 ;  /* 0x00007610ffb77816 */ /* 0x000fe200000000b7 */
[----:B------:R1:W4:Y:S04]  /*b570*/  @P0 LDG.E.U8 R246, desc[UR24][R202.64] ;  /* 0x00000018caf60981 */ /* 0x000328000c1e1100 */
[----:B------:R-:W4:Y:S04]  /*b580*/  @P0 LDG.E.U8 R179, desc[UR24][R92.64] ;  /* 0x000000185cb30981 */ /* 0x000f28000c1e1100 */
[----:B------:R2:W-:Y:S01]  /*b590*/  STS.U8 [R77+UR11+0x380], R172 ;  /* 0x000380ac4d007988 */ /* 0x0005e2000800000b */
[----:B-1----:R-:W-:-:S02]  /*b5a0*/  IMAD.MOV.U32 R203, RZ, RZ, R199 ;  /* 0x000000ffffcb7224 */ /* 0x002fc400078e00c7 */
[----:B------:R-:W-:Y:S01]  /*b5b0*/  IMAD R199, R226, UR8, RZ ;  /* 0x00000008e2c77c24 */ /* 0x000fe2000f8e02ff */
[----:B------:R-:W4:Y:S04]  /*b5c0*/  @P0 LDG.E.U8 R184, desc[UR24][R98.64] ;  /* 0x0000001862b80981 */ /* 0x000f28000c1e1100 */
[C---:B0-----:R-:W-:Y:S01]  /*b5d0*/  IADD3 R168, P2, PT, R199.reuse, R122, RZ ;  /* 0x0000007ac7a87210 */ /* 0x041fe20007f5e0ff */
[----:B------:R0:W-:Y:S03]  /*b5e0*/  STS.U8 [R77+UR11+0x480], R171 ;  /* 0x000480ab4d007988 */ /* 0x0001e6000800000b */
[----:B--2---:R-:W-:Y:S01]  /*b5f0*/  LEA.HI.X.SX32 R167, R199, R121, 0x1, P2 ;  /* 0x00000079c7a77211 */ /* 0x004fe200010f0eff */
[----:B------:R-:W-:Y:S01]  /*b600*/  IMAD.MOV.U32 R199, RZ, RZ, R203 ;  /* 0x000000ffffc77224 */ /* 0x000fe200078e00cb */
[----:B------:R-:W2:Y:S01]  /*b610*/  @P0 LDG.E.U8 R183, desc[UR24][R96.64] ;  /* 0x0000001860b70981 */ /* 0x000ea2000c1e1100 */
[----:B------:R-:W-:-:S02]  /*b620*/  @P0 IMAD.MOV.U32 R202, RZ, RZ, R168 ;  /* 0x000000ffffca0224 */ /* 0x000fc400078e00a8 */
[----:B------:R-:W-:Y:S01]  /*b630*/  @P0 IMAD.MOV.U32 R203, RZ, RZ, R167 ;  /* 0x000000ffffcb0224 */ /* 0x000fe200078e00a7 */
[----:B------:R-:W-:Y:S02]  /*b640*/  PRMT R190, RZ, 0x7610, R190 ;  /* 0x00007610ffbe7816 */ /* 0x000fe400000000be */
[----:B------:R-:W-:Y:S02]  /*b650*/  PRMT R208, RZ, 0x7610, R208 ;  /* 0x00007610ffd07816 */ /* 0x000fe400000000d0 */
[----:B------:R-:W-:Y:S01]  /*b660*/  PRMT R186, RZ, 0x7610, R186 ;  /* 0x00007610ffba7816 */ /* 0x000fe200000000ba */
[----:B------:R1:W2:Y:S01]  /*b670*/  @P0 LDG.E.U8 R250, desc[UR24][R202.64] ;  /* 0x00000018cafa0981 */ /* 0x0002a2000c1e1100 */
[----:B------:R-:W-:-:S03]  /*b680*/  PRMT R191, RZ, 0x7610, R191 ;  /* 0x00007610ffbf7816 */ /* 0x000fc600000000bf */
[----:B------:R0:W-:Y:S04]  /*b690*/  STS.U8 [R77+UR11+0x680], R176 ;  /* 0x000680b04d007988 */ /* 0x0001e8000800000b */
[----:B------:R0:W-:Y:S01]  /*b6a0*/  STS.U8 [R77+UR11+0x580], R175 ;  /* 0x000580af4d007988 */ /* 0x0001e2000800000b */
[----:B-1----:R-:W-:Y:S02]  /*b6b0*/  IMAD.MOV.U32 R203, RZ, RZ, R199 ;  /* 0x000000ffffcb7224 */ /* 0x002fe400078e00c7 */
[----:B------:R-:W-:Y:S01]  /*b6c0*/  IMAD R199, R231, UR8, RZ ;  /* 0x00000008e7c77c24 */ /* 0x000fe2000f8e02ff */
[----:B------:R-:W2:Y:S04]  /*b6d0*/  @P0 LDG.E.U8 R190, desc[UR24][R100.64] ;  /* 0x0000001864be0981 */ /* 0x000ea8000c1e1100 */
[CC--:B------:R-:W-:Y:S01]  /*b6e0*/  IADD3 R172, P2, PT, R199.reuse, R122.reuse, RZ ;  /* 0x0000007ac7ac7210 */ /* 0x0c0fe20007f5e0ff */
[----:B------:R-:W2:Y:S03]  /*b6f0*/  @P0 LDG.E.U8 R191, desc[UR24][R102.64] ;  /* 0x0000001866bf0981 */ /* 0x000ea6000c1e1100 */
[----:B0-----:R-:W-:Y:S01]  /*b700*/  LEA.HI.X.SX32 R171, R199, R121, 0x1, P2 ;  /* 0x00000079c7ab7211 */ /* 0x001fe200010f0eff */
[----:B------:R-:W-:Y:S01]  /*b710*/  IMAD R199, R238, UR8, RZ ;  /* 0x00000008eec77c24 */ /* 0x000fe2000f8e02ff */
[----:B------:R-:W-:Y:S01]  /*b720*/  PRMT R226, RZ, 0x7610, R226 ;  /* 0x00007610ffe27816 */ /* 0x000fe200000000e2 */
[----:B------:R-:W-:Y:S01]  /*b730*/  IMAD.MOV.U32 R231, RZ, RZ, R203 ;  /* 0x000000ffffe77224 */ /* 0x000fe200078e00cb */
[----:B------:R-:W-:Y:S01]  /*b740*/  PRMT R187, RZ, 0x7610, R187 ;  /* 0x00007610ffbb7816 */ /* 0x000fe200000000bb */
[----:B------:R-:W2:Y:S01]  /*b750*/  @P0 LDG.E.U8 R186, desc[UR24][R108.64] ;  /* 0x000000186cba0981 */ /* 0x000ea2000c1e1100 */
[----:B------:R-:W-:Y:S01]  /*b760*/  IADD3 R176, P2, PT, R199, R122, RZ ;  /* 0x0000007ac7b07210 */ /* 0x000fe20007f5e0ff */
[----:B------:R-:W-:-:S02]  /*b770*/  @P0 IMAD.MOV.U32 R202, RZ, RZ, R172 ;  /* 0x000000ffffca0224 */ /* 0x000fc400078e00ac */
[----:B------:R-:W-:Y:S01]  /*b780*/  @P0 IMAD.MOV.U32 R203, RZ, RZ, R171 ;  /* 0x000000ffffcb0224 */ /* 0x000fe200078e00ab */
[----:B------:R-:W-:Y:S01]  /*b790*/  LEA.HI.X.SX32 R175, R199, R121, 0x1, P2 ;  /* 0x00000079c7af7211 */ /* 0x000fe200010f0eff */
[----:B------:R-:W2:Y:S04]  /*b7a0*/  @P0 LDG.E.U8 R187, desc[UR24][R110.64] ;  /* 0x000000186ebb0981 */ /* 0x000ea8000c1e1100 */
[----:B------:R0:W2:Y:S01]  /*b7b0*/  @P0 LDG.E.U8 R208, desc[UR24][R202.64] ;  /* 0x00000018cad00981 */ /* 0x0000a2000c1e1100 */
[----:B------:R-:W-:Y:S02]  /*b7c0*/  PRMT R194, RZ, 0x7610, R194 ;  /* 0x00007610ffc27816 */ /* 0x000fe400000000c2 */
[----:B------:R-:W-:Y:S02]  /*b7d0*/  PRMT R192, RZ, 0x7610, R192 ;  /* 0x00007610ffc07816 */ /* 0x000fe400000000c0 */
[----:B------:R-:W-:-:S02]  /*b7e0*/  PRMT R124, RZ, 0x7610, R124 ;  /* 0x00007610ff7c7816 */ /* 0x000fc4000000007c */
[----:B------:R-:W-:Y:S01]  /*b7f0*/  PRMT R188, RZ, 0x7610, R188 ;  /* 0x00007610ffbc7816 */ /* 0x000fe200000000bc */
[----:B------:R-:W2:Y:S01]  /*b800*/  @P0 LDG.E.U8 R194, desc[UR24][R116.64] ;  /* 0x0000001874c20981 */ /* 0x000ea2000c1e1100 */
[----:B0-----:R-:W-:Y:S02]  /*b810*/  @P0 IMAD.MOV.U32 R202, RZ, RZ, R176 ;  /* 0x000000ffffca0224 */ /* 0x001fe400078e00b0 */
[----:B------:R-:W-:Y:S01]  /*b820*/  @P0 IMAD.MOV.U32 R203, RZ, RZ, R175 ;  /* 0x000000ffffcb0224 */ /* 0x000fe200078e00af */
[----:B------:R-:W2:Y:S04]  /*b830*/  @P0 LDG.E.U8 R192, desc[UR24][R112.64] ;  /* 0x0000001870c00981 */ /* 0x000ea8000c1e1100 */
[----:B------:R0:W2:Y:S01]  /*b840*/  @P0 LDG.E.U8 R226, desc[UR24][R202.64] ;  /* 0x00000018cae20981 */ /* 0x0000a2000c1e1100 */
[----:B------:R-:W-:-:S03]  /*b850*/  PRMT R189, RZ, 0x7610, R189 ;  /* 0x00007610ffbd7816 */ /* 0x000fc600000000bd */
[----:B------:R-:W2:Y:S01]  /*b860*/  @P0 LDG.E.U8 R124, desc[UR24][R114.64] ;  /* 0x00000018727c0981 */ /* 0x000ea2000c1e1100 */
[----:B------:R-:W-:-:S03]  /*b870*/  PRMT R193, RZ, 0x7610, R193 ;  /* 0x00007610ffc17816 */ /* 0x000fc600000000c1 */
[----:B------:R-:W2:Y:S04]  /*b880*/  @P0 LDG.E.U8 R188, desc[UR24][R104.64] ;  /* 0x0000001868bc0981 */ /* 0x000ea8000c1e1100 */
[----:B------:R-:W2:Y:S04]  /*b890*/  @P0 LDG.E.U8 R189, desc[UR24][R106.64] ;  /* 0x000000186abd0981 */ /* 0x000ea8000c1e1100 */
[----:B------:R-:W2:Y:S01]  /*b8a0*/  @P0 LDG.E.U8 R193, desc[UR24][R118.64] ;  /* 0x0000001876c10981 */ /* 0x000ea2000c1e1100 */
[----:B------:R-:W-:Y:S01]  /*b8b0*/  IMAD R199, R242, UR8, RZ ;  /* 0x00000008f2c77c24 */ /* 0x000fe2000f8e02ff */
[----:B------:R-:W-:Y:S01]  /*b8c0*/  PRMT R204, RZ, 0x7610, R204 ;  /* 0x00007610ffcc7816 */ /* 0x000fe200000000cc */
[----:B------:R-:W-:Y:S01]  /*b8d0*/  IMAD R210, R210, UR8, RZ ;  /* 0x00000008d2d27c24 */ /* 0x000fe2000f8e02ff */
[----:B------:R-:W-:Y:S01]  /*b8e0*/  PRMT R207, RZ, 0x7610, R207 ;  /* 0x00007610ffcf7816 */ /* 0x000fe200000000cf */
[----:B------:R-:W-:Y:S01]  /*b8f0*/  IMAD.MOV.U32 R238, RZ, RZ, R222 ;  /* 0x000000ffffee7224 */ /* 0x000fe200078e00de */
[----:B------:R-:W5:Y:S01]  /*b900*/  LDL.LU R22, [R1+0x178] ;  /* 0x0001780001167983 */ /* 0x000f620000300800 */
[----:B------:R-:W-:-:S02]  /*b910*/  IMAD.MOV.U32 R222, RZ, RZ, R211 ;  /* 0x000000ffffde7224 */ /* 0x000fc400078e00d3 */
[----:B------:R-:W-:Y:S02]  /*b920*/  IMAD R214, R214, UR8, RZ ;  /* 0x00000008d6d67c24 */ /* 0x000fe4000f8e02ff */
[----:B------:R-:W-:Y:S02]  /*b930*/  IMAD R218, R218, UR8, RZ ;  /* 0x00000008dada7c24 */ /* 0x000fe4000f8e02ff */
[----:B------:R-:W-:Y:S02]  /*b940*/  IMAD R230, R230, UR8, RZ ;  /* 0x00000008e6e67c24 */ /* 0x000fe4000f8e02ff */
[----:B------:R-:W-:Y:S01]  /*b950*/  IMAD R234, R234, UR8, RZ ;  /* 0x00000008eaea7c24 */ /* 0x000fe2000f8e02ff */
[----:B------:R-:W-:Y:S01]  /*b960*/  STS.U8 [R77+UR11+0x1680], R195 ;  /* 0x001680c34d007988 */ /* 0x000fe2000800000b */
[----:B------:R-:W-:Y:S02]  /*b970*/  IMAD.MOV.U32 R242, RZ, RZ, R231 ;  /* 0x000000fffff27224 */ /* 0x000fe400078e00e7 */
[----:B------:R-:W-:Y:S01]  /*b980*/  IMAD.MOV.U32 R231, RZ, RZ, R243 ;  /* 0x000000ffffe77224 */ /* 0x000fe200078e00f3 */
[----:B------:R1:W-:Y:S01]  /*b990*/  STS.U8 [R77+UR11+0x1780], R198 ;  /* 0x001780c64d007988 */ /* 0x0003e2000800000b */
[----:B------:R-:W-:-:S02]  /*b9a0*/  IMAD.MOV.U32 R243, RZ, RZ, R219 ;  /* 0x000000fffff37224 */ /* 0x000fc400078e00db */
[----:B------:R-:W-:Y:S01]  /*b9b0*/  IMAD R222, R222, UR8, RZ ;  /* 0x00000008dede7c24 */ /* 0x000fe2000f8e02ff */
[----:B------:R-:W-:Y:S04]  /*b9c0*/  STS.U8 [R77+UR11+0x1880], R197 ;  /* 0x001880c54d007988 */ /* 0x000fe8000800000b */
[----:B------:R-:W-:Y:S01]  /*b9d0*/  STS.U8 [R77+UR11+0x1a80], R200 ;  /* 0x001a80c84d007988 */ /* 0x000fe2000800000b */
[----:B-1----:R-:W-:-:S03]  /*b9e0*/  IMAD.MOV.U32 R198, RZ, RZ, R235 ;  /* 0x000000ffffc67224 */ /* 0x002fc600078e00eb */
[----:B------:R1:W-:Y:S04]  /*b9f0*/  STS.U8 [R77+UR11+0x1b80], R206 ;  /* 0x001b80ce4d007988 */ /* 0x0003e8000800000b */
[----:B------:R0:W-:Y:S04]  /*ba00*/  STS.U8 [R77+UR11+0x1980], R201 ;  /* 0x001980c94d007988 */ /* 0x0001e8000800000b */
[----:B------:R-:W5:Y:S01]  /*ba10*/  LDL.LU R25, [R1+0x174] ;  /* 0x0001740001197983 */ /* 0x000f620000300800 */
[----:B-1----:R-:W-:-:S03]  /*ba20*/  IMAD.MOV.U32 R206, RZ, RZ, R243 ;  /* 0x000000ffffce7224 */ /* 0x002fc600078e00f3 */
[----:B------:R-:W5:Y:S01]  /*ba30*/  LDL.LU R20, [R1+0x170] ;  /* 0x0001700001147983 */ /* 0x000f620000300800 */
[----:B0-----:R-:W-:-:S03]  /*ba40*/  IMAD.MOV.U32 R201, RZ, RZ, R198 ;  /* 0x000000ffffc97224 */ /* 0x001fc600078e00c6 */
[----:B------:R-:W5:Y:S04]  /*ba50*/  LDL.LU R23, [R1+0x16c] ;  /* 0x00016c0001177983 */ /* 0x000f680000300800 */
[----:B------:R-:W5:Y:S04]  /*ba60*/  LDL.LU R19, [R1+0x168] ;  /* 0x0001680001137983 */ /* 0x000f680000300800 */
[----:B------:R-:W5:Y:S04]  /*ba70*/  LDL.LU R21, [R1+0x164] ;  /* 0x0001640001157983 */ /* 0x000f680000300800 */
[----:B------:R-:W5:Y:S04]  /*ba80*/  LDL.LU R126, [R1+0x160] ;  /* 0x00016000017e7983 */ /* 0x000f680000300800 */
[----:B------:R-:W5:Y:S04]  /*ba90*/  LDL.LU R16, [R1+0x15c] ;  /* 0x00015c0001107983 */ /* 0x000f680000300800 */
[----:B------:R-:W5:Y:S04]  /*baa0*/  LDL.LU R18, [R1+0x158] ;  /* 0x0001580001127983 */ /* 0x000f680000300800 */
[----:B------:R-:W-:Y:S04]  /*bab0*/  STS.U8 [R77+UR11+0x1d80], R247 ;  /* 0x001d80f74d007988 */ /* 0x000fe8000800000b */
[----:B------:R-:W-:Y:S04]  /*bac0*/  STS.U8 [R77+UR11+0x1580], R196 ;  /* 0x001580c44d007988 */ /* 0x000fe8000800000b */
[----:B------:R-:W5:Y:S04]  /*bad0*/  LDL.LU R15, [R1+0x154] ;  /* 0x00015400010f7983 */ /* 0x000f680000300800 */
[----:B------:R-:W5:Y:S04]  /*bae0*/  LDL.LU R17, [R1+0x150] ;  /* 0x0001500001117983 */ /* 0x000f680000300800 */
[----:B---3--:R0:W-:Y:S04]  /*baf0*/  STS.U8 [R77+UR11+0x880], R180 ;  /* 0x000880b44d007988 */ /* 0x0081e8000800000b */
[----:B----4-:R1:W-:Y:S01]  /*bb00*/  STS.U8 [R77+UR11+0x780], R179 ;  /* 0x000780b34d007988 */ /* 0x0103e2000800000b */
[----:B0-----:R-:W-:-:S03]  /*bb10*/  IADD3 R180, P2, PT, R199, R122, RZ ;  /* 0x0000007ac7b47210 */ /* 0x001fc60007f5e0ff */
[----:B------:R0:W-:Y:S01]  /*bb20*/  STS.U8 [R77+UR11+0xa80], R184 ;  /* 0x000a80b84d007988 */ /* 0x0001e2000800000b */
[-C--:B-1----:R-:W-:Y:S01]  /*bb30*/  LEA.HI.X.SX32 R179, R199, R121.reuse, 0x1, P2 ;  /* 0x00000079c7b37211 */ /* 0x082fe200010f0eff */
[----:B------:R-:W-:Y:S02]  /*bb40*/  IMAD R199, R251, UR8, RZ ;  /* 0x00000008fbc77c24 */ /* 0x000fe4000f8e02ff */
[----:B------:R-:W-:Y:S01]  /*bb50*/  @P0 IMAD.MOV.U32 R202, RZ, RZ, R180 ;  /* 0x000000ffffca0224 */ /* 0x000fe200078e00b4 */
[----:B--2---:R1:W-:Y:S02]  /*bb60*/  STS.U8 [R77+UR11+0x980], R183 ;  /* 0x000980b74d007988 */ /* 0x0043e4000800000b */
[C---:B0-----:R-:W-:Y:S01]  /*bb70*/  IADD3 R184, P2, PT, R199.reuse, R122, RZ ;  /* 0x0000007ac7b87210 */ /* 0x041fe20007f5e0ff */
[----:B------:R-:W-:Y:S01]  /*bb80*/  @P0 IMAD.MOV.U32 R203, RZ, RZ, R179 ;  /* 0x000000ffffcb0224 */ /* 0x000fe200078e00b3 */
[----:B------:R0:W-:Y:S02]  /*bb90*/  STS.U8 [R77+UR11+0xb80], R190 ;  /* 0x000b80be4d007988 */ /* 0x0001e4000800000b */
[----:B-1----:R-:W-:-:S02]  /*bba0*/  LEA.HI.X.SX32 R183, R199, R121, 0x1, P2 ;  /* 0x00000079c7b77211 */ /* 0x002fc400010f0eff */
[C---:B------:R-:W-:Y:S01]  /*bbb0*/  IADD3 R211, P2, PT, R210.reuse, R122, RZ ;  /* 0x0000007ad2d37210 */ /* 0x040fe20007f5e0ff */
[----:B------:R1:W2:Y:S03]  /*bbc0*/  @P0 LDG.E.U8 R204, desc[UR24][R202.64] ;  /* 0x00000018cacc0981 */ /* 0x0002a6000c1e1100 */
[----:B------:R-:W-:Y:S01]  /*bbd0*/  LEA.HI.X.SX32 R210, R210, R121, 0x1, P2 ;  /* 0x00000079d2d27211 */ /* 0x000fe200010f0eff */
[----:B------:R3:W-:Y:S04]  /*bbe0*/  STS.U8 [R77+UR11+0xc80], R191 ;  /* 0x000c80bf4d007988 */ /* 0x0007e8000800000b */
[----:B------:R4:W-:Y:S01]  /*bbf0*/  STS.U8 [R77+UR11+0xf80], R186 ;  /* 0x000f80ba4d007988 */ /* 0x0009e2000800000b */
[----:B-1----:R-:W-:-:S02]  /*bc00*/  @P0 IMAD.MOV.U32 R202, RZ, RZ, R184 ;  /* 0x000000ffffca0224 */ /* 0x002fc400078e00b8 */
[----:B------:R-:W-:Y:S01]  /*bc10*/  @P0 IMAD.MOV.U32 R203, RZ, RZ, R183 ;  /* 0x000000ffffcb0224 */ /* 0x000fe200078e00b7 */
[----:B------:R1:W-:Y:S01]  /*bc20*/  STS.U8 [R77+UR11+0x1080], R187 ;  /* 0x001080bb4d007988 */ /* 0x0003e2000800000b */
[----:B0-----:R-:W-:-:S03]  /*bc30*/  @P0 IMAD.MOV.U32 R190, RZ, RZ, R211 ;  /* 0x000000ffffbe0224 */ /* 0x001fc600078e00d3 */
[----:B------:R0:W2:Y:S01]  /*bc40*/  @P0 LDG.E.U8 R207, desc[UR24][R202.64] ;  /* 0x00000018cacf0981 */ /* 0x0000a2000c1e1100 */
[----:B---3--:R-:W-:-:S03]  /*bc50*/  @P0 IMAD.MOV.U32 R191, RZ, RZ, R210 ;  /* 0x000000ffffbf0224 */ /* 0x008fc600078e00d2 */
[----:B------:R3:W-:Y:S01]  /*bc60*/  STS.U8 [R77+UR11+0x1380], R194 ;  /* 0x001380c24d007988 */ /* 0x0007e2000800000b */
[----:B0-----:R-:W-:-:S03]  /*bc70*/  PRMT R203, RZ, 0x7610, R203 ;  /* 0x00007610ffcb7816 */ /* 0x001fc600000000cb */
[----:B------:R0:W-:Y:S04]  /*bc80*/  STS.U8 [R77+UR11+0x1180], R192 ;  /* 0x001180c04d007988 */ /* 0x0001e8000800000b */
[----:B------:R0:W2:Y:S04]  /*bc90*/  @P0 LDG.E.U8 R203, desc[UR24][R190.64] ;  /* 0x00000018becb0981 */ /* 0x0000a8000c1e1100 */
[----:B------:R1:W-:Y:S04]  /*bca0*/  STS.U8 [R77+UR11+0x1280], R124 ;  /* 0x0012807c4d007988 */ /* 0x0003e8000800000b */
[----:B------:R1:W-:Y:S01]  /*bcb0*/  STS.U8 [R77+UR11+0xd80], R188 ;  /* 0x000d80bc4d007988 */ /* 0x0003e2000800000b */
[----:B0-----:R-:W-:-:S02]  /*bcc0*/  IMAD.MOV.U32 R191, RZ, RZ, R226 ;  /* 0x000000ffffbf7224 */ /* 0x001fc400078e00e2 */
[----:B------:R-:W-:Y:S01]  /*bcd0*/  IMAD.MOV.U32 R226, RZ, RZ, R215 ;  /* 0x000000ffffe27224 */ /* 0x000fe200078e00d7 */
[CC--:B------:R-:W-:Y:S01]  /*bce0*/  IADD3 R215, P2, PT, R214.reuse, R122.reuse, RZ ;  /* 0x0000007ad6d77210 */ /* 0x0c0fe20007f5e0ff */
[----:B------:R0:W-:Y:S03]  /*bcf0*/  STS.U8 [R77+UR11+0xe80], R189 ;  /* 0x000e80bd4d007988 */ /* 0x0001e6000800000b */
[-C--:B------:R-:W-:Y:S01]  /*bd00*/  LEA.HI.X.SX32 R214, R214, R121.reuse, 0x1, P2 ;  /* 0x00000079d6d67211 */ /* 0x080fe200010f0eff */
[----:B------:R0:W-:Y:S01]  /*bd10*/  STS.U8 [R77+UR11+0x1480], R193 ;  /* 0x001480c14d007988 */ /* 0x0001e2000800000b */
[CC--:B------:R-:W-:Y:S01]  /*bd20*/  IADD3 R219, P2, PT, R218.reuse, R122.reuse, RZ ;  /* 0x0000007adadb7210 */ /* 0x0c0fe20007f5e0ff */
[----:B------:R-:W-:Y:S02]  /*bd30*/  IMAD.MOV.U32 R251, RZ, RZ, R223 ;  /* 0x000000fffffb7224 */ /* 0x000fe400078e00df */
[----:B------:R0:W-:Y:S01]  /*bd40*/  STS.U8 [R77+UR11+0x1e80], R246 ;  /* 0x001e80f64d007988 */ /* 0x0001e2000800000b */
[-C--:B------:R-:W-:Y:S01]  /*bd50*/  LEA.HI.X.SX32 R218, R218, R121.reuse, 0x1, P2 ;  /* 0x00000079dada7211 */ /* 0x080fe200010f0eff */
[----:B------:R-:W-:Y:S01]  /*bd60*/  IMAD R226, R226, UR8, RZ ;  /* 0x00000008e2e27c24 */ /* 0x000fe2000f8e02ff */
[CC--:B------:R-:W-:Y:S01]  /*bd70*/  IADD3 R223, P2, PT, R222.reuse, R122.reuse, RZ ;  /* 0x0000007adedf7210 */ /* 0x0c0fe20007f5e0ff */
[----:B----4-:R-:W-:Y:S01]  /*bd80*/  @P0 IMAD.MOV.U32 R186, RZ, RZ, R219 ;  /* 0x000000ffffba0224 */ /* 0x010fe200078e00db */
[----:B------:R-:W-:Y:S01]  /*bd90*/  PRMT R199, RZ, 0x7610, R199 ;  /* 0x00007610ffc77816 */ /* 0x000fe200000000c7 */
[----:B-1----:R-:W-:Y:S01]  /*bda0*/  @P0 IMAD.MOV.U32 R187, RZ, RZ, R218 ;  /* 0x000000ffffbb0224 */ /* 0x002fe200078e00da */
[----:B------:R-:W-:Y:S01]  /*bdb0*/  LEA.HI.X.SX32 R222, R222, R121, 0x1, P2 ;  /* 0x00000079dede7211 */ /* 0x000fe200010f0eff */
[----:B---3--:R-:W-:Y:S01]  /*bdc0*/  IMAD.MOV.U32 R194, RZ, RZ, R227 ;  /* 0x000000ffffc27224 */ /* 0x008fe200078e00e3 */
[----:B------:R-:W-:Y:S01]  /*bdd0*/  IADD3 R227, P2, PT, R226, R122, RZ ;  /* 0x0000007ae2e37210 */ /* 0x000fe20007f5e0ff */
[----:B------:R1:W-:Y:S01]  /*bde0*/  STS.U8 [R77+UR11+0x1f80], R250 ;  /* 0x001f80fa4d007988 */ /* 0x0003e2000800000b */
[----:B------:R-:W-:-:S03]  /*bdf0*/  PRMT R192, RZ, 0x7610, R192 ;  /* 0x00007610ffc07816 */ /* 0x000fc600000000c0 */
[----:B------:R3:W4:Y:S01]  /*be00*/  @P0 LDG.E.U8 R199, desc[UR24][R186.64] ;  /* 0x00000018bac70981 */ /* 0x000722000c1e1100 */
[-C--:B------:R-:W-:Y:S01]  /*be10*/  LEA.HI.X.SX32 R226, R226, R121.reuse, 0x1, P2 ;  /* 0x00000079e2e27211 */ /* 0x080fe200010f0eff */
[----:B------:R-:W-:Y:S02]  /*be20*/  IMAD.MOV.U32 R190, RZ, RZ, R242 ;  /* 0x000000ffffbe7224 */ /* 0x000fe400078e00f2 */
[----:B------:R-:W-:Y:S01]  /*be30*/  IMAD.MOV.U32 R242, RZ, RZ, R231 ;  /* 0x000000fffff27224 */ /* 0x000fe200078e00e7 */
[CC--:B------:R-:W-:Y:S01]  /*be40*/  IADD3 R231, P2, PT, R230.reuse, R122.reuse, RZ ;  /* 0x0000007ae6e77210 */ /* 0x0c0fe20007f5e0ff */
[----:B------:R-:W5:Y:S01]  /*be50*/  LDL.LU R13, [R1+0x14c] ;  /* 0x00014c00010d7983 */ /* 0x000f620000300800 */
[----:B---3--:R-:W-:Y:S02]  /*be60*/  @P0 IMAD.MOV.U32 R186, RZ, RZ, R223 ;  /* 0x000000ffffba0224 */ /* 0x008fe400078e00df */
[----:B------:R-:W-:Y:S01]  /*be70*/  @P0 IMAD.MOV.U32 R187, RZ, RZ, R222 ;  /* 0x000000ffffbb0224 */ /* 0x000fe200078e00de */
[----:B------:R-:W-:Y:S01]  /*be80*/  PRMT R124, RZ, 0x7610, R124 ;  /* 0x00007610ff7c7816 */ /* 0x000fe2000000007c */
[----:B------:R-:W-:Y:S01]  /*be90*/  @P0 IMAD.MOV.U32 R188, RZ, RZ, R215 ;  /* 0x000000ffffbc0224 */ /* 0x000fe200078e00d7 */
[----:B------:R-:W-:Y:S01]  /*bea0*/  PRMT R202, RZ, 0x7610, R202 ;  /* 0x00007610ffca7816 */ /* 0x000fe200000000ca */
[----:B0-----:R-:W-:Y:S01]  /*beb0*/  @P0 IMAD.MOV.U32 R189, RZ, RZ, R214 ;  /* 0x000000ffffbd0224 */ /* 0x001fe200078e00d6 */
[----:B------:R0:W3:Y:S01]  /*bec0*/  @P0 LDG.E.U8 R192, desc[UR24][R186.64] ;  /* 0x00000018bac00981 */ /* 0x0000e2000c1e1100 */
[----:B------:R-:W-:Y:S01]  /*bed0*/  LEA.HI.X.SX32 R230, R230, R121, 0x1, P2 ;  /* 0x00000079e6e67211 */ /* 0x000fe200010f0eff */
[----:B------:R-:W-:Y:S01]  /*bee0*/  IMAD.MOV.U32 R195, RZ, RZ, R194 ;  /* 0x000000ffffc37224 */ /* 0x000fe200078e00c2 */
[----:B------:R-:W-:Y:S01]  /*bef0*/  IADD3 R235, P2, PT, R234, R122, RZ ;  /* 0x0000007aeaeb7210 */ /* 0x000fe20007f5e0ff */
[----:B------:R-:W-:Y:S01]  /*bf00*/  IMAD.MOV.U32 R194, RZ, RZ, R251 ;  /* 0x000000ffffc27224 */ /* 0x000fe200078e00fb */
[----:B------:R1:W2:Y:S01]  /*bf10*/  @P0 LDG.E.U8 R202, desc[UR24][R188.64] ;  /* 0x00000018bcca0981 */ /* 0x0002a2000c1e1100 */
[----:B------:R-:W-:-:S02]  /*bf20*/  IMAD.MOV.U32 R193, RZ, RZ, R239 ;  /* 0x000000ffffc17224 */ /* 0x000fc400078e00ef */
[----:B------:R-:W-:Y:S01]  /*bf30*/  IMAD R242, R242, UR8, RZ ;  /* 0x00000008f2f27c24 */ /* 0x000fe2000f8e02ff */
[----:B------:R-:W-:Y:S01]  /*bf40*/  PRMT R196, RZ, 0x7610, R196 ;  /* 0x00007610ffc47816 */ /* 0x000fe200000000c4 */
[----:B0-----:R-:W-:Y:S01]  /*bf50*/  @P0 IMAD.MOV.U32 R186, RZ, RZ, R227 ;  /* 0x000000ffffba0224 */ /* 0x001fe200078e00e3 */
[----:B------:R-:W5:Y:S01]  /*bf60*/  LDL.LU R14, [R1+0x148] ;  /* 0x00014800010e7983 */ /* 0x000f620000300800 */
[----:B------:R-:W-:Y:S02]  /*bf70*/  @P0 IMAD.MOV.U32 R187, RZ, RZ, R226 ;  /* 0x000000ffffbb0224 */ /* 0x000fe400078e00e2 */
[----:B------:R-:W-:Y:S02]  /*bf80*/  IMAD.MOV.U32 R251, RZ, RZ, R238 ;  /* 0x000000fffffb7224 */ /* 0x000fe400078e00ee */
[----:B------:R-:W-:Y:S01]  /*bf90*/  IMAD R238, R12, UR8, RZ ;  /* 0x000000080cee7c24 */ /* 0x000fe2000f8e02ff */
[----:B------:R0:W2:Y:S01]  /*bfa0*/  @P0 LDG.E.U8 R124, desc[UR24][R186.64] ;  /* 0x00000018ba7c0981 */ /* 0x0000a2000c1e1100 */
[----:B-1----:R-:W-:Y:S01]  /*bfb0*/  @P0 IMAD.MOV.U32 R188, RZ, RZ, R231 ;  /* 0x000000ffffbc0224 */ /* 0x002fe200078e00e7 */
[----:B------:R-:W-:Y:S01]  /*bfc0*/  LEA.HI.X.SX32 R234, R234, R121, 0x1, P2 ;  /* 0x00000079eaea7211 */ /* 0x000fe200010f0eff */
[----:B------:R-:W-:Y:S01]  /*bfd0*/  @P0 IMAD.MOV.U32 R189, RZ, RZ, R230 ;  /* 0x000000ffffbd0224 */ /* 0x000fe200078e00e6 */
[----:B------:R-:W-:-:S02]  /*bfe0*/  IADD3 R239, P2, PT, R238, R122, RZ ;  /* 0x0000007aeeef7210 */ /* 0x000fc40007f5e0ff */
[----:B0-----:R-:W-:Y:S02]  /*bff0*/  PRMT R187, RZ, 0x7610, R187 ;  /* 0x00007610ffbb7816 */ /* 0x001fe400000000bb */
[----:B------:R-:W-:-:S04]  /*c000*/  PRMT R186, RZ, 0x7610, R186 ;  /* 0x00007610ffba7816 */ /* 0x000fc800000000ba */
[----:B------:R0:W3:Y:S01]  /*c010*/  @P0 LDG.E.U8 R187, desc[UR24][R188.64] ;  /* 0x00000018bcbb0981 */ /* 0x0000e2000c1e1100 */
[----:B------:R-:W-:Y:S02]  /*c020*/  LEA.HI.X.SX32 R238, R238, R121, 0x1, P2 ;  /* 0x00000079eeee7211 */ /* 0x000fe400010f0eff */
[----:B------:R-:W-:Y:S01]  /*c030*/  IADD3 R243, P2, PT, R242, R122, RZ ;  /* 0x0000007af2f37210 */ /* 0x000fe20007f5e0ff */
[----:B------:R-:W-:Y:S02]  /*c040*/  IMAD.MOV.U32 R197, RZ, RZ, R190 ;  /* 0x000000ffffc57224 */ /* 0x000fe400078e00be */
[----:B0-----:R-:W-:Y:S02]  /*c050*/  @P0 IMAD.MOV.U32 R188, RZ, RZ, R235 ;  /* 0x000000ffffbc0224 */ /* 0x001fe400078e00eb */
[----:B------:R-:W-:Y:S02]  /*c060*/  @P0 IMAD.MOV.U32 R189, RZ, RZ, R234 ;  /* 0x000000ffffbd0224 */ /* 0x000fe400078e00ea */
[----:B------:R-:W-:-:S03]  /*c070*/  IMAD.MOV.U32 R200, RZ, RZ, R191 ;  /* 0x000000ffffc87224 */ /* 0x000fc600078e00bf */
[----:B------:R0:W3:Y:S01]  /*c080*/  @P0 LDG.E.U8 R186, desc[UR24][R188.64] ;  /* 0x00000018bcba0981 */ /* 0x0000e2000c1e1100 */
[----:B------:R-:W-:Y:S01]  /*c090*/  @P0 IMAD.MOV.U32 R190, RZ, RZ, R239 ;  /* 0x000000ffffbe0224 */ /* 0x000fe200078e00ef */
[----:B------:R-:W-:Y:S01]  /*c0a0*/  LEA.HI.X.SX32 R242, R242, R121, 0x1, P2 ;  /* 0x00000079f2f27211 */ /* 0x000fe200010f0eff */
[----:B------:R-:W-:Y:S01]  /*c0b0*/  @P0 IMAD.MOV.U32 R191, RZ, RZ, R238 ;  /* 0x000000ffffbf0224 */ /* 0x000fe200078e00ee */
[----:B0-----:R-:W-:Y:S02]  /*c0c0*/  PRMT R189, RZ, 0x7610, R189 ;  /* 0x00007610ffbd7816 */ /* 0x001fe400000000bd */
[----:B------:R-:W-:-:S04]  /*c0d0*/  PRMT R188, RZ, 0x7610, R188 ;  /* 0x00007610ffbc7816 */ /* 0x000fc800000000bc */
[----:B------:R0:W3:Y:S02]  /*c0e0*/  @P0 LDG.E.U8 R189, desc[UR24][R190.64] ;  /* 0x00000018bebd0981 */ /* 0x0000e4000c1e1100 */
[----:B0-----:R-:W-:Y:S02]  /*c0f0*/  @P0 IMAD.MOV.U32 R190, RZ, RZ, R243 ;  /* 0x000000ffffbe0224 */ /* 0x001fe400078e00f3 */
[----:B------:R-:W-:-:S05]  /*c100*/  @P0 IMAD.MOV.U32 R191, RZ, RZ, R242 ;  /* 0x000000ffffbf0224 */ /* 0x000fca00078e00f2 */
[----:B------:R0:W3:Y:S02]  /*c110*/  @P0 LDG.E.U8 R188, desc[UR24][R190.64] ;  /* 0x00000018bebc0981 */ /* 0x0000e4000c1e1100 */
[----:B0-----:R-:W-:-:S05]  /*c120*/  IMAD R190, R195, UR8, RZ ;  /* 0x00000008c3be7c24 */ /* 0x001fca000f8e02ff */
[----:B------:R-:W-:-:S04]  /*c130*/  IADD3 R247, P2, PT, R190, R122, RZ ;  /* 0x0000007abef77210 */ /* 0x000fc80007f5e0ff */
[-C--:B------:R-:W-:Y:S01]  /*c140*/  LEA.HI.X.SX32 R246, R190, R121.reuse, 0x1, P2 ;  /* 0x00000079bef67211 */ /* 0x080fe200010f0eff */
[----:B------:R-:W-:Y:S02]  /*c150*/  IMAD R190, R206, UR8, RZ ;  /* 0x00000008cebe7c24 */ /* 0x000fe4000f8e02ff */
[----:B------:R-:W-:Y:S01]  /*c160*/  IMAD.MOV.U32 R206, RZ, RZ, R251 ;  /* 0x000000ffffce7224 */ /* 0x000fe200078e00fb */
[----:B------:R-:W-:Y:S02]  /*c170*/  PRMT R191, RZ, 0x7610, R191 ;  /* 0x00007610ffbf7816 */ /* 0x000fe400000000bf */
[C---:B------:R-:W-:Y:S01]  /*c180*/  IADD3 R251, P2, PT, R190.reuse, R122, RZ ;  /* 0x0000007abefb7210 */ /* 0x040fe20007f5e0ff */
[----:B------:R-:W-:Y:S02]  /*c190*/  IMAD.MOV.U32 R198, RZ, RZ, R194 ;  /* 0x000000ffffc67224 */ /* 0x000fe400078e00c2 */
[----:B------:R-:W-:Y:S01]  /*c1a0*/  @P0 IMAD.MOV.U32 R194, RZ, RZ, R247 ;  /* 0x000000ffffc20224 */ /* 0x000fe200078e00f7 */
[----:B------:R-:W-:Y:S01]  /*c1b0*/  LEA.HI.X.SX32 R250, R190, R121, 0x1, P2 ;  /* 0x00000079befa7211 */ /* 0x000fe200010f0eff */
[----:B------:R-:W-:Y:S01]  /*c1c0*/  @P0 IMAD.MOV.U32 R195, RZ, RZ, R246 ;  /* 0x000000ffffc30224 */ /* 0x000fe200078e00f6 */
[----:B------:R-:W-:-:S04]  /*c1d0*/  PRMT R190, RZ, 0x7610, R190 ;  /* 0x00007610ffbe7816 */ /* 0x000fc800000000be */
[----:B------:R0:W3:Y:S02]  /*c1e0*/  @P0 LDG.E.U8 R191, desc[UR24][R194.64] ;  /* 0x00000018c2bf0981 */ /* 0x0000e4000c1e1100 */
[----:B0-----:R-:W-:Y:S02]  /*c1f0*/  @P0 IMAD.MOV.U32 R194, RZ, RZ, R251 ;  /* 0x000000ffffc20224 */ /* 0x001fe400078e00fb */
[----:B------:R-:W-:-:S05]  /*c200*/  @P0 IMAD.MOV.U32 R195, RZ, RZ, R250 ;  /* 0x000000ffffc30224 */ /* 0x000fca00078e00fa */
[----:B------:R0:W3:Y:S01]  /*c210*/  @P0 LDG.E.U8 R190, desc[UR24][R194.64] ;  /* 0x00000018c2be0981 */ /* 0x0000e2000c1e1100 */
[----:B------:R-:W-:-:S05]  /*c220*/  IMAD R193, R193, UR8, RZ ;  /* 0x00000008c1c17c24 */ /* 0x000fca000f8e02ff */
[----:B0-----:R-:W-:-:S04]  /*c230*/  IADD3 R194, P2, PT, R193, R122, RZ ;  /* 0x0000007ac1c27210 */ /* 0x001fc80007f5e0ff */
[----:B------:R-:W-:Y:S01]  /*c240*/  LEA.HI.X.SX32 R195, R193, R121, 0x1, P2 ;  /* 0x00000079c1c37211 */ /* 0x000fe200010f0eff */
[----:B------:R-:W-:Y:S01]  /*c250*/  IMAD R193, R201, UR8, RZ ;  /* 0x00000008c9c17c24 */ /* 0x000fe2000f8e02ff */
[----:B------:R0:W-:Y:S04]  /*c260*/  STS.U8 [R77+UR11+0x2180], R200 ;  /* 0x002180c84d007988 */ /* 0x0001e8000800000b */
[----:B------:R1:W-:Y:S04]  /*c270*/  STS.U8 [R77+UR11+0x3f80], R11 ;  /* 0x003f800b4d007988 */ /* 0x0003e8000800000b */
[----:B------:R1:W3:Y:S01]  /*c280*/  @P0 LDG.E.U8 R196, desc[UR24][R194.64] ;  /* 0x00000018c2c40981 */ /* 0x0002e2000c1e1100 */
[----:B0-----:R-:W-:-:S03]  /*c290*/  IADD3 R200, P2, PT, R193, R122, RZ ;  /* 0x0000007ac1c87210 */ /* 0x001fc60007f5e0ff */
[----:B-1----:R-:W5:Y:S01]  /*c2a0*/  LDL.LU R11, [R1+0x144] ;  /* 0x00014400010b7983 */ /* 0x002f620000300800 */
[----:B------:R-:W-:Y:S01]  /*c2b0*/  LEA.HI.X.SX32 R201, R193, R121, 0x1, P2 ;  /* 0x00000079c1c97211 */ /* 0x000fe200010f0eff */
[----:B------:R-:W-:Y:S02]  /*c2c0*/  IMAD R193, R198, UR8, RZ ;  /* 0x00000008c6c17c24 */ /* 0x000fe4000f8e02ff */
[----:B------:R-:W5:Y:S04]  /*c2d0*/  LDL.LU R12, [R1+0x140] ;  /* 0x00014000010c7983 */ /* 0x000f680000300800 */
[----:B------:R0:W-:Y:S01]  /*c2e0*/  STL [R1+0x8], R194 ;  /* 0x000008c201007387 */ /* 0x0001e20000100800 */
[----:B------:R-:W-:-:S03]  /*c2f0*/  IADD3 R198, P2, PT, R193, R122, RZ ;  /* 0x0000007ac1c67210 */ /* 0x000fc60007f5e0ff */
[----:B------:R1:W-:Y:S01]  /*c300*/  STL [R1+0x4], R195 ;  /* 0x000004c301007387 */ /* 0x0003e20000100800 */
[----:B0-----:R-:W-:-:S03]  /*c310*/  PRMT R194, RZ, 0x7610, R194 ;  /* 0x00007610ffc27816 */ /* 0x001fc600000000c2 */
[----:B------:R0:W-:Y:S04]  /*c320*/  STL [R1+0x18], R200 ;  /* 0x000018c801007387 */ /* 0x0001e80000100800 */
[----:B------:R0:W3:Y:S01]  /*c330*/  @P0 LDG.E.U8 R194, desc[UR24][R200.64] ;  /* 0x00000018c8c20981 */ /* 0x0000e2000c1e1100 */
[----:B-1----:R-:W-:Y:S02]  /*c340*/  PRMT R195, RZ, 0x7610, R195 ;  /* 0x00007610ffc37816 */ /* 0x002fe400000000c3 */
[----:B0-----:R-:W-:Y:S01]  /*c350*/  LEA.HI.X.SX32 R200, R193, R121, 0x1, P2 ;  /* 0x00000079c1c87211 */ /* 0x001fe200010f0eff */
[----:B------:R-:W-:Y:S01]  /*c360*/  IMAD R193, R206, UR8, RZ ;  /* 0x00000008cec17c24 */ /* 0x000fe2000f8e02ff */
[----:B------:R-:W-:Y:S04]  /*c370*/  STL [R1+0x14], R201 ;  /* 0x000014c901007387 */ /* 0x000fe80000100800 */
[----:B------:R-:W-:Y:S04]  /*c380*/  STL [R1+0x28], R198 ;  /* 0x000028c601007387 */ /* 0x000fe80000100800 */
[----:B------:R-:W-:Y:S04]  /*c390*/  STL [R1+0x24], R200 ;  /* 0x000024c801007387 */ /* 0x000fe80000100800 */
[----:B----4-:R0:W-:Y:S02]  /*c3a0*/  STS.U8 [R77+UR11+0x2680], R199 ;  /* 0x002680c74d007988 */ /* 0x0101e4000800000b */
[----:B0-----:R-:W-:-:S05]  /*c3b0*/  @P0 IMAD.MOV.U32 R199, RZ, RZ, R200 ;  /* 0x000000ffffc70224 */ /* 0x001fca00078e00c8 */
[----:B------:R0:W4:Y:S02]  /*c3c0*/  @P0 LDG.E.U8 R195, desc[UR24][R198.64] ;  /* 0x00000018c6c30981 */ /* 0x000124000c1e1100 */
[----:B0-----:R-:W-:-:S04]  /*c3d0*/  IADD3 R198, P2, PT, R193, R122, RZ ;  /* 0x0000007ac1c67210 */ /* 0x001fc80007f5e0ff */
[----:B------:R-:W-:Y:S02]  /*c3e0*/  LEA.HI.X.SX32 R199, R193, R121, 0x1, P2 ;  /* 0x00000079c1c77211 */ /* 0x000fe400010f0eff */
[----:B------:R-:W-:Y:S01]  /*c3f0*/  PRMT R193, RZ, 0x7610, R193 ;  /* 0x00007610ffc17816 */ /* 0x000fe200000000c1 */
[----:B--2---:R0:W-:Y:S04]  /*c400*/  STS.U8 [R77+UR11+0x2880], R124 ;  /* 0x0028807c4d007988 */ /* 0x0041e8000800000b */
[----:B------:R1:W-:Y:S04]  /*c410*/  STL [R1+0x38], R198 ;  /* 0x000038c601007387 */ /* 0x0003e80000100800 */
[----:B------:R1:W2:Y:S01]  /*c420*/  @P0 LDG.E.U8 R193, desc[UR24][R198.64] ;  /* 0x00000018c6c10981 */ /* 0x0002a2000c1e1100 */
[----:B0-----:R-:W-:-:S05]  /*c430*/  IMAD R124, R197, UR8, RZ ;  /* 0x00000008c57c7c24 */ /* 0x001fca000f8e02ff */
[----:B------:R-:W-:-:S04]  /*c440*/  IADD3 R197, P2, PT, R124, R122, RZ ;  /* 0x0000007a7cc57210 */ /* 0x000fc80007f5e0ff */
[----:B-1----:R-:W-:Y:S01]  /*c450*/  LEA.HI.X.SX32 R198, R124, R121, 0x1, P2 ;  /* 0x000000797cc67211 */ /* 0x002fe200010f0eff */
[----:B------:R-:W-:Y:S01]  /*c460*/  IMAD R124, R8, UR8, RZ ;  /* 0x00000008087c7c24 */ /* 0x000fe2000f8e02ff */
[----:B------:R-:W-:Y:S04]  /*c470*/  STL [R1+0x34], R199 ;  /* 0x000034c701007387 */ /* 0x000fe80000100800 */
[----:B------:R-:W-:Y:S04]  /*c480*/  STL [R1+0x48], R197 ;  /* 0x000048c501007387 */ /* 0x000fe80000100800 */
[----:B---3--:R0:W-:Y:S04]  /*c490*/  STS.U8 [R77+UR11+0x2780], R192 ;  /* 0x002780c04d007988 */ /* 0x0081e8000800000b */
[----:B------:R1:W-:Y:S04]  /*c4a0*/  STS.U8 [R77+UR11+0x2a80], R186 ;  /* 0x002a80ba4d007988 */ /* 0x0003e8000800000b */
[----:B------:R3:W-:Y:S01]  /*c4b0*/  STS.U8 [R77+UR11+0x2980], R187 ;  /* 0x002980bb4d007988 */ /* 0x0007e2000800000b */
[----:B0-----:R-:W-:Y:S01]  /*c4c0*/  PRMT R192, RZ, 0x7610, R192 ;  /* 0x00007610ffc07816 */ /* 0x001fe200000000c0 */
[----:B-1----:R-:W-:Y:S01]  /*c4d0*/  @P0 IMAD.MOV.U32 R186, RZ, RZ, R197 ;  /* 0x000000ffffba0224 */ /* 0x002fe200078e00c5 */
[----:B------:R-:W-:Y:S01]  /*c4e0*/  IADD3 R197, P2, PT, R124, R122, RZ ;  /* 0x0000007a7cc57210 */ /* 0x000fe20007f5e0ff */
[----:B------:R0:W-:Y:S01]  /*c4f0*/  STL [R1+0x44], R198 ;  /* 0x000044c601007387 */ /* 0x0001e20000100800 */
[----:B---3--:R-:W-:-:S03]  /*c500*/  @P0 IMAD.MOV.U32 R187, RZ, RZ, R198 ;  /* 0x000000ffffbb0224 */ /* 0x008fc600078e00c6 */
[----:B------:R1:W-:Y:S04]  /*c510*/  STS.U8 [R77+UR11+0x2b80], R189 ;  /* 0x002b80bd4d007988 */ /* 0x0003e8000800000b */
[----:B------:R3:W2:Y:S01]  /*c520*/  @P0 LDG.E.U8 R192, desc[UR24][R186.64] ;  /* 0x00000018bac00981 */ /* 0x0006a2000c1e1100 */
[----:B0-----:R-:W-:Y:S01]  /*c530*/  LEA.HI.X.SX32 R198, R124, R121, 0x1, P2 ;  /* 0x000000797cc67211 */ /* 0x001fe200010f0eff */
[----:B------:R-:W-:Y:S02]  /*c540*/  IMAD R124, R10, UR8, RZ ;  /* 0x000000080a7c7c24 */ /* 0x000fe4000f8e02ff */
[----:B------:R-:W5:Y:S02]  /*c550*/  LDL.LU R8, [R1+0x13c] ;  /* 0x00013c0001087983 */ /* 0x000f640000300800 */
[----:B-1----:R-:W-:Y:S01]  /*c560*/  @P0 IMAD.MOV.U32 R189, RZ, RZ, R198 ;  /* 0x000000ffffbd0224 */ /* 0x002fe200078e00c6 */
[----:B---3--:R-:W-:Y:S01]  /*c570*/  PRMT R187, RZ, 0x7610, R187 ;  /* 0x00007610ffbb7816 */ /* 0x008fe200000000bb */
[----:B------:R0:W-:Y:S01]  /*c580*/  STS.U8 [R77+UR11+0x2c80], R188 ;  /* 0x002c80bc4d007988 */ /* 0x0001e2000800000b */
[----:B------:R-:W-:Y:S01]  /*c590*/  PRMT R186, RZ, 0x7610, R186 ;  /* 0x00007610ffba7816 */ /* 0x000fe200000000ba */
[----:B0-----:R-:W-:-:S05]  /*c5a0*/  @P0 IMAD.MOV.U32 R188, RZ, RZ, R197 ;  /* 0x000000ffffbc0224 */ /* 0x001fca00078e00c5 */
[----:B------:R0:W3:Y:S04]  /*c5b0*/  @P0 LDG.E.U8 R187, desc[UR24][R188.64] ;  /* 0x00000018bcbb0981 */ /* 0x0000e8000c1e1100 */
[----:B------:R-:W-:Y:S01]  /*c5c0*/  STL [R1+0x58], R197 ;  /* 0x000058c501007387 */ /* 0x000fe20000100800 */
[----:B0-----:R-:W-:-:S03]  /*c5d0*/  IADD3 R188, P2, PT, R124, R122, RZ ;  /* 0x0000007a7cbc7210 */ /* 0x001fc60007f5e0ff */
[----:B------:R-:W-:Y:S01]  /*c5e0*/  STL [R1+0x54], R198 ;  /* 0x000054c601007387 */ /* 0x000fe20000100800 */
[----:B------:R-:W-:Y:S01]  /*c5f0*/  LEA.HI.X.SX32 R189, R124, R121, 0x1, P2 ;  /* 0x000000797cbd7211 */ /* 0x000fe200010f0eff */
[----:B------:R-:W-:Y:S02]  /*c600*/  IMAD R124, R7, UR8, RZ ;  /* 0x00000008077c7c24 */ /* 0x000fe4000f8e02ff */
[----:B------:R-:W5:Y:S04]  /*c610*/  LDL.LU R10, [R1+0x138] ;  /* 0x00013800010a7983 */ /* 0x000f680000300800 */
[----:B------:R0:W-:Y:S04]  /*c620*/  STL [R1+0x70], R188 ;  /* 0x000070bc01007387 */ /* 0x0001e80000100800 */
[----:B------:R0:W2:Y:S04]  /*c630*/  @P0 LDG.E.U8 R186, desc[UR24][R188.64] ;  /* 0x00000018bcba0981 */ /* 0x0000a8000c1e1100 */
[----:B------:R1:W-:Y:S04]  /*c640*/  STL [R1+0x64], R189 ;  /* 0x000064bd01007387 */ /* 0x0003e80000100800 */
[----:B------:R-:W5:Y:S01]  /*c650*/  LDL.LU R7, [R1+0x134] ;  /* 0x0001340001077983 */ /* 0x000f620000300800 */
[----:B0-----:R-:W-:-:S04]  /*c660*/  IADD3 R188, P2, PT, R124, R122, RZ ;  /* 0x0000007a7cbc7210 */ /* 0x001fc80007f5e0ff */
[----:B-1----:R-:W-:Y:S02]  /*c670*/  LEA.HI.X.SX32 R189, R124, R121, 0x1, P2 ;  /* 0x000000797cbd7211 */ /* 0x002fe400010f0eff */
[----:B------:R-:W-:Y:S01]  /*c680*/  PRMT R124, RZ, 0x7610, R124 ;  /* 0x00007610ff7c7816 */ /* 0x000fe2000000007c */
[----:B------:R0:W-:Y:S05]  /*c690*/  STL [R1+0x80], R188 ;  /* 0x000080bc01007387 */ /* 0x0001ea0000100800 */
[----:B------:R0:W4:Y:S04]  /*c6a0*/  @P0 LDG.E.U8 R124, desc[UR24][R188.64] ;  /* 0x00000018bc7c0981 */ /* 0x000128000c1e1100 */
[----:B------:R1:W-:Y:S01]  /*c6b0*/  STL [R1+0x7c], R189 ;  /* 0x00007cbd01007387 */ /* 0x0003e20000100800 */
[----:B0-----:R-:W-:-:S03]  /*c6c0*/  IMAD R188, R9, UR8, RZ ;  /* 0x0000000809bc7c24 */ /* 0x001fc6000f8e02ff */
[----:B------:R0:W-:Y:S02]  /*c6d0*/  STS.U8 [R77+UR11+0x2e80], R190 ;  /* 0x002e80be4d007988 */ /* 0x0001e4000800000b */
[C---:B-1----:R-:W-:Y:S02]  /*c6e0*/  IADD3 R189, P2, PT, R188.reuse, R122, RZ ;  /* 0x0000007abcbd7210 */ /* 0x042fe40007f5e0ff */
[----:B------:R-:W5:Y:S02]  /*c6f0*/  LDL.LU R9, [R1+0x130] ;  /* 0x0001300001097983 */ /* 0x000f640000300800 */
[----:B0-----:R-:W-:Y:S02]  /*c700*/  LEA.HI.X.SX32 R190, R188, R121, 0x1, P2 ;  /* 0x00000079bcbe7211 */ /* 0x001fe400010f0eff */
[----:B------:R0:W-:Y:S01]  /*c710*/  STS.U8 [R77+UR11+0x2d80], R191 ;  /* 0x002d80bf4d007988 */ /* 0x0001e2000800000b */
[----:B------:R-:W-:-:S03]  /*c720*/  PRMT R188, RZ, 0x7610, R188 ;  /* 0x00007610ffbc7816 */ /* 0x000fc600000000bc */
[----:B------:R-:W-:Y:S04]  /*c730*/  STL [R1+0x90], R189 ;  /* 0x000090bd01007387 */ /* 0x000fe80000100800 */
[----:B------:R1:W-:Y:S01]  /*c740*/  STL [R1+0x8c], R190 ;  /* 0x00008cbe01007387 */ /* 0x0003e20000100800 */
[----:B0-----:R-:W-:Y:S02]  /*c750*/  @P0 IMAD.MOV.U32 R191, RZ, RZ, R190 ;  /* 0x000000ffffbf0224 */ /* 0x001fe400078e00be */
[----:B-1----:R-:W-:-:S05]  /*c760*/  @P0 IMAD.MOV.U32 R190, RZ, RZ, R189 ;  /* 0x000000ffffbe0224 */ /* 0x002fca00078e00bd */
[----:B------:R0:W4:Y:S01]  /*c770*/  @P0 LDG.E.U8 R188, desc[UR24][R190.64] ;  /* 0x00000018bebc0981 */ /* 0x000122000c1e1100 */
[----:B------:R-:W-:-:S03]  /*c780*/  IMAD R189, R4, UR8, RZ ;  /* 0x0000000804bd7c24 */ /* 0x000fc6000f8e02ff */
[----:B------:R-:W5:Y:S02]  /*c790*/  LDL.LU R4, [R1+0x12c] ;  /* 0x00012c0001047983 */ /* 0x000f640000300800 */
[----:B0-----:R-:W-:-:S04]  /*c7a0*/  IADD3 R190, P2, PT, R189, R122, RZ ;  /* 0x0000007abdbe7210 */ /* 0x001fc80007f5e0ff */
[----:B------:R-:W-:Y:S01]  /*c7b0*/  LEA.HI.X.SX32 R191, R189, R121, 0x1, P2 ;  /* 0x00000079bdbf7211 */ /* 0x000fe200010f0eff */
[----:B------:R-:W-:Y:S01]  /*c7c0*/  IMAD R189, R6, UR8, RZ ;  /* 0x0000000806bd7c24 */ /* 0x000fe2000f8e02ff */
[----:B------:R-:W-:Y:S04]  /*c7d0*/  STL [R1+0xa0], R190 ;  /* 0x0000a0be01007387 */ /* 0x000fe80000100800 */
[----:B------:R-:W-:Y:S04]  /*c7e0*/  STL [R1+0x9c], R191 ;  /* 0x00009cbf01007387 */ /* 0x000fe80000100800 */
[----:B------:R-:W5:Y:S04]  /*c7f0*/  LDL.LU R6, [R1+0x128] ;  /* 0x0001280001067983 */ /* 0x000f680000300800 */
[----:B---3--:R0:W-:Y:S02]  /*c800*/  STS.U8 [R77+UR11+0x3480], R187 ;  /* 0x003480bb4d007988 */ /* 0x0081e4000800000b */
[----:B0-----:R-:W-:-:S06]  /*c810*/  PRMT R187, RZ, 0x7610, R187 ;  /* 0x00007610ffbb7816 */ /* 0x001fcc00000000bb */
[----:B------:R0:W3:Y:S04]  /*c820*/  @P0 LDG.E.U8 R187, desc[UR24][R190.64] ;  /* 0x00000018bebb0981 */ /* 0x0000e8000c1e1100 */
[----:B--2---:R1:W-:Y:S01]  /*c830*/  STS.U8 [R77+UR11+0x3580], R186 ;  /* 0x003580ba4d007988 */ /* 0x0043e2000800000b */
[----:B0-----:R-:W-:-:S04]  /*c840*/  IADD3 R190, P2, PT, R189, R122, RZ ;  /* 0x0000007abdbe7210 */ /* 0x001fc80007f5e0ff */
[----:B------:R-:W-:Y:S02]  /*c850*/  LEA.HI.X.SX32 R191, R189, R121, 0x1, P2 ;  /* 0x00000079bdbf7211 */ /* 0x000fe400010f0eff */
[----:B-1----:R-:W-:Y:S01]  /*c860*/  PRMT R186, RZ, 0x7610, R186 ;  /* 0x00007610ffba7816 */ /* 0x002fe200000000ba */
[----:B------:R-:W-:Y:S05]  /*c870*/  STL [R1+0xb0], R190 ;  /* 0x0000b0be01007387 */ /* 0x000fea0000100800 */
[----:B------:R0:W2:Y:S04]  /*c880*/  @P0 LDG.E.U8 R186, desc[UR24][R190.64] ;  /* 0x00000018beba0981 */ /* 0x0000a8000c1e1100 */
[----:B----4-:R1:W-:Y:S02]  /*c890*/  STS.U8 [R77+UR11+0x3680], R124 ;  /* 0x0036807c4d007988 */ /* 0x0103e4000800000b */
[----:B-1----:R-:W-:-:S05]  /*c8a0*/  IMAD R124, R3, UR8, RZ ;  /* 0x00000008037c7c24 */ /* 0x002fca000f8e02ff */
[C---:B------:R-:W-:Y:S01]  /*c8b0*/  IADD3 R189, P2, PT, R124.reuse, R122, RZ ;  /* 0x0000007a7cbd7210 */ /* 0x040fe20007f5e0ff */
[----:B------:R-:W-:Y:S03]  /*c8c0*/  STL [R1+0xac], R191 ;  /* 0x0000acbf01007387 */ /* 0x000fe60000100800 */
[----:B0-----:R-:W-:Y:S01]  /*c8d0*/  LEA.HI.X.SX32 R190, R124, R121, 0x1, P2 ;  /* 0x000000797cbe7211 */ /* 0x001fe200010f0eff */
[----:B------:R-:W5:Y:S01]  /*c8e0*/  LDL.LU R3, [R1+0x124] ;  /* 0x0001240001037983 */ /* 0x000f620000300800 */
[----:B------:R-:W-:-:S03]  /*c8f0*/  PRMT R124, RZ, 0x7610, R124 ;  /* 0x00007610ff7c7816 */ /* 0x000fc6000000007c */
[----:B------:R-:W-:Y:S04]  /*c900*/  STL [R1+0xc0], R189 ;  /* 0x0000c0bd01007387 */ /* 0x000fe80000100800 */
[----:B------:R0:W-:Y:S02]  /*c910*/  STS.U8 [R77+UR11+0x3780], R188 ;  /* 0x003780bc4d007988 */ /* 0x0001e4000800000b */
[----:B0-----:R-:W-:Y:S02]  /*c920*/  @P0 IMAD.MOV.U32 R188, RZ, RZ, R189 ;  /* 0x000000ffffbc0224 */ /* 0x001fe400078e00bd */
[----:B------:R-:W-:-:S05]  /*c930*/  @P0 IMAD.MOV.U32 R189, RZ, RZ, R190 ;  /* 0x000000ffffbd0224 */ /* 0x000fca00078e00be */
[----:B------:R0:W4:Y:S04]  /*c940*/  @P0 LDG.E.U8 R124, desc[UR24][R188.64] ;  /* 0x00000018bc7c0981 */ /* 0x000128000c1e1100 */
[----:B---3--:R1:W-:Y:S02]  /*c950*/  STS.U8 [R77+UR11+0x3880], R187 ;  /* 0x003880bb4d007988 */ /* 0x0083e4000800000b */
[----:B-1----:R-:W-:-:S05]  /*c960*/  IMAD R187, R5, UR8, RZ ;  /* 0x0000000805bb7c24 */ /* 0x002fca000f8e02ff */
[----:B0-----:R-:W-:-:S04]  /*c970*/  IADD3 R188, P2, PT, R187, R122, RZ ;  /* 0x0000007abbbc7210 */ /* 0x001fc80007f5e0ff */
[----:B------:R-:W-:Y:S01]  /*c980*/  LEA.HI.X.SX32 R189, R187, R121, 0x1, P2 ;  /* 0x00000079bbbd7211 */ /* 0x000fe200010f0eff */
[----:B--2---:R0:W-:Y:S04]  /*c990*/  STS.U8 [R77+UR11+0x3980], R186 ;  /* 0x003980ba4d007988 */ /* 0x0041e8000800000b */
[----:B------:R-:W-:Y:S02]  /*c9a0*/  @P0 IMAD.MOV.U32 R187, RZ, RZ, R189 ;  /* 0x000000ffffbb0224 */ /* 0x000fe400078e00bd */
[----:B0-----:R-:W-:Y:S01]  /*c9b0*/  @P0 IMAD.MOV.U32 R186, RZ, RZ, R188 ;  /* 0x000000ffffba0224 */ /* 0x001fe200078e00bc */
[----:B----4-:R0:W-:Y:S02]  /*c9c0*/  STS.U8 [R77+UR11+0x3a80], R124 ;  /* 0x003a807c4d007988 */ /* 0x0101e4000800000b */
[----:B0-----:R-:W-:-:S06]  /*c9d0*/  PRMT R124, RZ, 0x7610, R124 ;  /* 0x00007610ff7c7816 */ /* 0x001fcc000000007c */
[----:B------:R0:W2:Y:S04]  /*c9e0*/  @P0 LDG.E.U8 R124, desc[UR24][R186.64] ;  /* 0x00000018ba7c0981 */ /* 0x0000a8000c1e1100 */
[----:B------:R-:W-:Y:S04]  /*c9f0*/  STL [R1+0xbc], R190 ;  /* 0x0000bcbe01007387 */ /* 0x000fe80000100800 */
[----:B------:R-:W5:Y:S01]  /*ca00*/  LDL.LU R5, [R1+0x120] ;  /* 0x0001200001057983 */ /* 0x000f620000300800 */
[----:B0-----:R-:W-:-:S03]  /*ca10*/  IMAD R186, R0, UR8, RZ ;  /* 0x0000000800ba7c24 */ /* 0x001fc6000f8e02ff */
[----:B------:R0:W-:Y:S02]  /*ca20*/  STL [R1+0xd0], R188 ;  /* 0x0000d0bc01007387 */ /* 0x0001e40000100800 */
[C---:B------:R-:W-:Y:S02]  /*ca30*/  IADD3 R187, P2, PT, R186.reuse, R122, RZ ;  /* 0x0000007ababb7210 */ /* 0x040fe40007f5e0ff */
[----:B------:R-:W-:Y:S04]  /*ca40*/  STL [R1+0xcc], R189 ;  /* 0x0000ccbd01007387 */ /* 0x000fe80000100800 */
[----:B------:R-:W5:Y:S01]  /*ca50*/  LDL.LU R0, [R1+0x11c] ;  /* 0x00011c0001007983 */ /* 0x000f620000300800 */
[----:B0-----:R-:W-:Y:S01]  /*ca60*/  LEA.HI.X.SX32 R188, R186, R121, 0x1, P2 ;  /* 0x00000079babc7211 */ /* 0x001fe200010f0eff */
[----:B------:R-:W-:-:S02]  /*ca70*/  @P0 IMAD.MOV.U32 R186, RZ, RZ, R187 ;  /* 0x000000ffffba0224 */ /* 0x000fc400078e00bb */
[----:B------:R0:W-:Y:S02]  /*ca80*/  STL [R1+0xe0], R187 ;  /* 0x0000e0bb01007387 */ /* 0x0001e40000100800 */
[----:B0-----:R-:W-:Y:S02]  /*ca90*/  @P0 IMAD.MOV.U32 R187, RZ, RZ, R188 ;  /* 0x000000ffffbb0224 */ /* 0x001fe400078e00bc */
[----:B--2---:R0:W-:Y:S02]  /*caa0*/  STS.U8 [R77+UR11+0x3b80], R124 ;  /* 0x003b807c4d007988 */ /* 0x0041e4000800000b */
[----:B0-----:R-:W-:-:S06]  /*cab0*/  PRMT R124, RZ, 0x7610, R124 ;  /* 0x00007610ff7c7816 */ /* 0x001fcc000000007c */
[----:B------:R0:W2:Y:S02]  /*cac0*/  @P0 LDG.E.U8 R124, desc[UR24][R186.64] ;  /* 0x00000018ba7c0981 */ /* 0x0000a4000c1e1100 */
[----:B0-----:R-:W-:Y:S02]  /*cad0*/  IMAD R186, R2, UR8, RZ ;  /* 0x0000000802ba7c24 */ /* 0x001fe4000f8e02ff */
[----:B------:R0:W-:Y:S03]  /*cae0*/  STL [R1+0xdc], R188 ;  /* 0x0000dcbc01007387 */ /* 0x0001e60000100800 */
[C---:B------:R-:W-:Y:S01]  /*caf0*/  IADD3 R187, P2, PT, R186.reuse, R122, RZ ;  /* 0x0000007ababb7210 */ /* 0x040fe20007f5e0ff */
[----:B------:R-:W5:Y:S03]  /*cb00*/  LDL.LU R2, [R1+0x118] ;  /* 0x0001180001027983 */ /* 0x000f660000300800 */
[----:B0-----:R-:W-:Y:S01]  /*cb10*/  LEA.HI.X.SX32 R188, R186, R121, 0x1, P2 ;  /* 0x00000079babc7211 */ /* 0x001fe200010f0eff */
[----:B------:R0:W-:Y:S01]  /*cb20*/  STL [R1+0xf0], R187 ;  /* 0x0000f0bb01007387 */ /* 0x0001e20000100800 */
[----:B------:R-:W-:-:S03]  /*cb30*/  @P0 IMAD.MOV.U32 R186, RZ, RZ, R187 ;  /* 0x000000ffffba0224 */ /* 0x000fc600078e00bb */
[----:B0-----:R-:W-:Y:S01]  /*cb40*/  @P0 IMAD.MOV.U32 R187, RZ, RZ, R188 ;  /* 0x000000ffffbb0224 */ /* 0x001fe200078e00bc */
[----:B--2---:R0:W-:Y:S02]  /*cb50*/  STS.U8 [R77+UR11+0x3c80], R124 ;  /* 0x003c807c4d007988 */ /* 0x0041e4000800000b */
[----:B0-----:R-:W-:-:S06]  /*cb60*/  PRMT R124, RZ, 0x7610, R124 ;  /* 0x00007610ff7c7816 */ /* 0x001fcc000000007c */
[----:B------:R0:W2:Y:S02]  /*cb70*/  @P0 LDG.E.U8 R124, desc[UR24][R186.64] ;  /* 0x00000018ba7c0981 */ /* 0x0000a4000c1e1100 */
[----:B0-----:R-:W-:Y:S02]  /*cb80*/  IMAD R186, R123, UR8, RZ ;  /* 0x000000087bba7c24 */ /* 0x001fe4000f8e02ff */
[----:B------:R-:W0:Y:S03]  /*cb90*/  LDC R123, c[0x0][0x3a0] ;  /* 0x0000e800ff7b7b82 */ /* 0x000e260000000800 */
[----:B------:R-:W-:-:S04]  /*cba0*/  IADD3 R122, P2, PT, R186, R122, RZ ;  /* 0x0000007aba7a7210 */ /* 0x000fc80007f5e0ff */
[----:B------:R-:W-:Y:S01]  /*cbb0*/  LEA.HI.X.SX32 R187, R186, R121, 0x1, P2 ;  /* 0x00000079babb7211 */ /* 0x000fe200010f0eff */
[----:B------:R-:W-:Y:S01]  /*cbc0*/  @P0 IMAD.MOV.U32 R186, RZ, RZ, R122 ;  /* 0x000000ffffba0224 */ /* 0x000fe200078e007a */
[----:B------:R-:W-:-:S06]  /*cbd0*/  PRMT R121, RZ, 0x7610, R121 ;  /* 0x00007610ff797816 */ /* 0x000fcc0000000079 */
[----:B------:R-:W3:Y:S04]  /*cbe0*/  @P0 LDG.E.U8 R121, desc[UR24][R186.64] ;  /* 0x00000018ba790981 */ /* 0x000ee8000c1e1100 */
[----:B------:R1:W-:Y:S04]  /*cbf0*/  STS.U8 [R77+UR11+0x1c80], R205 ;  /* 0x001c80cd4d007988 */ /* 0x0003e8000800000b */
        /* <DEDUP_REMOVED lines=9> */
[----:B------:R1:W-:Y:S01]  /*cc90*/  STS.U8 [R77+UR11+0x3380], R192 ;  /* 0x003380c04d007988 */ /* 0x0003e2000800000b */
[----:B0-----:R-:W-:-:S03]  /*cca0*/  VIADD R197, R123, 0x1f ;  /* 0x0000001f7bc57836 */ /* 0x001fc60000000000 */
[----:B------:R1:W-:Y:S01]  /*ccb0*/  STL [R1+0xec], R188 ;  /* 0x0000ecbc01007387 */ /* 0x0003e20000100800 */
[----:B------:R-:W-:-:S03]  /*ccc0*/  ISETP.NE.U32.AND P0, PT, RZ, UR7, PT ;  /* 0x00000007ff007c0c */ /* 0x000fc6000bf05070 */
[----:B------:R1:W-:Y:S04]  /*ccd0*/  STL [R1+0x6c], R122 ;  /* 0x00006c7a01007387 */ /* 0x0003e80000100800 */
[----:B------:R1:W-:Y:S01]  /*cce0*/  STL [R1+0x68], R187 ;  /* 0x000068bb01007387 */ /* 0x0003e20000100800 */
[C---:B------:R-:W-:Y:S02]  /*ccf0*/  ISETP.LT.OR P2, PT, R197.reuse, 0x20, P0 ;  /* 0x00000020c500780c */ /* 0x040fe40000741670 */
[----:B------:R-:W-:Y:S01]  /*cd00*/  ISETP.GE.AND P3, PT, R197, 0x40, PT ;  /* 0x00000040c500780c */ /* 0x000fe20003f66270 */
[----:B--2---:R1:W-:Y:S04]  /*cd10*/  STS.U8 [R77+UR11+0x3d80], R124 ;  /* 0x003d807c4d007988 */ /* 0x0043e8000800000b */
[----:B---3--:R1:W-:Y:S01]  /*cd20*/  STS.U8 [R77+UR11+0x3e80], R121 ;  /* 0x003e80794d007988 */ /* 0x0083e2000800000b */
[----:B------:R0:W-:Y:S06]  /*cd30*/  MEMBAR.ALL.CTA ;  /* 0x0000000000007992 */ /* 0x0001ec0000008000 */
[----:B0-----:R-:W0:Y:S02]  /*cd40*/  FENCE.VIEW.ASYNC.S ;  /* 0x00000000000073c6 */ /* 0x001e240000000000 */
[----:B0-----:R-:W-:Y:S06]  /*cd50*/  BAR.SYNC.DEFER_BLOCKING 0x0 ;  /* 0x0000000000007b1d */ /* 0x001fec0000010000 */
[----:B------:R-:W-:Y:S05]  /*cd60*/  @P2 BRA `(.L_x_6) ;  /* 0x00000000005c2947 */ /* 0x000fea0003800000 */
[----:B------:R-:W-:Y:S02]  /*cd70*/  UIADD3 UR4, UPT, UPT, UR11, 0x8000, URZ ;  /* 0x000080000b047890 */ /* 0x000fe4000fffe0ff */
[----:B------:R-:W-:Y:S02]  /*cd80*/  USHF.R.U32.HI UR6, URZ, 0x4, UR11 ;  /* 0x00000004ff067899 */ /* 0x000fe4000801160b */
[----:B------:R-:W-:Y:S02]  /*cd90*/  USHF.R.U32.HI UR4, URZ, 0x4, UR4 ;  /* 0x00000004ff047899 */ /* 0x000fe40008011604 */
[----:B------:R-:W-:Y:S01]  /*cda0*/  USGXT.U32 UR6, UR6, 0xe ;  /* 0x0000000e0606789a */ /* 0x000fe20008000000 */
[----:B------:R-:W-:Y:S01]  /*cdb0*/  UMOV UR14, 0xfffffe00 ;  /* 0xfffffe00000e7882 */ /* 0x000fe20000000000 */
[----:B------:R-:W-:Y:S01]  /*cdc0*/  UMOV UR15, 0x3fffbfef ;  /* 0x3fffbfef000f7882 */ /* 0x000fe20000000000 */
[----:B------:R-:W-:Y:S01]  /*cdd0*/  UMOV UR7, URZ ;  /* 0x000000ff00077c82 */ /* 0x000fe20008000000 */
[----:B------:R-:W-:-:S02]  /*cde0*/  USGXT.U32 UR8, UR4, 0xe ;  /* 0x0000000e0408789a */ /* 0x000fc40008000000 */
[----:B------:R-:W-:Y:S02]  /*cdf0*/  UIADD3 UR16, UPT, UPT, UR10, 0x100000, URZ ;  /* 0x001000000a107890 */ /* 0x000fe4000fffe0ff */
[----:B------:R-:W-:Y:S01]  /*ce00*/  UIADD3.64 UR14, UPT, UPT, UR6, -UR14, URZ ;  /* 0x8000000e060e7297 */ /* 0x000fe2000fffe0ff */
[----:B------:R-:W-:Y:S01]  /*ce10*/  UMOV UR18, 0x0 ;  /* 0x0000000000127882 */ /* 0x000fe20000000000 */
[----:B------:R-:W-:Y:S01]  /*ce20*/  UMOV UR19, 0x4408490 ;  /* 0x0440849000137882 */ /* 0x000fe20000000000 */
[----:B------:R-:W-:Y:S01]  /*ce30*/  UMOV UR4, UR13 ;  /* 0x0000000d00047c82 */ /* 0x000fe20008000000 */
[----:B------:R-:W-:Y:S01]  /*ce40*/  UMOV UR5, URZ ;  /* 0x000000ff00057c82 */ /* 0x000fe20008000000 */
[----:B------:R-:W-:Y:S01]  /*ce50*/  UMOV UR7, 0xc0004010 ;  /* 0xc000401000077882 */ /* 0x000fe20000000000 */
[----:B------:R-:W-:Y:S01]  /*ce60*/  UMOV UR9, 0x80004020 ;  /* 0x8000402000097882 */ /* 0x000fe20000000000 */
[----:B------:R-:W-:Y:S01]  /*ce70*/  UMOV UR20, 0x0 ;  /* 0x0000000000147882 */ /* 0x000fe20000000000 */
[----:B------:R-:W-:Y:S01]  /*ce80*/  UMOV UR21, 0x4408490 ;  /* 0x0440849000157882 */ /* 0x000fe20000000000 */
[----:B------:R-:W-:Y:S01]  /*ce90*/  UMOV UR4, UR4 ;  /* 0x0000000400047c82 */ /* 0x000fe20008000000 */
[----:B------:R0:W-:Y:S01]  /*cea0*/  UTCQMMA gdesc[UR8], gdesc[UR6], tmem[UR10], tmem[UR18], idesc[UR19], !UPT ;  /* 0x00ff1206080075ea */ /* 0x0001e2000f80030a */
[----:B------:R0:W-:Y:S01]  /*ceb0*/  UTCQMMA gdesc[UR8], gdesc[UR14], tmem[UR16], tmem[UR20], idesc[UR21], !UPT ;  /* 0x00ff140e080075ea */ /* 0x0001e2000f800310 */
[----:B------:R0:W-:Y:S01]  /*cec0*/  UTCBAR [UR4], URZ ;  /* 0x000000ff040073e9 */ /* 0x0001e200080000ff */
[----:B------:R-:W-:Y:S01]  /*ced0*/  NOP ;  /* 0x0000000000007918 */ /* 0x000fe20000000000 */
.L_x_6:
[----:B0-----:R-:W-:Y:S01]  /*cee0*/  UMOV UR4, URZ ;  /* 0x000000ff00047c82 */ /* 0x001fe20008000000 */
[----:B------:R-:W-:Y:S05]  /*cef0*/  @!P3 BRA `(.L_x_7) ;  /* 0x0000005000fcb947 */ /* 0x000fea0003800000 */
[----:B-1----:R-:W-:Y:S01]  /*cf00*/  SHF.R.S32.HI R124, RZ, 0x1f, R197 ;  /* 0x0000001fff7c7819 */ /* 0x002fe200000114c5 */
[----:B------:R-:W-:Y:S01]  /*cf10*/  UIADD3 UR5, UPT, UPT, UR11, 0x4000, URZ ;  /* 0x000040000b057890 */ /* 0x000fe2000fffe0ff */
[----:B-----5:R-:W-:Y:S01]  /*cf20*/  IMAD.SHL.U32 R121, R126, 0x20, RZ ;  /* 0x000000207e797824 */ /* 0x020fe200078e00ff */
[----:B------:R-:W-:Y:S01]  /*cf30*/  UIADD3 UR4, UPT, UPT, UR11, 0x8800, URZ ;  /* 0x000088000b047890 */ /* 0x000fe2000fffe0ff */
[----:B------:R-:W-:Y:S01]  /*cf40*/  LEA.HI R124, R124, R197, RZ, 0x5 ;  /* 0x000000c57c7c7211 */ /* 0x000fe200078f28ff */
[----:B------:R-:W-:Y:S01]  /*cf50*/  USHF.R.U32.HI UR5, URZ, 0x4, UR5 ;  /* 0x00000004ff057899 */ /* 0x000fe20008011605 */
[----:B------:R-:W-:Y:S01]  /*cf60*/  IMAD.SHL.U32 R122, R127, 0x20, RZ ;  /* 0x000000207f7a7824 */ /* 0x000fe200078e00ff */
[----:B------:R-:W-:Y:S01]  /*cf70*/  USHF.R.U32.HI UR4, URZ, 0x4, UR4 ;  /* 0x00000004ff047899 */ /* 0x000fe20008011604 */
[----:B------:R-:W-:Y:S01]  /*cf80*/  SHF.R.S32.HI R124, RZ, 0x5, R124 ;  /* 0x00000005ff7c7819 */ /* 0x000fe2000001147c */
[----:B------:R-:W-:Y:S01]  /*cf90*/  USGXT.U32 UR6, UR5, 0xe ;  /* 0x0000000e0506789a */ /* 0x000fe20008000000 */
[----:B------:R-:W-:Y:S01]  /*cfa0*/  VIADD R123, R123, 0xffffffe0 ;  /* 0xffffffe07b7b7836 */ /* 0x000fe20000000000 */
[----:B------:R-:W-:Y:S01]  /*cfb0*/  SHF.R.S32.HI R127, RZ, 0x1f, R121 ;  /* 0x0000001fff7f7819 */ /* 0x000fe20000011479 */
[----:B------:R-:W-:Y:S01]  /*cfc0*/  IMAD.MOV.U32 R126, RZ, RZ, RZ ;  /* 0x000000ffff7e7224 */ /* 0x000fe200078e00ff */
[----:B------:R-:W-:Y:S01]  /*cfd0*/  VIMNMX R124, PT, PT, R124, 0x2, !PT ;  /* 0x000000027c7c7848 */ /* 0x000fe20007fe0100 */
[----:B------:R-:W-:Y:S01]  /*cfe0*/  UMOV UR16, 0xfffffe00 ;  /* 0xfffffe0000107882 */ /* 0x000fe20000000000 */
[----:B------:R-:W-:Y:S01]  /*cff0*/  UMOV UR17, 0x3fffbfef ;  /* 0x3fffbfef00117882 */ /* 0x000fe20000000000 */
[----:B------:R-:W-:Y:S01]  /*d000*/  UMOV UR7, URZ ;  /* 0x000000ff00077c82 */ /* 0x000fe20008000000 */
[----:B------:R-:W-:Y:S01]  /*d010*/  USGXT.U32 UR14, UR4, 0xe ;  /* 0x0000000e040e789a */ /* 0x000fe20008000000 */
[----:B------:R-:W-:Y:S01]  /*d020*/  VIADD R124, R124, 0xffffffff ;  /* 0xffffffff7c7c7836 */ /* 0x000fe20000000000 */
[----:B------:R-:W-:Y:S01]  /*d030*/  UIADD3.64 UR16, UPT, UPT, UR6, -UR16, URZ ;  /* 0x8000001006107297 */ /* 0x000fe2000fffe0ff */
[----:B------:R-:W-:Y:S01]  /*d040*/  UMOV UR22, 0x1 ;  /* 0x0000000100167882 */ /* 0x000fe20000000000 */
[----:B------:R-:W-:-:S02]  /*d050*/  UMOV UR5, URZ ;  /* 0x000000ff00057c82 */ /* 0x000fc40008000000 */
[----:B------:R0:W-:Y:S01]  /*d060*/  STL [R1+0x10c], R124 ;  /* 0x00010c7c01007387 */ /* 0x0001e20000100800 */
[----:B------:R-:W-:Y:S01]  /*d070*/  UMOV UR15, 0x80004020 ;  /* 0x80004020000f7882 */ /* 0x000fe20000000000 */
[----:B0-----:R-:W-:-:S07]  /*d080*/  SHF.R.S32.HI R124, RZ, 0x1f, R122 ;  /* 0x0000001fff7c7819 */ /* 0x001fce000001147a */
.L_x_10:
[----:B0-----:R-:W2:Y:S04]  /*d090*/  LDL.LU R206, [R1+0x108] ;  /* 0x0001080001ce7983 */ /* 0x001ea80000300800 */
[----:B------:R-:W3:Y:S04]  /*d0a0*/  LDL.LU R205, [R1+0x100] ;  /* 0x0001000001cd7983 */ /* 0x000ee80000300800 */
[----:B------:R-:W4:Y:S04]  /*d0b0*/  LDL.LU R204, [R1+0x6c] ;  /* 0x00006c0001cc7983 */ /* 0x000f280000300800 */
[----:B------:R-:W5:Y:S04]  /*d0c0*/  LDL.LU R203, [R1+0xf8] ;  /* 0x0000f80001cb7983 */ /* 0x000f680000300800 */
        /* <DEDUP_REMOVED lines=16> */
[----:B------:R-:W5:Y:S01]  /*d1d0*/  LDL.LU R127, [R1+0xb0] ;  /* 0x0000b000017f7983 */ /* 0x000f620000300800 */
[----:B------:R-:W-:Y:S01]  /*d1e0*/  IMAD.U32 R126, R126, -0x80000000, RZ ;  /* 0x800000007e7e7824 */ /* 0x000fe200078e00ff */
[----:B--2---:R-:W-:-:S02]  /*d1f0*/  IADD3 R206, P3, PT, R122, R206, RZ ;  /* 0x000000ce7ace7210 */ /* 0x004fc40007f7e0ff */
[----:B---3--:R-:W-:-:S03]  /*d200*/  IADD3 R205, P6, PT, R122, R205, RZ ;  /* 0x000000cd7acd7210 */ /* 0x008fc60007fde0ff */
[----:B------:R0:W-:Y:S01]  /*d210*/  STL [R1+0x108], R206 ;  /* 0x000108ce01007387 */ /* 0x0001e20000100800 */
[----:B----4-:R-:W-:-:S03]  /*d220*/  IADD3 R204, P5, PT, R122, R204, RZ ;  /* 0x000000cc7acc7210 */ /* 0x010fc60007fbe0ff */
[----:B------:R1:W-:Y:S01]  /*d230*/  STL [R1+0x100], R205 ;  /* 0x000100cd01007387 */ /* 0x0003e20000100800 */
[----:B-----5:R-:W-:-:S03]  /*d240*/  IADD3 R203, P2, PT, R122, R203, RZ ;  /* 0x000000cb7acb7210 */ /* 0x020fc60007f5e0ff */
[----:B------:R2:W-:Y:S01]  /*d250*/  STL [R1+0x6c], R204 ;  /* 0x00006ccc01007387 */ /* 0x0005e20000100800 */
[----:B------:R-:W-:-:S03]  /*d260*/  IADD3 R202, P4, PT, R122, R202, RZ ;  /* 0x000000ca7aca7210 */ /* 0x000fc60007f9e0ff */
[----:B------:R3:W-:Y:S01]  /*d270*/  STL [R1+0xf8], R203 ;  /* 0x0000f8cb01007387 */ /* 0x0007e20000100800 */
[----:B------:R-:W-:-:S03]  /*d280*/  IMAD.X R201, R124, 0x1, R201, P3 ;  /* 0x000000017cc97824 */ /* 0x000fc600018e06c9 */
        /* <DEDUP_REMOVED lines=28> */
[----:B------:R-:W5:Y:S01]  /*d450*/  LDL.LU R208, [R1+0xcc] ;  /* 0x0000cc0001d07983 */ /* 0x000f620000300800 */
[----:B------:R-:W-:-:S03]  /*d460*/  IADD3 R127, P5, PT, R122, R127, RZ ;  /* 0x0000007f7a7f7210 */ /* 0x000fc60007fbe0ff */
[----:B------:R0:W-:Y:S04]  /*d470*/  STL [R1+0xb8], R187 ;  /* 0x0000b8bb01007387 */ /* 0x0001e80000100800 */
[----:B------:R-:W5:Y:S04]  /*d480*/  LDL.LU R207, [R1+0xa8] ;  /* 0x0000a80001cf7983 */ /* 0x000f680000300800 */
[----:B------:R1:W-:Y:S04]  /*d490*/  STL [R1+0xd4], R186 ;  /* 0x0000d4ba01007387 */ /* 0x0003e80000100800 */
[----:B0-----:R-:W5:Y:S04]  /*d4a0*/  LDL.LU R206, [R1+0xc4] ;  /* 0x0000c40001ce7983 */ /* 0x001f680000300800 */
[----:B------:R0:W-:Y:S04]  /*d4b0*/  STL [R1+0xb0], R127 ;  /* 0x0000b07f01007387 */ /* 0x0001e80000100800 */
[----:B-1----:R-:W5:Y:S04]  /*d4c0*/  LDL.LU R205, [R1+0xa0] ;  /* 0x0000a00001cd7983 */ /* 0x002f680000300800 */
[----:B--2---:R-:W2:Y:S04]  /*d4d0*/  LDL.LU R204, [R1+0xbc] ;  /* 0x0000bc0001cc7983 */ /* 0x004ea80000300800 */
[----:B---3--:R-:W3:Y:S04]  /*d4e0*/  LDL.LU R203, [R1+0x98] ;  /* 0x0000980001cb7983 */ /* 0x008ee80000300800 */
[----:B----4-:R-:W4:Y:S04]  /*d4f0*/  LDL.LU R202, [R1+0xb4] ;  /* 0x0000b40001ca7983 */ /* 0x010f280000300800 */
[----:B-----5:R-:W5:Y:S04]  /*d500*/  LDL.LU R201, [R1+0x90] ;  /* 0x0000900001c97983 */ /* 0x020f680000300800 */
        /* <DEDUP_REMOVED lines=14> */
[----:B0-----:R-:W5:Y:S01]  /*d5f0*/  LDL.LU R127, [R1+0x74] ;  /* 0x00007400017f7983 */ /* 0x001f620000300800 */
[----:B------:R-:W-:Y:S01]  /*d600*/  IMAD.X R208, R124, 0x1, R208, P2 ;  /* 0x000000017cd07824 */ /* 0x000fe200010e06d0 */
[----:B------:R-:W-:-:S04]  /*d610*/  IADD3 R207, P2, PT, R122, R207, RZ ;  /* 0x000000cf7acf7210 */ /* 0x000fc80007f5e0ff */
[----:B------:R0:W-:Y:S01]  /*d620*/  STL [R1+0xcc], R208 ;  /* 0x0000ccd001007387 */ /* 0x0001e20000100800 */
[----:B------:R-:W-:-:S03]  /*d630*/  IMAD.X R206, R124, 0x1, R206, P4 ;  /* 0x000000017cce7824 */ /* 0x000fc600020e06ce */
[----:B------:R1:W-:Y:S01]  /*d640*/  STL [R1+0xa8], R207 ;  /* 0x0000a8cf01007387 */ /* 0x0003e20000100800 */
[----:B------:R-:W-:-:S03]  /*d650*/  IADD3 R205, P4, PT, R122, R205, RZ ;  /* 0x000000cd7acd7210 */ /* 0x000fc60007f9e0ff */
[----:B------:R0:W-:Y:S01]  /*d660*/  STL [R1+0xc4], R206 ;  /* 0x0000c4ce01007387 */ /* 0x0001e20000100800 */
[----:B--2---:R-:W-:-:S03]  /*d670*/  IMAD.X R204, R124, 0x1, R204, P3 ;  /* 0x000000017ccc7824 */ /* 0x004fc600018e06cc */
[----:B------:R2:W-:Y:S01]  /*d680*/  STL [R1+0xa0], R205 ;  /* 0x0000a0cd01007387 */ /* 0x0005e20000100800 */
[----:B---3--:R-:W-:-:S03]  /*d690*/  IADD3 R203, P3, PT, R122, R203, RZ ;  /* 0x000000cb7acb7210 */ /* 0x008fc60007f7e0ff */
[----:B------:R3:W-:Y:S01]  /*d6a0*/  STL [R1+0xbc], R204 ;  /* 0x0000bccc01007387 */ /* 0x0007e20000100800 */
[----:B----4-:R-:W-:-:S03]  /*d6b0*/  IMAD.X R202, R124, 0x1, R202, P6 ;  /* 0x000000017cca7824 */ /* 0x010fc600030e06ca */
[----:B------:R4:W-:Y:S01]  /*d6c0*/  STL [R1+0x98], R203 ;  /* 0x000098cb01007387 */ /* 0x0009e20000100800 */
[----:B-----5:R-:W-:-:S03]  /*d6d0*/  IADD3 R201, P6, PT, R122, R201, RZ ;  /* 0x000000c97ac97210 */ /* 0x020fc60007fde0ff */
        /* <DEDUP_REMOVED lines=28> */
[----:B0-----:R-:W5:Y:S01]  /*d8a0*/  LDL.LU R208, [R1+0x48] ;  /* 0x0000480001d07983 */ /* 0x001f620000300800 */
[----:B------:R-:W-:-:S03]  /*d8b0*/  IMAD.X R127, R124, 0x1, R127, P4 ;  /* 0x000000017c7f7824 */ /* 0x000fc600020e067f */
[----:B------:R0:W-:Y:S04]  /*d8c0*/  STL [R1+0x7c], R187 ;  /* 0x00007cbb01007387 */ /* 0x0001e80000100800 */
[----:B-1----:R-:W5:Y:S04]  /*d8d0*/  LDL.LU R207, [R1+0x64] ;  /* 0x0000640001cf7983 */ /* 0x002f680000300800 */
[----:B------:R1:W-:Y:S04]  /*d8e0*/  STL [R1+0x50], R186 ;  /* 0x000050ba01007387 */ /* 0x0003e80000100800 */
[----:B------:R-:W5:Y:S04]  /*d8f0*/  LDL.LU R206, [R1+0x40] ;  /* 0x0000400001ce7983 */ /* 0x000f680000300800 */
[----:B------:R0:W-:Y:S04]  /*d900*/  STL [R1+0x74], R127 ;  /* 0x0000747f01007387 */ /* 0x0001e80000100800 */
        /* <DEDUP_REMOVED lines=15> */
[----:B------:R-:W5:Y:S04]  /*da00*/  LDL.LU R189, [R1] ;  /* 0x0000000001bd7983 */ /* 0x000f680000300800 */
[----:B------:R-:W5:Y:S04]  /*da10*/  LDL.LU R188, [R1+0x1c] ;  /* 0x00001c0001bc7983 */ /* 0x000f680000300800 */
[----:B0-----:R-:W5:Y:S04]  /*da20*/  LDL.LU R187, [R1+0x14] ;  /* 0x0000140001bb7983 */ /* 0x001f680000300800 */
[----:B-1----:R-:W5:Y:S04]  /*da30*/  LDL.LU R186, [R1+0xc] ;  /* 0x00000c0001ba7983 */ /* 0x002f680000300800 */
[----:B------:R-:W5:Y:S01]  /*da40*/  LDL.LU R127, [R1+0x4] ;  /* 0x00000400017f7983 */ /* 0x000f620000300800 */
[----:B------:R-:W-:-:S02]  /*da50*/  PRMT R193, RZ, 0x7610, R193 ;  /* 0x00007610ffc17816 */ /* 0x000fc400000000c1 */
[----:B------:R-:W-:Y:S01]  /*da60*/  IADD3 R208, P4, PT, R122, R208, RZ ;  /* 0x000000d07ad07210 */ /* 0x000fe20007f9e0ff */
[----:B--2---:R-:W-:Y:S01]  /*da70*/  IMAD.X R205, R124, 0x1, R205, P6 ;  /* 0x000000017ccd7824 */ /* 0x004fe200030e06cd */
[----:B---3--:R-:W-:Y:S01]  /*da80*/  IADD3 R204, P6, PT, R122, R204, RZ ;  /* 0x000000cc7acc7210 */ /* 0x008fe20007fde0ff */
[----:B------:R-:W-:Y:S01]  /*da90*/  IMAD.X R207, R124, 0x1, R207, P3 ;  /* 0x000000017ccf7824 */ /* 0x000fe200018e06cf */
[----:B------:R-:W-:Y:S01]  /*daa0*/  IADD3 R206, P3, PT, R122, R206, RZ ;  /* 0x000000ce7ace7210 */ /* 0x000fe20007f7e0ff */
[----:B----4-:R-:W-:Y:S01]  /*dab0*/  IMAD.X R203, R124, 0x1, R203, P5 ;  /* 0x000000017ccb7824 */ /* 0x010fe200028e06cb */
[----:B-----5:R-:W-:Y:S01]  /*dac0*/  IADD3 R202, P5, PT, R122, R202, RZ ;  /* 0x000000ca7aca7210 */ /* 0x020fe20007fbe0ff */
[C---:B------:R-:W-:Y:S02]  /*dad0*/  IMAD.X R201, R124.reuse, 0x1, R201, P2 ;  /* 0x000000017cc97824 */ /* 0x040fe400010e06c9 */
[----:B------:R-:W-:Y:S01]  /*dae0*/  IMAD.X R195, R124, 0x1, R195, P6 ;  /* 0x000000017cc37824 */ /* 0x000fe200030e06c3 */
[----:B------:R-:W-:Y:S01]  /*daf0*/  IADD3 R194, P6, PT, R122, R194, RZ ;  /* 0x000000c27ac27210 */ /* 0x000fe20007fde0ff */
[----:B------:R-:W-:Y:S01]  /*db00*/  IMAD.X R199, R124, 0x1, R199, P4 ;  /* 0x000000017cc77824 */ /* 0x000fe200020e06c7 */
[----:B------:R-:W-:Y:S01]  /*db10*/  IADD3 R198, P4, PT, R122, R198, RZ ;  /* 0x000000c67ac67210 */ /* 0x000fe20007f9e0ff */
[----:B------:R-:W-:Y:S01]  /*db20*/  IMAD.X R197, R124, 0x1, R197, P3 ;  /* 0x000000017cc57824 */ /* 0x000fe200018e06c5 */
[----:B------:R-:W-:-:S02]  /*db30*/  IADD3 R200, P2, PT, R122, R200, RZ ;  /* 0x000000c87ac87210 */ /* 0x000fc40007f5e0ff */
[----:B------:R-:W-:Y:S01]  /*db40*/  IADD3 R196, P3, PT, R122, R196, RZ ;  /* 0x000000c47ac47210 */ /* 0x000fe20007f7e0ff */
[----:B------:R-:W-:Y:S01]  /*db50*/  IMAD.X R186, R124, 0x1, R186, P6 ;  /* 0x000000017cba7824 */ /* 0x000fe200030e06ba */
[----:B------:R-:W-:-:S05]  /*db60*/  IADD3 R247, P6, PT, R122, R247, RZ ;  /* 0x000000f77af77210 */ /* 0x000fca0007fde0ff */
[----:B------:R-:W-:Y:S01]  /*db70*/  IMAD.X R246, R124, 0x1, R246, P6 ;  /* 0x000000017cf67824 */ /* 0x000fe200030e06f6 */
[----:B------:R-:W-:-:S05]  /*db80*/  IADD3 R237, P6, PT, R122, R237, RZ ;  /* 0x000000ed7aed7210 */ /* 0x000fca0007fde0ff */
[----:B------:R-:W-:Y:S01]  /*db90*/  IMAD.X R236, R124, 0x1, R236, P6 ;  /* 0x000000017cec7824 */ /* 0x000fe200030e06ec */
[----:B------:R-:W-:Y:S01]  /*dba0*/  IADD3 R227, P6, PT, R122, R227, RZ ;  /* 0x000000e37ae37210 */ /* 0x000fe20007fde0ff */
[----:B------:R-:W-:Y:S01]  /*dbb0*/  IMAD.X R188, R124, 0x1, R188, P4 ;  /* 0x000000017cbc7824 */ /* 0x000fe200020e06bc */
[----:B------:R-:W-:-:S03]  /*dbc0*/  IADD3 R251, P4, PT, R122, R251, RZ ;  /* 0x000000fb7afb7210 */ /* 0x000fc60007f9e0ff */
[----:B------:R-:W-:Y:S01]  /*dbd0*/  IMAD.X R226, R124, 0x1, R226, P6 ;  /* 0x000000017ce27824 */ /* 0x000fe200030e06e2 */
[----:B------:R-:W-:Y:S01]  /*dbe0*/  IADD3 R217, P6, PT, R122, R217, RZ ;  /* 0x000000d97ad97210 */ /* 0x000fe20007fde0ff */
        /* <DEDUP_REMOVED lines=120> */
[C---:B------:R-:W-:Y:S01]  /*e370*/  IMAD.X R75, R124.reuse, 0x1, R75, P5 ;  /* 0x000000017c4b7824 */ /* 0x040fe200028e064b */
[----:B------:R-:W-:Y:S01]  /*e380*/  STL [R1+0x48], R208 ;  /* 0x000048d001007387 */ /* 0x000fe20000100800 */
[----:B------:R-:W-:Y:S01]  /*e390*/  IMAD.X R117, R124, 0x1, R117, P2 ;  /* 0x000000017c757824 */ /* 0x000fe200010e0675 */
[----:B------:R-:W-:Y:S01]  /*e3a0*/  IADD3 R112, P5, PT, R122, R112, RZ ;  /* 0x000000707a707210 */ /* 0x000fe20007fbe0ff */
[----:B------:R-:W-:Y:S01]  /*e3b0*/  IMAD.X R51, R124, 0x1, R51, P6 ;  /* 0x000000017c337824 */ /* 0x000fe200030e0633 */
[----:B------:R-:W-:Y:S01]  /*e3c0*/  IADD3 R66, P2, PT, R122, R66, RZ ;  /* 0x000000427a427210 */ /* 0x000fe20007f5e0ff */
[----:B------:R-:W-:Y:S01]  /*e3d0*/  IMAD.X R115, R124, 0x1, R115, P3 ;  /* 0x000000017c737824 */ /* 0x000fe200018e0673 */
[----:B------:R-:W-:Y:S01]  /*e3e0*/  IADD3 R88, P6, PT, R122, R88, RZ ;  /* 0x000000587a587210 */ /* 0x000fe20007fde0ff */
[----:B------:R-:W-:Y:S01]  /*e3f0*/  IMAD.X R111, R124, 0x1, R111, P4 ;  /* 0x000000017c6f7824 */ /* 0x000fe200020e066f */
[----:B------:R-:W-:Y:S01]  /*e400*/  STL [R1+0x64], R207 ;  /* 0x000064cf01007387 */ /* 0x000fe20000100800 */
[----:B------:R-:W-:-:S02]  /*e410*/  IADD3 R64, P3, PT, R122, R64, RZ ;  /* 0x000000407a407210 */ /* 0x000fc40007f7e0ff */
[----:B------:R-:W-:Y:S01]  /*e420*/  IADD3 R60, P4, PT, R122, R60, RZ ;  /* 0x0000003c7a3c7210 */ /* 0x000fe20007f9e0ff */
[----:B------:R-:W-:Y:S01]  /*e430*/  STL [R1+0x40], R206 ;  /* 0x000040ce01007387 */ /* 0x000fe20000100800 */
[----:B------:R-:W-:-:S03]  /*e440*/  IMAD.X R113, R124, 0x1, R113, P5 ;  /* 0x000000017c717824 */ /* 0x000fc600028e0671 */
[----:B------:R-:W-:Y:S01]  /*e450*/  STL [R1+0x5c], R205 ;  /* 0x00005ccd01007387 */ /* 0x000fe20000100800 */
[----:B------:R-:W-:Y:S01]  /*e460*/  IMAD.X R69, R124, 0x1, R69, P2 ;  /* 0x000000017c457824 */ /* 0x000fe200010e0645 */
[----:B------:R-:W-:Y:S01]  /*e470*/  IADD3 R62, P5, PT, R122, R62, RZ ;  /* 0x0000003e7a3e7210 */ /* 0x000fe20007fbe0ff */
[----:B------:R-:W-:Y:S01]  /*e480*/  IMAD.X R89, R124, 0x1, R89, P6 ;  /* 0x000000017c597824 */ /* 0x000fe200030e0659 */
[----:B------:R-:W-:Y:S01]  /*e490*/  STL [R1+0x38], R204 ;  /* 0x000038cc01007387 */ /* 0x000fe20000100800 */
[----:B------:R-:W-:Y:S01]  /*e4a0*/  IADD3 R106, P2, PT, R122, R106, RZ ;  /* 0x0000006a7a6a7210 */ /* 0x000fe20007f5e0ff */
[----:B------:R-:W-:Y:S01]  /*e4b0*/  IMAD.X R67, R124, 0x1, R67, P3 ;  /* 0x000000017c437824 */ /* 0x000fe200018e0643 */
[----:B------:R-:W-:Y:S01]  /*e4c0*/  IADD3 R38, P6, PT, R122, R38, RZ ;  /* 0x000000267a267210 */ /* 0x000fe20007fde0ff */
[----:B------:R-:W-:Y:S01]  /*e4d0*/  STL [R1+0x54], R203 ;  /* 0x000054cb01007387 */ /* 0x000fe20000100800 */
[----:B------:R-:W-:Y:S01]  /*e4e0*/  IMAD.X R63, R124, 0x1, R63, P4 ;  /* 0x000000017c3f7824 */ /* 0x000fe200020e063f */
[----:B------:R-:W-:-:S02]  /*e4f0*/  IADD3 R104, P3, PT, R122, R104, RZ ;  /* 0x000000687a687210 */ /* 0x000fc40007f7e0ff */
[----:B------:R-:W-:Y:S01]  /*e500*/  STL [R1+0x30], R202 ;  /* 0x000030ca01007387 */ /* 0x000fe20000100800 */
[----:B------:R-:W-:-:S03]  /*e510*/  IADD3 R100, P4, PT, R122, R100, RZ ;  /* 0x000000647a647210 */ /* 0x000fc60007f9e0ff */
[----:B------:R-:W-:Y:S01]  /*e520*/  STL [R1+0x4c], R201 ;  /* 0x00004cc901007387 */ /* 0x000fe20000100800 */
[----:B------:R-:W-:-:S03]  /*e530*/  IMAD.X R65, R124, 0x1, R65, P5 ;  /* 0x000000017c417824 */ /* 0x000fc600028e0641 */
[----:B------:R-:W-:Y:S01]  /*e540*/  STL [R1+0x28], R200 ;  /* 0x000028c801007387 */ /* 0x000fe20000100800 */
[----:B------:R-:W-:-:S03]  /*e550*/  IMAD.X R107, R124, 0x1, R107, P2 ;  /* 0x000000017c6b7824 */ /* 0x000fc600010e066b */
[----:B------:R-:W-:Y:S01]  /*e560*/  STL [R1+0x44], R199 ;  /* 0x000044c701007387 */ /* 0x000fe20000100800 */
[----:B------:R-:W-:Y:S01]  /*e570*/  IMAD.X R41, R124, 0x1, R41, P6 ;  /* 0x000000017c297824 */ /* 0x000fe200030e0629 */
[C---:B------:R-:W-:Y:S02]  /*e580*/  IADD3 R102, P5, PT, R122.reuse, R102, RZ ;  /* 0x000000667a667210 */ /* 0x040fe40007fbe0ff */
        /* <DEDUP_REMOVED lines=14> */
[----:B------:R-:W-:Y:S01]  /*e670*/  IADD3 R52, P5, PT, R122, R52, RZ ;  /* 0x000000347a347210 */ /* 0x000fe20007fbe0ff */
[----:B------:R-:W-:Y:S02]  /*e680*/  IMAD.X R57, R124, 0x1, R57, P3 ;  /* 0x000000017c397824 */ /* 0x000fe400018e0639 */
[----:B------:R-:W-:Y:S01]  /*e690*/  STL [R1+0x8], R191 ;  /* 0x000008bf01007387 */ /* 0x000fe20000100800 */
[----:B------:R-:W-:Y:S01]  /*e6a0*/  IADD3 R96, P2, PT, R122, R96, RZ ;  /* 0x000000607a607210 */ /* 0x000fe20007f5e0ff */
[----:B------:R-:W-:Y:S02]  /*e6b0*/  IMAD.X R53, R124, 0x1, R53, P4 ;  /* 0x000000017c357824 */ /* 0x000fe400020e0635 */
[----:B------:R-:W-:Y:S01]  /*e6c0*/  STL [R1+0x24], R190 ;  /* 0x000024be01007387 */ /* 0x000fe20000100800 */
[C---:B------:R-:W-:Y:S02]  /*e6d0*/  IADD3 R94, P3, PT, R122.reuse, R94, RZ ;  /* 0x0000005e7a5e7210 */ /* 0x040fe40007f7e0ff */
[----:B------:R-:W-:Y:S01]  /*e6e0*/  IADD3 R90, P4, PT, R122, R90, RZ ;  /* 0x0000005a7a5a7210 */ /* 0x000fe20007f9e0ff */
[----:B------:R-:W-:Y:S04]  /*e6f0*/  STL [R1], R189 ;  /* 0x000000bd01007387 */ /* 0x000fe80000100800 */
[----:B------:R-:W-:Y:S01]  /*e700*/  STL [R1+0x1c], R188 ;  /* 0x00001cbc01007387 */ /* 0x000fe20000100800 */
[----:B------:R-:W-:-:S03]  /*e710*/  IMAD.X R55, R124, 0x1, R55, P5 ;  /* 0x000000017c377824 */ /* 0x000fc600028e0637 */
[----:B------:R-:W-:Y:S01]  /*e720*/  STL [R1+0x14], R187 ;  /* 0x000014bb01007387 */ /* 0x000fe20000100800 */
[----:B------:R-:W-:-:S03]  /*e730*/  IMAD.X R97, R124, 0x1, R97, P2 ;  /* 0x000000017c617824 */ /* 0x000fc600010e0661 */
[----:B------:R0:W-:Y:S01]  /*e740*/  STL [R1+0xc], R186 ;  /* 0x00000cba01007387 */ /* 0x0001e20000100800 */
[----:B------:R-:W-:Y:S01]  /*e750*/  IMAD.X R79, R124, 0x1, R79, P6 ;  /* 0x000000017c4f7824 */ /* 0x000fe200030e064f */
[----:B------:R-:W-:Y:S01]  /*e760*/  IADD3 R92, P5, PT, R122, R92, RZ ;  /* 0x0000005c7a5c7210 */ /* 0x000fe20007fbe0ff */
[----:B------:R-:W-:Y:S01]  /*e770*/  IMAD.X R95, R124, 0x1, R95, P3 ;  /* 0x000000017c5f7824 */ /* 0x000fe200018e065f */
[----:B------:R-:W-:Y:S01]  /*e780*/  IADD3 R46, P2, PT, R122, R46, RZ ;  /* 0x0000002e7a2e7210 */ /* 0x000fe20007f5e0ff */
[----:B------:R-:W-:Y:S01]  /*e790*/  IMAD.X R91, R124, 0x1, R91, P4 ;  /* 0x000000017c5b7824 */ /* 0x000fe200020e065b */
[----:B------:R-:W1:Y:S01]  /*e7a0*/  SYNCS.PHASECHK.TRANS64.TRYWAIT P6, [UR13], R126 ;  /* 0x0000007eff0075a7 */ /* 0x000e6200080c110d */
[C---:B------:R-:W-:Y:S01]  /*e7b0*/  IADD3 R44, P3, PT, R122.reuse, R44, RZ ;  /* 0x0000002c7a2c7210 */ /* 0x040fe20007f7e0ff */
[----:B0-----:R-:W0:Y:S01]  /*e7c0*/  S2R R186, SR_TID.X ;  /* 0x0000000000ba7919 */ /* 0x001e220000002100 */
        /* <DEDUP_REMOVED lines=10> */
[----:B------:R2:W-:Y:S01]  /*e870*/  STL [R1+0x4], R127 ;  /* 0x0000047f01007387 */ /* 0x0005e20000100800 */
[----:B------:R-:W-:Y:S01]  /*e880*/  IMAD.X R87, R124, 0x1, R87, P2 ;  /* 0x000000017c577824 */ /* 0x000fe200010e0657 */
[----:B------:R-:W-:Y:S01]  /*e890*/  IADD3 R82, P5, PT, R122, R82, RZ ;  /* 0x000000527a527210 */ /* 0x000fe20007fbe0ff */
[----:B------:R-:W-:Y:S01]  /*e8a0*/  IMAD.X R85, R124, 0x1, R85, P3 ;  /* 0x000000017c557824 */ /* 0x000fe200018e0655 */
[----:B------:R-:W-:Y:S01]  /*e8b0*/  IADD3 R36, P2, PT, R122, R36, RZ ;  /* 0x000000247a247210 */ /* 0x000fe20007f5e0ff */
[----:B------:R-:W-:Y:S01]  /*e8c0*/  IMAD.X R81, R124, 0x1, R81, P4 ;  /* 0x000000017c517824 */ /* 0x000fe200020e0651 */
[----:B------:R-:W-:-:S02]  /*e8d0*/  IADD3 R35, P3, PT, R122, R35, RZ ;  /* 0x000000237a237210 */ /* 0x000fc40007f7e0ff */
[C---:B------:R-:W-:Y:S02]  /*e8e0*/  IADD3 R22, P4, PT, R121.reuse, R22, RZ ;  /* 0x0000001679167210 */ /* 0x040fe40007f9e0ff */
[----:B--2---:R-:W-:Y:S01]  /*e8f0*/  SHF.R.S32.HI R127, RZ, 0x1f, R121 ;  /* 0x0000001fff7f7819 */ /* 0x004fe20000011479 */
[----:B------:R-:W-:Y:S01]  /*e900*/  IMAD.X R83, R124, 0x1, R83, P5 ;  /* 0x000000017c537824 */ /* 0x000fe200028e0653 */
[----:B------:R-:W-:Y:S01]  /*e910*/  IADD3 R33, P5, PT, R122, R33, RZ ;  /* 0x000000217a217210 */ /* 0x000fe20007fbe0ff */
[C---:B------:R-:W-:Y:S01]  /*e920*/  IMAD.X R39, R124.reuse, 0x1, R39, P2 ;  /* 0x000000017c277824 */ /* 0x040fe200010e0627 */
[C---:B------:R-:W-:Y:S01]  /*e930*/  IADD3 R30, P2, PT, R121.reuse, R30, RZ ;  /* 0x0000001e791e7210 */ /* 0x040fe20007f5e0ff */
[C---:B------:R-:W-:Y:S01]  /*e940*/  IMAD.X R37, R124.reuse, 0x1, R37, P3 ;  /* 0x000000017c257824 */ /* 0x040fe200018e0625 */
[----:B------:R-:W-:Y:S01]  /*e950*/  IADD3 R15, P3, PT, R121, R15, RZ ;  /* 0x0000000f790f7210 */ /* 0x000fe20007f7e0ff */
[----:B------:R-:W-:Y:S01]  /*e960*/  IMAD.X R25, R127, 0x1, R25, P4 ;  /* 0x000000017f197824 */ /* 0x000fe200020e0619 */
[C---:B------:R-:W-:Y:S01]  /*e970*/  IADD3 R20, P4, PT, R121.reuse, R20, RZ ;  /* 0x0000001479147210 */ /* 0x040fe20007f9e0ff */
        /* <DEDUP_REMOVED lines=13> */
[----:B0-----:R-:W-:Y:S01]  /*ea50*/  SHF.R.U32.HI R187, RZ, 0x6, R186 ;  /* 0x00000006ffbb7819 */ /* 0x001fe200000116ba */
[----:B------:R-:W-:Y:S01]  /*ea60*/  IMAD.X R21, R127, 0x1, R21, P4 ;  /* 0x000000017f157824 */ /* 0x000fe200020e0615 */
[----:B------:R-:W-:-:S02]  /*ea70*/  IADD3 R11, P3, PT, R121, R11, RZ ;  /* 0x0000000b790b7210 */ /* 0x000fc40007f7e0ff */
[----:B------:R-:W-:Y:S01]  /*ea80*/  IADD3 R16, P4, PT, R121, R16, RZ ;  /* 0x0000001079107210 */ /* 0x000fe20007f9e0ff */
[----:B------:R-:W-:Y:S01]  /*ea90*/  IMAD.X R6, R127, 0x1, R6, P5 ;  /* 0x000000017f067824 */ /* 0x000fe200028e0606 */
[----:B------:R-:W-:Y:S01]  /*eaa0*/  SGXT.U32 R187, R187, 0x1 ;  /* 0x00000001bbbb781a */ /* 0x000fe20000000000 */
[----:B------:R-:W-:Y:S01]  /*eab0*/  IMAD.X R27, R127, 0x1, R27, P2 ;  /* 0x000000017f1b7824 */ /* 0x000fe200010e061b */
[----:B------:R-:W-:Y:S01]  /*eac0*/  IADD3 R3, P5, PT, R121, R3, RZ ;  /* 0x0000000379037210 */ /* 0x000fe20007fbe0ff */
[----:B------:R-:W-:Y:S01]  /*ead0*/  IMAD.X R12, R127, 0x1, R12, P3 ;  /* 0x000000017f0c7824 */ /* 0x000fe200018e060c */
[----:B------:R-:W-:Y:S01]  /*eae0*/  IADD3 R26, P2, PT, R121, R26, RZ ;  /* 0x0000001a791a7210 */ /* 0x000fe20007f5e0ff */
[----:B------:R-:W-:Y:S01]  /*eaf0*/  IMAD.X R18, R127, 0x1, R18, P4 ;  /* 0x000000017f127824 */ /* 0x000fe200020e0612 */
[C---:B------:R-:W-:Y:S02]  /*eb00*/  IADD3 R8, P3, PT, R121.reuse, R8, RZ ;  /* 0x0000000879087210 */ /* 0x040fe40007f7e0ff */
[----:B------:R-:W-:-:S02]  /*eb10*/  IADD3 R0, P4, PT, R121, R0, RZ ;  /* 0x0000000079007210 */ /* 0x000fc40007f9e0ff */
[----:B------:R-:W-:Y:S01]  /*eb20*/  LOP3.LUT R186, R187, 0x8, RZ, 0xfc, !PT ;  /* 0x00000008bbba7812 */ /* 0x000fe200078efcff */
[----:B------:R-:W-:Y:S01]  /*eb30*/  IMAD.X R5, R127, 0x1, R5, P5 ;  /* 0x000000017f057824 */ /* 0x000fe200028e0605 */
[-C--:B------:R-:W-:Y:S01]  /*eb40*/  ISETP.GE.AND P5, PT, R187, R123.reuse, PT ;  /* 0x0000007bbb00720c */ /* 0x080fe20003fa6270 */
[C---:B------:R-:W-:Y:S01]  /*eb50*/  IMAD.X R29, R127.reuse, 0x1, R29, P2 ;  /* 0x000000017f1d7824 */ /* 0x040fe200010e061d */
[----:B------:R-:W-:Y:S01]  /*eb60*/  ISETP.GE.AND P2, PT, R186, R123, PT ;  /* 0x0000007bba00720c */ /* 0x000fe20003f46270 */
[C---:B------:R-:W-:Y:S02]  /*eb70*/  IMAD.X R10, R127.reuse, 0x1, R10, P3 ;  /* 0x000000017f0a7824 */ /* 0x040fe400018e060a */
[----:B------:R-:W-:Y:S01]  /*eb80*/  IMAD.X R2, R127, 0x1, R2, P4 ;  /* 0x000000017f027824 */ /* 0x000fe200020e0602 */
[----:B-1----:R-:W-:Y:S09]  /*eb90*/  @!P6 BRA `(.L_x_8) ;  /* 0x000000e800e4e947 */ /* 0x002ff20003800000 */
.L_x_16:
[----:B------:R-:W0:Y:S01]  /*eba0*/  S2R R127, SR_TID.X ;  /* 0x00000000007f7919 */ /* 0x000e220000002100 */
[----:B------:R-:W-:Y:S01]  /*ebb0*/  @!P5 IMAD.MOV.U32 R126, RZ, RZ, R0 ;  /* 0x000000ffff7ed224 */ /* 0x000fe200078e0000 */
[----:B0-----:R-:W-:-:S04]  /*ebc0*/  SHF.R.U32.HI R127, RZ, 0x6, R127 ;  /* 0x00000006ff7f7819 */ /* 0x001fc8000001167f */
[----:B------:R-:W-:-:S04]  /*ebd0*/  SGXT.U32 R127, R127, 0x1 ;  /* 0x000000017f7f781a */ /* 0x000fc80000000000 */
[----:B------:R-:W-:-:S04]  /*ebe0*/  LOP3.LUT R127, R127, 0x10, RZ, 0xfc, !PT ;  /* 0x000000107f7f7812 */ /* 0x000fc800078efcff */
[----:B------:R-:W-:Y:S01]  /*ebf0*/  ISETP.GE.AND P3, PT, R127, R123, PT ;  /* 0x0000007b7f00720c */ /* 0x000fe20003f66270 */
[----:B------:R-:W-:-:S05]  /*ec00*/  @!P5 IMAD.MOV.U32 R127, RZ, RZ, R2 ;  /* 0x000000ffff7fd224 */ /* 0x000fca00078e0002 */
[----:B------:R0:W2:Y:S01]  /*ec10*/  @!P5 LDG.E.U8 R193, desc[UR24][R126.64] ;  /* 0x000000187ec1d981 */ /* 0x0000a2000c1e1100 */
[----:B------:R-:W-:Y:S01]  /*ec20*/  PRMT R192, RZ, 0x7610, R192 ;  /* 0x00007610ffc07816 */ /* 0x000fe200000000c0 */
[----:B0-----:R-:W0:Y:S01]  /*ec30*/  S2R R127, SR_TID.X ;  /* 0x00000000007f7919 */ /* 0x001e220000002100 */
[----:B------:R-:W-:Y:S01]  /*ec40*/  @!P2 IMAD.MOV.U32 R126, RZ, RZ, R3 ;  /* 0x000000ffff7ea224 */ /* 0x000fe200078e0003 */
[----:B------:R-:W-:Y:S02]  /*ec50*/  PRMT R191, RZ, 0x7610, R191 ;  /* 0x00007610ffbf7816 */ /* 0x000fe400000000bf */
[----:B0-----:R-:W-:-:S04]  /*ec60*/  SHF.R.U32.HI R127, RZ, 0x6, R127 ;  /* 0x00000006ff7f7819 */ /* 0x001fc8000001167f */
[----:B------:R-:W-:-:S04]  /*ec70*/  SGXT.U32 R127, R127, 0x1 ;  /* 0x000000017f7f781a */ /* 0x000fc80000000000 */
[----:B------:R-:W-:-:S04]  /*ec80*/  LOP3.LUT R127, R127, 0x18, RZ, 0xfc, !PT ;  /* 0x000000187f7f7812 */ /* 0x000fc800078efcff */
[----:B------:R-:W-:Y:S01]  /*ec90*/  ISETP.GE.AND P4, PT, R127, R123, PT ;  /* 0x0000007b7f00720c */ /* 0x000fe20003f86270 */
[----:B------:R-:W-:-:S05]  /*eca0*/  @!P2 IMAD.MOV.U32 R127, RZ, RZ, R5 ;  /* 0x000000ffff7fa224 */ /* 0x000fca00078e0005 */
[----:B------:R0:W3:Y:S02]  /*ecb0*/  @!P2 LDG.E.U8 R192, desc[UR24][R126.64] ;  /* 0x000000187ec0a981 */ /* 0x0000e4000c1e1100 */
[----:B0-----:R-:W-:Y:S02]  /*ecc0*/  @!P3 IMAD.MOV.U32 R126, RZ, RZ, R4 ;  /* 0x000000ffff7eb224 */ /* 0x001fe400078e0004 */
[----:B------:R-:W-:-:S05]  /*ecd0*/  @!P3 IMAD.MOV.U32 R127, RZ, RZ, R6 ;  /* 0x000000ffff7fb224 */ /* 0x000fca00078e0006 */
[----:B------:R0:W4:Y:S01]  /*ece0*/  @!P3 LDG.E.U8 R191, desc[UR24][R126.64] ;  /* 0x000000187ebfb981 */ /* 0x000122000c1e1100 */
[----:B------:R-:W-:Y:S01]  /*ecf0*/  PRMT R208, RZ, 0x7610, R208 ;  /* 0x00007610ffd07816 */ /* 0x000fe200000000d0 */
[----:B0-----:R-:W0:Y:S01]  /*ed00*/  S2R R127, SR_TID.X ;  /* 0x00000000007f7919 */ /* 0x001e220000002100 */
[----:B------:R-:W-:Y:S01]  /*ed10*/  @!P4 IMAD.MOV.U32 R126, RZ, RZ, R7 ;  /* 0x000000ffff7ec224 */ /* 0x000fe200078e0007 */
[----:B0-----:R-:W-:-:S04]  /*ed20*/  SHF.R.U32.HI R127, RZ, 0x6, R127 ;  /* 0x00000006ff7f7819 */ /* 0x001fc8000001167f */
[----:B------:R-:W-:-:S04]  /*ed30*/  SGXT.U32 R127, R127, 0x1 ;  /* 0x000000017f7f781a */ /* 0x000fc80000000000 */
[----:B------:R-:W-:-:S04]  /*ed40*/  LOP3.LUT R127, R127, 0x2, RZ, 0xfc, !PT ;  /* 0x000000027f7f7812 */ /* 0x000fc800078efcff */
[----:B------:R-:W-:Y:S01]  /*ed50*/  ISETP.GE.AND P2, PT, R127, R123, PT ;  /* 0x0000007b7f00720c */ /* 0x000fe20003f46270 */
[----:B------:R-:W-:-:S05]  /*ed60*/  @!P4 IMAD.MOV.U32 R127, RZ, RZ, R9 ;  /* 0x000000ffff7fc224 */ /* 0x000fca00078e0009 */
[----:B------:R0:W5:Y:S01]  /*ed70*/  @!P4 LDG.E.U8 R208, desc[UR24][R126.64] ;  /* 0x000000187ed0c981 */ /* 0x000162000c1e1100 */
[----:B------:R-:W-:Y:S01]  /*ed80*/  PRMT R207, RZ, 0x7610, R207 ;  /* 0x00007610ffcf7816 */ /* 0x000fe200000000cf */
[----:B0-----:R-:W0:Y:S05]  /*ed90*/  S2R R127, SR_TID.X ;  /* 0x00000000007f7919 */ /* 0x001e2a0000002100 */
[----:B------:R-:W-:Y:S01]  /*eda0*/  @!P2 IMAD.MOV.U32 R126, RZ, RZ, R8 ;  /* 0x000000ffff7ea224 */ /* 0x000fe200078e0008 */
[----:B------:R-:W-:Y:S02]  /*edb0*/  PRMT R190, RZ, 0x7610, R190 ;  /* 0x00007610ffbe7816 */ /* 0x000fe400000000be */
[----:B0-----:R-:W-:-:S04]  /*edc0*/  SHF.R.U32.HI R127, RZ, 0x6, R127 ;  /* 0x00000006ff7f7819 */ /* 0x001fc8000001167f */
[----:B------:R-:W-:-:S04]  /*edd0*/  SGXT.U32 R127, R127, 0x1 ;  /* 0x000000017f7f781a */ /* 0x000fc80000000000 */
[----:B------:R-:W-:-:S04]  /*ede0*/  LOP3.LUT R127, R127, 0xa, RZ, 0xfc, !PT ;  /* 0x0000000a7f7f7812 */ /* 0x000fc800078efcff */
[----:B------:R-:W-:Y:S01]  /*edf0*/  ISETP.GE.AND P3, PT, R127, R123, PT ;  /* 0x0000007b7f00720c */ /* 0x000fe20003f66270 */
[----:B------:R-:W-:-:S05]  /*ee00*/  @!P2 IMAD.MOV.U32 R127, RZ, RZ, R10 ;  /* 0x000000ffff7fa224 */ /* 0x000fca00078e000a */
[----:B------:R0:W2:Y:S07]  /*ee10*/  @!P2 LDG.E.U8 R207, desc[UR24][R126.64] ;  /* 0x000000187ecfa981 */ /* 0x0000ae000c1e1100 */
[----:B0-----:R-:W-:Y:S02]  /*ee20*/  @!P3 IMAD.MOV.U32 R126, RZ, RZ, R11 ;  /* 0x000000ffff7eb224 */ /* 0x001fe400078e000b */
[----:B------:R-:W-:-:S05]  /*ee30*/  @!P3 IMAD.MOV.U32 R127, RZ, RZ, R12 ;  /* 0x000000ffff7fb224 */ /* 0x000fca00078e000c */
[----:B------:R0:W2:Y:S01]  /*ee40*/  @!P3 LDG.E.U8 R190, desc[UR24][R126.64] ;  /* 0x000000187ebeb981 */ /* 0x0000a2000c1e1100 */
[----:B------:R-:W-:Y:S01]  /*ee50*/  PRMT R189, RZ, 0x7610, R189 ;  /* 0x00007610ffbd7816 */ /* 0x000fe200000000bd */
[----:B0-----:R-:W0:Y:S02]  /*ee60*/  S2R R127, SR_TID.X ;  /* 0x00000000007f7919 */ /* 0x001e240000002100 */
[----:B0-----:R-:W-:-:S04]  /*ee70*/  SHF.R.U32.HI R127, RZ, 0x6, R127 ;  /* 0x00000006ff7f7819 */ /* 0x001fc8000001167f */
[----:B------:R-:W-:-:S04]  /*ee80*/  SGXT.U32 R127, R127, 0x1 ;  /* 0x000000017f7f781a */ /* 0x000fc80000000000 */
[C---:B------:R-:W-:Y:S02]  /*ee90*/  LOP3.LUT R126, R127.reuse, 0x12, RZ, 0xfc, !PT ;  /* 0x000000127f7e7812 */ /* 0x040fe400078efcff */
[----:B------:R-:W-:Y:S02]  /*eea0*/  LOP3.LUT R127, R127, 0x1a, RZ, 0xfc, !PT ;  /* 0x0000001a7f7f7812 */ /* 0x000fe400078efcff */
[-C--:B------:R-:W-:Y:S02]  /*eeb0*/  ISETP.GE.AND P2, PT, R126, R123.reuse, PT ;  /* 0x0000007b7e00720c */ /* 0x080fe40003f46270 */
[----:B------:R-:W-:-:S11]  /*eec0*/  ISETP.GE.AND P3, PT, R127, R123, PT ;  /* 0x0000007b7f00720c */ /* 0x000fd60003f66270 */
[----:B------:R-:W-:Y:S02]  /*eed0*/  @!P2 IMAD.MOV.U32 R126, RZ, RZ, R13 ;  /* 0x000000ffff7ea224 */ /* 0x000fe400078e000d */
[----:B------:R-:W-:-:S05]  /*eee0*/  @!P2 IMAD.MOV.U32 R127, RZ, RZ, R14 ;  /* 0x000000ffff7fa224 */ /* 0x000fca00078e000e */
[----:B------:R0:W2:Y:S01]  /*eef0*/  @!P2 LDG.E.U8 R189, desc[UR24][R126.64] ;  /* 0x000000187ebda981 */ /* 0x0000a2000c1e1100 */
        /* <DEDUP_REMOVED lines=10> */
[----:B0-----:R-:W0:Y:S05]  /*efa0*/  S2R R127, SR_TID.X ;  /* 0x00000000007f7919 */ /* 0x001e2a0000002100 */
        /* <DEDUP_REMOVED lines=37> */
[----:B0-----:R-:W-:-:S04]  /*f200*/  LEA.HI R127, R127, 0xe, RZ, 0x1a ;  /* 0x0000000e7f7f7811 */ /* 0x001fc800078fd0ff */
[----:B------:R-:W-:Y:S01]  /*f210*/  ISETP.GE.AND P3, PT, R127, R123, PT ;  /* 0x0000007b7f00720c */ /* 0x000fe20003f66270 */
[----:B------:R-:W-:-:S05]  /*f220*/  @!P2 IMAD.MOV.U32 R127, RZ, RZ, R29 ;  /* 0x000000ffff7fa224 */ /* 0x000fca00078e001d */
[----:B------:R0:W4:Y:S01]  /*f230*/  @!P2 LDG.E.U8 R204, desc[UR24][R126.64] ;  /* 0x000000187ecca981 */ /* 0x000122000c1e1100 */
        /* <DEDUP_REMOVED lines=12> */
[----:B0-----:R-:W-:-:S04]  /*f300*/  LEA.HI R127, R127, 0x1e, RZ, 0x1a ;  /* 0x0000001e7f7f7811 */ /* 0x001fc800078fd0ff */
[----:B------:R-:W-:Y:S01]  /*f310*/  ISETP.GE.AND P3, PT, R127, R123, PT ;  /* 0x0000007b7f00720c */ /* 0x000fe20003f66270 */
[----:B------:R-:W-:-:S05]  /*f320*/  @!P2 IMAD.MOV.U32 R127, RZ, RZ, R31 ;  /* 0x000000ffff7fa224 */ /* 0x000fca00078e001f */
[----:B------:R0:W5:Y:S01]  /*f330*/  @!P2 LDG.E.U8 R202, desc[UR24][R126.64] ;  /* 0x000000187ecaa981 */ /* 0x000162000c1e1100 */
[----:B------:R-:W-:Y:S01]  /*f340*/  PRMT R201, RZ, 0x7610, R201 ;  /* 0x00007610ffc97816 */ /* 0x000fe200000000c9 */
[----:B0-----:R-:W0:Y:S05]  /*f350*/  S2R R127, SR_TID.X ;  /* 0x00000000007f7919 */ /* 0x001e2a0000002100 */
[----:B------:R-:W-:Y:S01]  /*f360*/  @!P3 IMAD.MOV.U32 R126, RZ, RZ, R30 ;  /* 0x000000ffff7eb224 */ /* 0x000fe200078e001e */
[----:B------:R-:W-:Y:S02]  /*f370*/  PRMT R200, RZ, 0x7610, R200 ;  /* 0x00007610ffc87816 */ /* 0x000fe400000000c8 */
[----:B0-----:R-:W-:-:S04]  /*f380*/  LOP3.LUT R127, R127, 0x1f, RZ, 0xc0, !PT ;  /* 0x0000001f7f7f7812 */ /* 0x001fc800078ec0ff */
[----:B------:R-:W-:Y:S01]  /*f390*/  ISETP.GE.AND P2, PT, R127, R123, PT ;  /* 0x0000007b7f00720c */ /* 0x000fe20003f46270 */
[----:B------:R-:W-:-:S05]  /*f3a0*/  @!P3 IMAD.MOV.U32 R127, RZ, RZ, R32 ;  /* 0x000000ffff7fb224 */ /* 0x000fca00078e0020 */
[----:B------:R0:W5:Y:S01]  /*f3b0*/  @!P3 LDG.E.U8 R201, desc[UR24][R126.64] ;  /* 0x000000187ec9b981 */ /* 0x000162000c1e1100 */
[----:B------:R-:W-:Y:S06]  /*f3c0*/  BAR.SYNC.DEFER_BLOCKING 0x0 ;  /* 0x0000000000007b1d */ /* 0x000fec0000010000 */
[----:B0-----:R-:W-:Y:S02]  /*f3d0*/  @!P2 IMAD.MOV.U32 R126, RZ, RZ, R33 ;  /* 0x000000ffff7ea224 */ /* 0x001fe400078e0021 */
[----:B------:R-:W-:-:S05]  /*f3e0*/  @!P2 IMAD.MOV.U32 R127, RZ, RZ, R34 ;  /* 0x000000ffff7fa224 */ /* 0x000fca00078e0022 */
[----:B------:R0:W5:Y:S01]  /*f3f0*/  @!P2 LDG.E.U8 R200, desc[UR24][R126.64] ;  /* 0x000000187ec8a981 */ /* 0x000162000c1e1100 */
[----:B------:R-:W-:Y:S02]  /*f400*/  PRMT R199, RZ, 0x7610, R199 ;  /* 0x00007610ffc77816 */ /* 0x000fe400000000c7 */
[----:B------:R-:W-:Y:S01]  /*f410*/  PRMT R198, RZ, 0x7610, R198 ;  /* 0x00007610ffc67816 */ /* 0x000fe200000000c6 */
[----:B0-----:R-:W-:Y:S02]  /*f420*/  @!P2 IMAD.MOV.U32 R126, RZ, RZ, R35 ;  /* 0x000000ffff7ea224 */ /* 0x001fe400078e0023 */
[----:B------:R-:W-:-:S05]  /*f430*/  @!P2 IMAD.MOV.U32 R127, RZ, RZ, R37 ;  /* 0x000000ffff7fa224 */ /* 0x000fca00078e0025 */
[----:B------:R0:W5:Y:S01]  /*f440*/  @!P2 LDG.E.U8 R199, desc[UR24][R126.64] ;  /* 0x000000187ec7a981 */ /* 0x000162000c1e1100 */
        /* <DEDUP_REMOVED lines=15> */
[----:B------:R0:W5:Y:S04]  /*f540*/  @!P2 LDG.E.U8 R195, desc[UR24][R126.64] ;  /* 0x000000187ec3a981 */ /* 0x000168000c1e1100 */
[----:B--2---:R1:W-:Y:S01]  /*f550*/  STS.U8 [R160+UR11+0x8800], R193 ;  /* 0x008800c1a0007988 */ /* 0x0043e2000800000b */
[----:B0-----:R-:W-:Y:S02]  /*f560*/  @!P2 IMAD.MOV.U32 R126, RZ, RZ, R44 ;  /* 0x000000ffff7ea224 */ /* 0x001fe400078e002c */
[----:B------:R-:W-:Y:S01]  /*f570*/  @!P2 IMAD.MOV.U32 R127, RZ, RZ, R47 ;  /* 0x000000ffff7fa224 */ /* 0x000fe200078e002f */
[----:B-1----:R-:W-:-:S04]  /*f580*/  PRMT R193, RZ, 0x7610, R193 ;  /* 0x00007610ffc17816 */ /* 0x002fc800000000c1 */
[----:B------:R0:W2:Y:S04]  /*f590*/  @!P2 LDG.E.U8 R194, desc[UR24][R126.64] ;  /* 0x000000187ec2a981 */ /* 0x0000a8000c1e1100 */
[----:B---3--:R1:W-:Y:S01]  /*f5a0*/  STS.U8 [R160+UR11+0x8a00], R192 ;  /* 0x008a00c0a0007988 */ /* 0x0083e2000800000b */
[----:B0-----:R-:W-:Y:S02]  /*f5b0*/  @!P2 IMAD.MOV.U32 R126, RZ, RZ, R46 ;  /* 0x000000ffff7ea224 */ /* 0x001fe400078e002e */
[----:B------:R-:W-:Y:S01]  /*f5c0*/  @!P2 IMAD.MOV.U32 R127, RZ, RZ, R49 ;  /* 0x000000ffff7fa224 */ /* 0x000fe200078e0031 */
[----:B-1----:R-:W-:-:S04]  /*f5d0*/  PRMT R192, RZ, 0x7610, R192 ;  /* 0x00007610ffc07816 */ /* 0x002fc800000000c0 */
[----:B------:R0:W3:Y:S04]  /*f5e0*/  @!P2 LDG.E.U8 R193, desc[UR24][R126.64] ;  /* 0x000000187ec1a981 */ /* 0x0000e8000c1e1100 */
[----:B----4-:R1:W-:Y:S01]  /*f5f0*/  STS.U8 [R160+UR11+0x8c00], R191 ;  /* 0x008c00bfa0007988 */ /* 0x0103e2000800000b */
[----:B0-----:R-:W-:Y:S02]  /*f600*/  @!P2 IMAD.MOV.U32 R126, RZ, RZ, R48 ;  /* 0x000000ffff7ea224 */ /* 0x001fe400078e0030 */
[----:B------:R-:W-:Y:S01]  /*f610*/  @!P2 IMAD.MOV.U32 R127, RZ, RZ, R51 ;  /* 0x000000ffff7fa224 */ /* 0x000fe200078e0033 */
[----:B-1----:R-:W-:-:S04]  /*f620*/  PRMT R191, RZ, 0x7610, R191 ;  /* 0x00007610ffbf7816 */ /* 0x002fc800000000bf */
[----:B------:R0:W4:Y:S04]  /*f630*/  @!P2 LDG.E.U8 R192, desc[UR24][R126.64] ;  /* 0x000000187ec0a981 */ /* 0x000128000c1e1100 */
[----:B-----5:R1:W-:Y:S01]  /*f640*/  STS.U8 [R160+UR11+0x8e00], R208 ;  /* 0x008e00d0a0007988 */ /* 0x0203e2000800000b */
[----:B0-----:R-:W-:Y:S02]  /*f650*/  @!P2 IMAD.MOV.U32 R126, RZ, RZ, R50 ;  /* 0x000000ffff7ea224 */ /* 0x001fe400078e0032 */
[----:B------:R-:W-:Y:S01]  /*f660*/  @!P2 IMAD.MOV.U32 R127, RZ, RZ, R53 ;  /* 0x000000ffff7fa224 */ /* 0x000fe200078e0035 */
[----:B-1----:R-:W-:-:S04]  /*f670*/  PRMT R208, RZ, 0x7610, R208 ;  /* 0x00007610ffd07816 */ /* 0x002fc800000000d0 */
[----:B------:R0:W5:Y:S04]  /*f680*/  @!P2 LDG.E.U8 R191, desc[UR24][R126.64] ;  /* 0x000000187ebfa981 */ /* 0x000168000c1e1100 */
[----:B------:R1:W-:Y:S01]  /*f690*/  STS.U8 [R77+UR11+0x8880], R207 ;  /* 0x008880cf4d007988 */ /* 0x0003e2000800000b */
[----:B0-----:R-:W-:Y:S02]  /*f6a0*/  @!P2 IMAD.MOV.U32 R126, RZ, RZ, R52 ;  /* 0x000000ffff7ea224 */ /* 0x001fe400078e0034 */
[----:B------:R-:W-:Y:S01]  /*f6b0*/  @!P2 IMAD.MOV.U32 R127, RZ, RZ, R55 ;  /* 0x000000ffff7fa224 */ /* 0x000fe200078e0037 */
[----:B-1----:R-:W-:-:S04]  /*f6c0*/  PRMT R207, RZ, 0x7610, R207 ;  /* 0x00007610ffcf7816 */ /* 0x002fc800000000cf */
[----:B------:R0:W2:Y:S04]  /*f6d0*/  @!P2 LDG.E.U8 R208, desc[UR24][R126.64] ;  /* 0x000000187ed0a981 */ /* 0x0000a8000c1e1100 */
        /* <DEDUP_REMOVED lines=14> */
[----:B------:R0:W2:Y:S02]  /*f7c0*/  @!P2 LDG.E.U8 R189, desc[UR24][R126.64] ;  /* 0x000000187ebda981 */ /* 0x0000a4000c1e1100 */
[----:B0-----:R-:W-:Y:S02]  /*f7d0*/  @!P2 IMAD.MOV.U32 R126, RZ, RZ, R60 ;  /* 0x000000ffff7ea224 */ /* 0x001fe400078e003c */
[----:B------:R-:W-:-:S05]  /*f7e0*/  @!P2 IMAD.MOV.U32 R127, RZ, RZ, R63 ;  /* 0x000000ffff7fa224 */ /* 0x000fca00078e003f */
[----:B------:R0:W2:Y:S02]  /*f7f0*/  @!P2 LDG.E.U8 R188, desc[UR24][R126.64] ;  /* 0x000000187ebca981 */ /* 0x0000a4000c1e1100 */
[----:B0-----:R-:W-:Y:S01]  /*f800*/  LOP3.LUT R127, R160, 0x20, RZ, 0x3c, !PT ;  /* 0x00000020a07f7812 */ /* 0x001fe200078e3cff */
[----:B------:R-:W-:-:S04]  /*f810*/  @!P2 IMAD.MOV.U32 R126, RZ, RZ, R62 ;  /* 0x000000ffff7ea224 */ /* 0x000fc800078e003e */
[----:B------:R0:W-:Y:S02]  /*f820*/  STS.U8 [R127+UR11+0x8900], R187 ;  /* 0x008900bb7f007988 */ /* 0x0001e4000800000b */
[----:B0-----:R-:W-:Y:S01]  /*f830*/  PRMT R187, RZ, 0x7610, R187 ;  /* 0x00007610ffbb7816 */ /* 0x001fe200000000bb */
[----:B------:R-:W-:-:S05]  /*f840*/  @!P2 IMAD.MOV.U32 R127, RZ, RZ, R65 ;  /* 0x000000ffff7fa224 */ /* 0x000fca00078e0041 */
[----:B------:R0:W2:Y:S02]  /*f850*/  @!P2 LDG.E.U8 R187, desc[UR24][R126.64] ;  /* 0x000000187ebba981 */ /* 0x0000a4000c1e1100 */
[----:B0-----:R-:W-:Y:S01]  /*f860*/  LOP3.LUT R127, R160, 0x20, RZ, 0x3c, !PT ;  /* 0x00000020a07f7812 */ /* 0x001fe200078e3cff */
[----:B------:R-:W-:-:S04]  /*f870*/  @!P2 IMAD.MOV.U32 R126, RZ, RZ, R64 ;  /* 0x000000ffff7ea224 */ /* 0x000fc800078e0040 */
[----:B------:R0:W-:Y:S02]  /*f880*/  STS.U8 [R127+UR11+0x8b00], R186 ;  /* 0x008b00ba7f007988 */ /* 0x0001e4000800000b */
[----:B0-----:R-:W-:Y:S01]  /*f890*/  PRMT R186, RZ, 0x7610, R186 ;  /* 0x00007610ffba7816 */ /* 0x001fe200000000ba */
[----:B------:R-:W-:-:S05]  /*f8a0*/  @!P2 IMAD.MOV.U32 R127, RZ, RZ, R67 ;  /* 0x000000ffff7fa224 */ /* 0x000fca00078e0043 */
[----:B------:R0:W4:Y:S02]  /*f8b0*/  @!P2 LDG.E.U8 R186, desc[UR24][R126.64] ;  /* 0x000000187ebaa981 */ /* 0x000124000c1e1100 */
[----:B0-----:R-:W-:Y:S01]  /*f8c0*/  LOP3.LUT R127, R160, 0x20, RZ, 0x3c, !PT ;  /* 0x00000020a07f7812 */ /* 0x001fe200078e3cff */
[----:B------:R-:W-:-:S04]  /*f8d0*/  @!P2 IMAD.MOV.U32 R126, RZ, RZ, R66 ;  /* 0x000000ffff7ea224 */ /* 0x000fc800078e0042 */
[----:B------:R0:W-:Y:S02]  /*f8e0*/  STS.U8 [R127+UR11+0x8d00], R206 ;  /* 0x008d00ce7f007988 */ /* 0x0001e4000800000b */
[----:B0-----:R-:W-:Y:S01]  /*f8f0*/  PRMT R206, RZ, 0x7610, R206 ;  /* 0x00007610ffce7816 */ /* 0x001fe200000000ce */
[----:B------:R-:W-:-:S05]  /*f900*/  @!P2 IMAD.MOV.U32 R127, RZ, RZ, R69 ;  /* 0x000000ffff7fa224 */ /* 0x000fca00078e0045 */
[----:B------:R0:W5:Y:S02]  /*f910*/  @!P2 LDG.E.U8 R206, desc[UR24][R126.64] ;  /* 0x000000187ecea981 */ /* 0x000164000c1e1100 */
        /* <DEDUP_REMOVED lines=26> */
[----:B------:R0:W-:Y:S04]  /*fac0*/  STS.U8 [R127+UR11+0x8f80], R201 ;  /* 0x008f80c97f007988 */ /* 0x0001e8000800000b */
[----:B------:R1:W-:Y:S01]  /*fad0*/  STS.U8 [R160+UR11+0x4000], R200 ;  /* 0x004000c8a0007988 */ /* 0x0003e2000800000b */
[----:B0-----:R-:W-:Y:S01]  /*fae0*/  PRMT R201, RZ, 0x7610, R201 ;  /* 0x00007610ffc97816 */ /* 0x001fe200000000c9 */
[----:B------:R-:W-:Y:S01]  /*faf0*/  @!P2 IMAD.MOV.U32 R127, RZ, RZ, R128 ;  /* 0x000000ffff7fa224 */ /* 0x000fe200078e0080 */
[----:B-1----:R-:W-:-:S04]  /*fb00*/  PRMT R200, RZ, 0x7610, R200 ;  /* 0x00007610ffc87816 */ /* 0x002fc800000000c8 */
[----:B------:R0:W5:Y:S02]  /*fb10*/  @!P2 LDG.E.U8 R201, desc[UR24][R126.64] ;  /* 0x000000187ec9a981 */ /* 0x000164000c1e1100 */
[----:B0-----:R-:W-:Y:S02]  /*fb20*/  @!P2 IMAD.MOV.U32 R126, RZ, RZ, R133 ;  /* 0x000000ffff7ea224 */ /* 0x001fe400078e0085 */
[----:B------:R-:W-:-:S05]  /*fb30*/  @!P2 IMAD.MOV.U32 R127, RZ, RZ, R132 ;  /* 0x000000ffff7fa224 */ /* 0x000fca00078e0084 */
[----:B------:R0:W5:Y:S04]  /*fb40*/  @!P2 LDG.E.U8 R200, desc[UR24][R126.64] ;  /* 0x000000187ec8a981 */ /* 0x000168000c1e1100 */
[----:B------:R1:W-:Y:S01]  /*fb50*/  STS.U8 [R160+UR11+0x4100], R199 ;  /* 0x004100c7a0007988 */ /* 0x0003e2000800000b */
[----:B0-----:R-:W-:Y:S02]  /*fb60*/  @!P2 IMAD.MOV.U32 R126, RZ, RZ, R137 ;  /* 0x000000ffff7ea224 */ /* 0x001fe400078e0089 */
[----:B------:R-:W-:Y:S01]  /*fb70*/  @!P2 IMAD.MOV.U32 R127, RZ, RZ, R136 ;  /* 0x000000ffff7fa224 */ /* 0x000fe200078e0088 */
[----:B-1----:R-:W-:Y:S01]  /*fb80*/  PRMT R199, RZ, 0x7610, R199 ;  /* 0x00007610ffc77816 */ /* 0x002fe200000000c7 */
[----:B------:R0:W-:Y:S05]  /*fb90*/  STS.U8 [R160+UR11+0x4200], R198 ;  /* 0x004200c6a0007988 */ /* 0x0001ea000800000b */
[----:B------:R1:W5:Y:S01]  /*fba0*/  @!P2 LDG.E.U8 R199, desc[UR24][R126.64] ;  /* 0x000000187ec7a981 */ /* 0x000362000c1e1100 */
[----:B0-----:R-:W-:-:S03]  /*fbb0*/  PRMT R198, RZ, 0x7610, R198 ;  /* 0x00007610ffc67816 */ /* 0x001fc600000000c6 */
[----:B------:R0:W-:Y:S01]  /*fbc0*/  STS.U8 [R160+UR11+0x4300], R197 ;  /* 0x004300c5a0007988 */ /* 0x0001e2000800000b */
[----:B-1----:R-:W-:Y:S02]  /*fbd0*/  @!P2 IMAD.MOV.U32 R126, RZ, RZ, R141 ;  /* 0x000000ffff7ea224 */ /* 0x002fe400078e008d */
[----:B------:R-:W-:Y:S01]  /*fbe0*/  @!P2 IMAD.MOV.U32 R127, RZ, RZ, R140 ;  /* 0x000000ffff7fa224 */ /* 0x000fe200078e008c */
[----:B0-----:R-:W-:-:S04]  /*fbf0*/  PRMT R197, RZ, 0x7610, R197 ;  /* 0x00007610ffc57816 */ /* 0x001fc800000000c5 */
[----:B------:R0:W5:Y:S04]  /*fc00*/  @!P2 LDG.E.U8 R198, desc[UR24][R126.64] ;  /* 0x000000187ec6a981 */ /* 0x000168000c1e1100 */
[----:B------:R1:W-:Y:S01]  /*fc10*/  STS.U8 [R160+UR11+0x4400], R196 ;  /* 0x004400c4a0007988 */ /* 0x0003e2000800000b */
        /* <DEDUP_REMOVED lines=101> */
[----:B------:R0:W2:Y:S04]  /*10270*/  @!P2 LDG.E.U8 R200, desc[UR24][R126.64] ;  /* 0x000000187ec8a981 */ /* 0x0000a8000c1e1100 */
[----:B------:R-:W0:Y:S04]  /*10280*/  LDL R127, [R1] ;  /* 0x00000000017f7983 */ /* 0x000e280000100800 */
[----:B------:R1:W-:Y:S02]  /*10290*/  STS.U8 [R160+UR11+0x5800], R199 ;  /* 0x005800c7a0007988 */ /* 0x0003e4000800000b */
[----:B-1----:R-:W-:Y:S01]  /*102a0*/  PRMT R199, RZ, 0x7610, R199 ;  /* 0x00007610ffc77816 */ /* 0x002fe200000000c7 */
[----:B0-----:R-:W-:-:S02]  /*102b0*/  @!P2 IMAD.MOV.U32 R126, RZ, RZ, R127 ;  /* 0x000000ffff7ea224 */ /* 0x001fc400078e007f */
[----:B------:R-:W-:-:S05]  /*102c0*/  @!P2 IMAD.MOV.U32 R127, RZ, RZ, R252 ;  /* 0x000000ffff7fa224 */ /* 0x000fca00078e00fc */
[----:B------:R0:W2:Y:S04]  /*102d0*/  @!P2 LDG.E.U8 R199, desc[UR24][R126.64] ;  /* 0x000000187ec7a981 */ /* 0x0000a8000c1e1100 */
[----:B------:R-:W0:Y:S04]  /*102e0*/  LDL R126, [R1+0xc] ;  /* 0x00000c00017e7983 */ /* 0x000e280000100800 */
[----:B------:R-:W0:Y:S04]  /*102f0*/  LDL R127, [R1+0x10] ;  /* 0x00001000017f7983 */ /* 0x000e280000100800 */
[----:B------:R1:W-:Y:S02]  /*10300*/  STS.U8 [R160+UR11+0x5900], R198 ;  /* 0x005900c6a0007988 */ /* 0x0003e4000800000b */
[----:B-1----:R-:W-:-:S02]  /*10310*/  PRMT R198, RZ, 0x7610, R198 ;  /* 0x00007610ffc67816 */ /* 0x002fc400000000c6 */
[----:B0-----:R-:W-:-:S04]  /*10320*/  @!P2 LOP3.LUT R127, R127, R126, RZ, 0x3c, !PT ;  /* 0x0000007e7f7fa212 */ /* 0x001fc800078e3cff */
[----:B------:R-:W-:-:S04]  /*10330*/  @!P2 LOP3.LUT R126, R127, R126, RZ, 0x3c, !PT ;  /* 0x0000007e7f7ea212 */ /* 0x000fc800078e3cff */
[----:B------:R-:W-:-:S05]  /*10340*/  @!P2 LOP3.LUT R127, R127, R126, RZ, 0x3c, !PT ;  /* 0x0000007e7f7fa212 */ /* 0x000fca00078e3cff */
        /* <DEDUP_REMOVED lines=16> */
[----:B------:R0:W3:Y:S04]  /*10450*/  @!P2 LDG.E.U8 R196, desc[UR24][R126.64] ;  /* 0x000000187ec4a981 */ /* 0x0000e8000c1e1100 */
[----:B------:R-:W0:Y:S04]  /*10460*/  LDL R126, [R1+0x3c] ;  /* 0x00003c00017e7983 */ /* 0x000e280000100800 */
[----:B------:R-:W0:Y:S04]  /*10470*/  LDL R127, [R1+0x40] ;  /* 0x00004000017f7983 */ /* 0x000e280000100800 */
[----:B--2---:R1:W-:Y:S02]  /*10480*/  STS.U8 [R160+UR11+0x5c00], R195 ;  /* 0x005c00c3a0007988 */ /* 0x0043e4000800000b */
[----:B-1----:R-:W-:-:S02]  /*10490*/  PRMT R195, RZ, 0x7610, R195 ;  /* 0x00007610ffc37816 */ /* 0x002fc400000000c3 */
[----:B0-----:R-:W-:-:S04]  /*104a0*/  @!P2 LOP3.LUT R127, R127, R126, RZ, 0x3c, !PT ;  /* 0x0000007e7f7fa212 */ /* 0x001fc800078e3cff */
[----:B------:R-:W-:-:S04]  /*104b0*/  @!P2 LOP3.LUT R126, R127, R126, RZ, 0x3c, !PT ;  /* 0x0000007e7f7ea212 */ /* 0x000fc800078e3cff */
[----:B------:R-:W-:-:S05]  /*104c0*/  @!P2 LOP3.LUT R127, R127, R126, RZ, 0x3c, !PT ;  /* 0x0000007e7f7fa212 */ /* 0x000fca00078e3cff */
[----:B------:R0:W2:Y:S04]  /*104d0*/  @!P2 LDG.E.U8 R195, desc[UR24][R126.64] ;  /* 0x000000187ec3a981 */ /* 0x0000a8000c1e1100 */
[----:B------:R-:W0:Y:S04]  /*104e0*/  LDL R126, [R1+0x4c] ;  /* 0x00004c00017e7983 */ /* 0x000e280000100800 */
[----:B------:R-:W0:Y:S04]  /*104f0*/  LDL R127, [R1+0x50] ;  /* 0x00005000017f7983 */ /* 0x000e280000100800 */
[----:B---3--:R1:W-:Y:S02]  /*10500*/  STS.U8 [R160+UR11+0x5d00], R194 ;  /* 0x005d00c2a0007988 */ /* 0x0083e4000800000b */
[----:B-1----:R-:W-:-:S02]  /*10510*/  PRMT R194, RZ, 0x7610, R194 ;  /* 0x00007610ffc27816 */ /* 0x002fc400000000c2 */
[----:B0-----:R-:W-:-:S04]  /*10520*/  @!P2 LOP3.LUT R127, R127, R126, RZ, 0x3c, !PT ;  /* 0x0000007e7f7fa212 */ /* 0x001fc800078e3cff */
[----:B------:R-:W-:-:S04]  /*10530*/  @!P2 LOP3.LUT R126, R127, R126, RZ, 0x3c, !PT ;  /* 0x0000007e7f7ea212 */ /* 0x000fc800078e3cff */
[----:B------:R-:W-:-:S05]  /*10540*/  @!P2 LOP3.LUT R127, R127, R126, RZ, 0x3c, !PT ;  /* 0x0000007e7f7fa212 */ /* 0x000fca00078e3cff */
[----:B------:R0:W3:Y:S04]  /*10550*/  @!P2 LDG.E.U8 R194, desc[UR24][R126.64] ;  /* 0x000000187ec2a981 */ /* 0x0000e8000c1e1100 */
[----:B------:R-:W0:Y:S04]  /*10560*/  LDL R126, [R1+0x5c] ;  /* 0x00005c00017e7983 */ /* 0x000e280000100800 */
[----:B------:R-:W0:Y:S04]  /*10570*/  LDL R127, [R1+0x60] ;  /* 0x00006000017f7983 */ /* 0x000e280000100800 */
[----:B----4-:R1:W-:Y:S02]  /*10580*/  STS.U8 [R160+UR11+0x5e00], R193 ;  /* 0x005e00c1a0007988 */ /* 0x0103e4000800000b */
[----:B-1----:R-:W-:-:S02]  /*10590*/  PRMT R193, RZ, 0x7610, R193 ;  /* 0x00007610ffc17816 */ /* 0x002fc400000000c1 */
[----:B0-----:R-:W-:-:S04]  /*105a0*/  @!P2 LOP3.LUT R127, R127, R126, RZ, 0x3c, !PT ;  /* 0x0000007e7f7fa212 */ /* 0x001fc800078e3cff */
[----:B------:R-:W-:-:S04]  /*105b0*/  @!P2 LOP3.LUT R126, R127, R126, RZ, 0x3c, !PT ;  /* 0x0000007e7f7ea212 */ /* 0x000fc800078e3cff */
[----:B------:R-:W-:-:S05]  /*105c0*/  @!P2 LOP3.LUT R127, R127, R126, RZ, 0x3c, !PT ;  /* 0x0000007e7f7fa212 */ /* 0x000fca00078e3cff */
[----:B------:R0:W4:Y:S04]  /*105d0*/  @!P2 LDG.E.U8 R193, desc[UR24][R126.64] ;  /* 0x000000187ec1a981 */ /* 0x000128000c1e1100 */
[----:B------:R-:W0:Y:S04]  /*105e0*/  LDL R126, [R1+0x74] ;  /* 0x00007400017e7983 */ /* 0x000e280000100800 */
[----:B------:R-:W0:Y:S04]  /*105f0*/  LDL R127, [R1+0x78] ;  /* 0x00007800017f7983 */ /* 0x000e280000100800 */
[----:B-----5:R1:W-:Y:S02]  /*10600*/  STS.U8 [R160+UR11+0x5f00], R192 ;  /* 0x005f00c0a0007988 */ /* 0x0203e4000800000b */
[----:B-1----:R-:W-:-:S02]  /*10610*/  PRMT R192, RZ, 0x7610, R192 ;  /* 0x00007610ffc07816 */ /* 0x002fc400000000c0 */
[----:B0-----:R-:W-:-:S04]  /*10620*/  @!P2 LOP3.LUT R127, R127, R126, RZ, 0x3c, !PT ;  /* 0x0000007e7f7fa212 */ /* 0x001fc800078e3cff */
[----:B------:R-:W-:-:S04]  /*10630*/  @!P2 LOP3.LUT R126, R127, R126, RZ, 0x3c, !PT ;  /* 0x0000007e7f7ea212 */ /* 0x000fc800078e3cff */
[----:B------:R-:W-:-:S05]  /*10640*/  @!P2 LOP3.LUT R127, R127, R126, RZ, 0x3c, !PT ;  /* 0x0000007e7f7fa212 */ /* 0x000fca00078e3cff */
[----:B------:R0:W5:Y:S04]  /*10650*/  @!P2 LDG.E.U8 R192, desc[UR24][R126.64] ;  /* 0x000000187ec0a981 */ /* 0x000168000c1e1100 */
        /* <DEDUP_REMOVED lines=66> */
[----:B------:R1:W-:Y:S04]  /*10a80*/  STS.U8 [R160+UR11+0x6800], R206 ;  /* 0x006800cea0007988 */ /* 0x0003e8000800000b */
[----:B------:R3:W-:Y:S01]  /*10a90*/  STS.U8 [R160+UR11+0x6900], R205 ;  /* 0x006900cda0007988 */ /* 0x0007e2000800000b */
[----:B-1----:R-:W-:-:S02]  /*10aa0*/  PRMT R206, RZ, 0x7610, R206 ;  /* 0x00007610ffce7816 */ /* 0x002fc400000000ce */
[----:B---3--:R-:W-:-:S06]  /*10ab0*/  PRMT R205, RZ, 0x7610, R205 ;  /* 0x00007610ffcd7816 */ /* 0x008fcc00000000cd */
[----:B------:R-:W3:Y:S04]  /*10ac0*/  @!P2 LDG.E.U8 R205, desc[UR24][R78.64] ;  /* 0x000000184ecda981 */ /* 0x000ee8000c1e1100 */
[----:B------:R1:W-:Y:S04]  /*10ad0*/  STS.U8 [R160+UR11+0x6a00], R204 ;  /* 0x006a00cca0007988 */ /* 0x0003e8000800000b */
[----:B------:R4:W-:Y:S01]  /*10ae0*/  STS.U8 [R160+UR11+0x6b00], R203 ;  /* 0x006b00cba0007988 */ /* 0x0009e2000800000b */
[----:B-1----:R-:W-:Y:S02]  /*10af0*/  PRMT R204, RZ, 0x7610, R204 ;  /* 0x00007610ffcc7816 */ /* 0x002fe400000000cc */
[----:B----4-:R-:W-:-:S04]  /*10b00*/  PRMT R203, RZ, 0x7610, R203 ;  /* 0x00007610ffcb7816 */ /* 0x010fc800000000cb */
[----:B------:R-:W4:Y:S04]  /*10b10*/  @!P2 LDG.E.U8 R204, desc[UR24][R80.64] ;  /* 0x0000001850cca981 */ /* 0x000f28000c1e1100 */
[----:B------:R1:W-:Y:S04]  /*10b20*/  STS.U8 [R160+UR11+0x6c00], R202 ;  /* 0x006c00caa0007988 */ /* 0x0003e8000800000b */
[----:B------:R-:W2:Y:S01]  /*10b30*/  @!P2 LDG.E.U8 R203, desc[UR24][R82.64] ;  /* 0x0000001852cba981 */ /* 0x000ea2000c1e1100 */
[----:B-1----:R-:W-:-:S03]  /*10b40*/  PRMT R202, RZ, 0x7610, R202 ;  /* 0x00007610ffca7816 */ /* 0x002fc600000000ca */
[----:B------:R1:W-:Y:S04]  /*10b50*/  STS.U8 [R160+UR11+0x6d00], R201 ;  /* 0x006d00c9a0007988 */ /* 0x0003e8000800000b */
[----:B------:R-:W3:Y:S01]  /*10b60*/  @!P2 LDG.E.U8 R202, desc[UR24][R84.64] ;  /* 0x0000001854caa981 */ /* 0x000ee2000c1e1100 */
[----:B-1----:R-:W-:-:S03]  /*10b70*/  PRMT R201, RZ, 0x7610, R201 ;  /* 0x00007610ffc97816 */ /* 0x002fc600000000c9 */
[----:B------:R1:W-:Y:S04]  /*10b80*/  STS.U8 [R160+UR11+0x6e00], R200 ;  /* 0x006e00c8a0007988 */ /* 0x0003e8000800000b */
[----:B------:R-:W3:Y:S01]  /*10b90*/  @!P2 LDG.E.U8 R201, desc[UR24][R86.64] ;  /* 0x0000001856c9a981 */ /* 0x000ee2000c1e1100 */
[----:B-1----:R-:W-:-:S03]  /*10ba0*/  PRMT R200, RZ, 0x7610, R200 ;  /* 0x00007610ffc87816 */ /* 0x002fc600000000c8 */
[----:B------:R1:W-:Y:S04]  /*10bb0*/  STS.U8 [R160+UR11+0x6f00], R199 ;  /* 0x006f00c7a0007988 */ /* 0x0003e8000800000b */
[----:B------:R-:W3:Y:S01]  /*10bc0*/  @!P2 LDG.E.U8 R200, desc[UR24][R88.64] ;  /* 0x0000001858c8a981 */ /* 0x000ee2000c1e1100 */
[----:B0-----:R-:W-:-:S04]  /*10bd0*/  @!P2 LOP3.LUT R127, R127, R126, RZ, 0x3c, !PT ;  /* 0x0000007e7f7fa212 */ /* 0x001fc800078e3cff */
[----:B------:R-:W-:-:S04]  /*10be0*/  @!P2 LOP3.LUT R126, R127, R126, RZ, 0x3c, !PT ;  /* 0x0000007e7f7ea212 */ /* 0x000fc800078e3cff */
[----:B------:R-:W-:-:S05]  /*10bf0*/  @!P2 LOP3.LUT R127, R127, R126, RZ, 0x3c, !PT ;  /* 0x0000007e7f7fa212 */ /* 0x000fca00078e3cff */
[----:B------:R0:W3:Y:S01]  /*10c00*/  @!P2 LDG.E.U8 R206, desc[UR24][R126.64] ;  /* 0x000000187ecea981 */ /* 0x0000e2000c1e1100 */
[----:B-1----:R-:W-:-:S03]  /*10c10*/  PRMT R199, RZ, 0x7610, R199 ;  /* 0x00007610ffc77816 */ /* 0x002fc600000000c7 */
[----:B------:R1:W-:Y:S04]  /*10c20*/  STS.U8 [R160+UR11+0x7000], R198 ;  /* 0x007000c6a0007988 */ /* 0x0003e8000800000b */
[----:B------:R-:W4:Y:S01]  /*10c30*/  @!P2 LDG.E.U8 R199, desc[UR24][R90.64] ;  /* 0x000000185ac7a981 */ /* 0x000f22000c1e1100 */
[----:B-1----:R-:W-:-:S03]  /*10c40*/  PRMT R198, RZ, 0x7610, R198 ;  /* 0x00007610ffc67816 */ /* 0x002fc600000000c6 */
[----:B------:R1:W-:Y:S04]  /*10c50*/  STS.U8 [R160+UR11+0x7100], R197 ;  /* 0x007100c5a0007988 */ /* 0x0003e8000800000b */
[----:B------:R-:W4:Y:S01]  /*10c60*/  @!P2 LDG.E.U8 R198, desc[UR24][R92.64] ;  /* 0x000000185cc6a981 */ /* 0x000f22000c1e1100 */
[----:B-1----:R-:W-:-:S03]  /*10c70*/  PRMT R197, RZ, 0x7610, R197 ;  /* 0x00007610ffc57816 */ /* 0x002fc600000000c5 */
[----:B------:R1:W-:Y:S04]  /*10c80*/  STS.U8 [R160+UR11+0x7200], R196 ;  /* 0x007200c4a0007988 */ /* 0x0003e8000800000b */
[----:B------:R-:W4:Y:S01]  /*10c90*/  @!P2 LDG.E.U8 R197, desc[UR24][R94.64] ;  /* 0x000000185ec5a981 */ /* 0x000f22000c1e1100 */
[----:B-1----:R-:W-:-:S03]  /*10ca0*/  PRMT R196, RZ, 0x7610, R196 ;  /* 0x00007610ffc47816 */ /* 0x002fc600000000c4 */
[----:B--2---:R1:W-:Y:S04]  /*10cb0*/  STS.U8 [R160+UR11+0x7300], R195 ;  /* 0x007300c3a0007988 */ /* 0x0043e8000800000b */
[----:B------:R-:W2:Y:S01]  /*10cc0*/  @!P2 LDG.E.U8 R196, desc[UR24][R96.64] ;  /* 0x0000001860c4a981 */ /* 0x000ea2000c1e1100 */
[----:B-1----:R-:W-:-:S03]  /*10cd0*/  PRMT R195, RZ, 0x7610, R195 ;  /* 0x00007610ffc37816 */ /* 0x002fc600000000c3 */
[----:B------:R1:W-:Y:S04]  /*10ce0*/  STS.U8 [R160+UR11+0x7400], R194 ;  /* 0x007400c2a0007988 */ /* 0x0003e8000800000b */
[----:B------:R-:W2:Y:S01]  /*10cf0*/  @!P2 LDG.E.U8 R195, desc[UR24][R98.64] ;  /* 0x0000001862c3a981 */ /* 0x000ea2000c1e1100 */
[----:B-1----:R-:W-:-:S03]  /*10d00*/  PRMT R194, RZ, 0x7610, R194 ;  /* 0x00007610ffc27816 */ /* 0x002fc600000000c2 */
[----:B------:R1:W-:Y:S04]  /*10d10*/  STS.U8 [R160+UR11+0x7500], R193 ;  /* 0x007500c1a0007988 */ /* 0x0003e8000800000b */
[----:B------:R-:W2:Y:S01]  /*10d20*/  @!P2 LDG.E.U8 R194, desc[UR24][R100.64] ;  /* 0x0000001864c2a981 */ /* 0x000ea2000c1e1100 */
[----:B-1----:R-:W-:-:S03]  /*10d30*/  PRMT R193, RZ, 0x7610, R193 ;  /* 0x00007610ffc17816 */ /* 0x002fc600000000c1 */
[----:B-----5:R1:W-:Y:S04]  /*10d40*/  STS.U8 [R160+UR11+0x7600], R192 ;  /* 0x007600c0a0007988 */ /* 0x0203e8000800000b */
[----:B------:R-:W5:Y:S01]  /*10d50*/  @!P2 LDG.E.U8 R193, desc[UR24][R102.64] ;  /* 0x0000001866c1a981 */ /* 0x000f62000c1e1100 */
[----:B-1----:R-:W-:-:S03]  /*10d60*/  PRMT R192, RZ, 0x7610, R192 ;  /* 0x00007610ffc07816 */ /* 0x002fc600000000c0 */
[----:B------:R1:W-:Y:S04]  /*10d70*/  STS.U8 [R160+UR11+0x7700], R191 ;  /* 0x007700bfa0007988 */ /* 0x0003e8000800000b */
        /* <DEDUP_REMOVED lines=15> */
[----:B------:R-:W5:Y:S01]  /*10e70*/  @!P2 LDG.E.U8 R189, desc[UR24][R114.64] ;  /* 0x0000001872bda981 */ /* 0x000f62000c1e1100 */
[----:B-1----:R-:W-:-:S03]  /*10e80*/  PRMT R188, RZ, 0x7610, R188 ;  /* 0x00007610ffbc7816 */ /* 0x002fc600000000bc */
[----:B------:R1:W-:Y:S04]  /*10e90*/  STS.U8 [R160+UR11+0x7d00], R187 ;  /* 0x007d00bba0007988 */ /* 0x0003e8000800000b */
[----:B------:R-:W5:Y:S01]  /*10ea0*/  @!P2 LDG.E.U8 R188, desc[UR24][R116.64] ;  /* 0x0000001874bca981 */ /* 0x000f62000c1e1100 */
[----:B-1----:R-:W-:-:S03]  /*10eb0*/  PRMT R187, RZ, 0x7610, R187 ;  /* 0x00007610ffbb7816 */ /* 0x002fc600000000bb */
[----:B------:R1:W-:Y:S01]  /*10ec0*/  STS.U8 [R160+UR11+0x7e00], R186 ;  /* 0x007e00baa0007988 */ /* 0x0003e2000800000b */
[----:B0-----:R-:W-:Y:S02]  /*10ed0*/  @!P2 IMAD.MOV.U32 R126, RZ, RZ, R125 ;  /* 0x000000ffff7ea224 */ /* 0x001fe400078e007d */
[----:B------:R-:W-:Y:S01]  /*10ee0*/  @!P2 IMAD.MOV.U32 R127, RZ, RZ, R120 ;  /* 0x000000ffff7fa224 */ /* 0x000fe200078e0078 */
[----:B------:R-:W5:Y:S01]  /*10ef0*/  @!P2 LDG.E.U8 R187, desc[UR24][R118.64] ;  /* 0x0000001876bba981 */ /* 0x000f62000c1e1100 */
[----:B-1----:R-:W-:-:S06]  /*10f00*/  PRMT R186, RZ, 0x7610, R186 ;  /* 0x00007610ffba7816 */ /* 0x002fcc00000000ba */
[----:B------:R0:W5:Y:S02]  /*10f10*/  @!P2 LDG.E.U8 R186, desc[UR24][R126.64] ;  /* 0x000000187ebaa981 */ /* 0x000164000c1e1100 */
[----:B0-----:R-:W-:Y:S02]  /*10f20*/  @!P2 IMAD.MOV.U32 R126, RZ, RZ, R131 ;  /* 0x000000ffff7ea224 */ /* 0x001fe400078e0083 */
[----:B------:R-:W-:Y:S01]  /*10f30*/  @!P2 IMAD.MOV.U32 R127, RZ, RZ, R130 ;  /* 0x000000ffff7fa224 */ /* 0x000fe200078e0082 */
[----:B---3--:R0:W-:Y:S04]  /*10f40*/  STS.U8 [R160+UR11+0x7f00], R206 ;  /* 0x007f00cea0007988 */ /* 0x0081e8000800000b */
[----:B------:R1:W-:Y:S01]  /*10f50*/  STS.U8 [R77+UR11+0x4080], R205 ;  /* 0x004080cd4d007988 */ /* 0x0003e2000800000b */
[----:B0-----:R-:W-:-:S02]  /*10f60*/  PRMT R206, RZ, 0x7610, R206 ;  /* 0x00007610ffce7816 */ /* 0x001fc400000000ce */
[----:B-1----:R-:W-:-:S04]  /*10f70*/  PRMT R205, RZ, 0x7610, R205 ;  /* 0x00007610ffcd7816 */ /* 0x002fc800000000cd */
[----:B------:R0:W3:Y:S02]  /*10f80*/  @!P2 LDG.E.U8 R206, desc[UR24][R126.64] ;  /* 0x000000187ecea981 */ /* 0x0000e4000c1e1100 */
[----:B0-----:R-:W-:Y:S02]  /*10f90*/  @!P2 IMAD.MOV.U32 R126, RZ, RZ, R135 ;  /* 0x000000ffff7ea224 */ /* 0x001fe400078e0087 */
[----:B------:R-:W-:-:S05]  /*10fa0*/  @!P2 IMAD.MOV.U32 R127, RZ, RZ, R134 ;  /* 0x000000ffff7fa224 */ /* 0x000fca00078e0086 */
[----:B------:R0:W3:Y:S04]  /*10fb0*/  @!P2 LDG.E.U8 R205, desc[UR24][R126.64] ;  /* 0x000000187ecda981 */ /* 0x0000e8000c1e1100 */
[----:B----4-:R1:W-:Y:S01]  /*10fc0*/  STS.U8 [R77+UR11+0x4180], R204 ;  /* 0x004180cc4d007988 */ /* 0x0103e2000800000b */
[----:B0-----:R-:W-:Y:S02]  /*10fd0*/  @!P2 IMAD.MOV.U32 R126, RZ, RZ, R139 ;  /* 0x000000ffff7ea224 */ /* 0x001fe400078e008b */
[----:B------:R-:W-:Y:S01]  /*10fe0*/  @!P2 IMAD.MOV.U32 R127, RZ, RZ, R138 ;  /* 0x000000ffff7fa224 */ /* 0x000fe200078e008a */
[----:B-1----:R-:W-:Y:S01]  /*10ff0*/  PRMT R204, RZ, 0x7610, R204 ;  /* 0x00007610ffcc7816 */ /* 0x002fe200000000cc */
[----:B------:R0:W-:Y:S05]  /*11000*/  STS.U8 [R77+UR11+0x4280], R203 ;  /* 0x004280cb4d007988 */ /* 0x0001ea000800000b */
[----:B------:R1:W4:Y:S01]  /*11010*/  @!P2 LDG.E.U8 R204, desc[UR24][R126.64] ;  /* 0x000000187ecca981 */ /* 0x000322000c1e1100 */
[----:B0-----:R-:W-:-:S03]  /*11020*/  PRMT R203, RZ, 0x7610, R203 ;  /* 0x00007610ffcb7816 */ /* 0x001fc600000000cb */
[----:B------:R0:W-:Y:S01]  /*11030*/  STS.U8 [R77+UR11+0x4380], R202 ;  /* 0x004380ca4d007988 */ /* 0x0001e2000800000b */
[----:B-1----:R-:W-:Y:S02]  /*11040*/  @!P2 IMAD.MOV.U32 R126, RZ, RZ, R143 ;  /* 0x000000ffff7ea224 */ /* 0x002fe400078e008f */
[----:B------:R-:W-:Y:S01]  /*11050*/  @!P2 IMAD.MOV.U32 R127, RZ, RZ, R142 ;  /* 0x000000ffff7fa224 */ /* 0x000fe200078e008e */
[----:B0-----:R-:W-:-:S04]  /*11060*/  PRMT R202, RZ, 0x7610, R202 ;  /* 0x00007610ffca7816 */ /* 0x001fc800000000ca */
[----:B------:R0:W3:Y:S04]  /*11070*/  @!P2 LDG.E.U8 R203, desc[UR24][R126.64] ;  /* 0x000000187ecba981 */ /* 0x0000e8000c1e1100 */
[----:B------:R1:W-:Y:S01]  /*11080*/  STS.U8 [R77+UR11+0x4480], R201 ;  /* 0x004480c94d007988 */ /* 0x0003e2000800000b */
[----:B0-----:R-:W-:Y:S02]  /*11090*/  @!P2 IMAD.MOV.U32 R126, RZ, RZ, R147 ;  /* 0x000000ffff7ea224 */ /* 0x001fe400078e0093 */
[----:B------:R-:W-:Y:S01]  /*110a0*/  @!P2 IMAD.MOV.U32 R127, RZ, RZ, R146 ;  /* 0x000000ffff7fa224 */ /* 0x000fe200078e0092 */
[----:B-1----:R-:W-:-:S04]  /*110b0*/  PRMT R201, RZ, 0x7610, R201 ;  /* 0x00007610ffc97816 */ /* 0x002fc800000000c9 */
[----:B------:R0:W4:Y:S04]  /*110c0*/  @!P2 LDG.E.U8 R202, desc[UR24][R126.64] ;  /* 0x000000187ecaa981 */ /* 0x000128000c1e1100 */
        /* <DEDUP_REMOVED lines=20> */
[----:B--2---:R1:W-:Y:S01]  /*11210*/  STS.U8 [R77+UR11+0x4980], R196 ;  /* 0x004980c44d007988 */ /* 0x0043e2000800000b */
        /* <DEDUP_REMOVED lines=212> */
[----:B------:R-:W5:Y:S04]  /*11f60*/  @!P2 LDG.E.U8 R190, desc[UR24][R126.64] ;  /* 0x000000187ebea981 */ /* 0x000f68000c1e1100 */
[----:B------:R0:W-:Y:S04]  /*11f70*/  STS.U8 [R77+UR11+0x6980], R189 ;  /* 0x006980bd4d007988 */ /* 0x0001e8000800000b */
[----:B------:R0:W-:Y:S04]  /*11f80*/  STS.U8 [R77+UR11+0x6a80], R188 ;  /* 0x006a80bc4d007988 */ /* 0x0001e8000800000b */
[----:B------:R0:W-:Y:S04]  /*11f90*/  STS.U8 [R77+UR11+0x6b80], R187 ;  /* 0x006b80bb4d007988 */ /* 0x0001e8000800000b */
[----:B---3--:R0:W-:Y:S04]  /*11fa0*/  STS.U8 [R77+UR11+0x6c80], R186 ;  /* 0x006c80ba4d007988 */ /* 0x0081e8000800000b */
[----:B------:R0:W-:Y:S04]  /*11fb0*/  STS.U8 [R77+UR11+0x6d80], R206 ;  /* 0x006d80ce4d007988 */ /* 0x0001e8000800000b */
[----:B------:R0:W-:Y:S04]  /*11fc0*/  STS.U8 [R77+UR11+0x6e80], R205 ;  /* 0x006e80cd4d007988 */ /* 0x0001e8000800000b */
[----:B----4-:R0:W-:Y:S04]  /*11fd0*/  STS.U8 [R77+UR11+0x6f80], R204 ;  /* 0x006f80cc4d007988 */ /* 0x0101e8000800000b */
[----:B------:R0:W-:Y:S04]  /*11fe0*/  STS.U8 [R77+UR11+0x7080], R203 ;  /* 0x007080cb4d007988 */ /* 0x0001e8000800000b */
[----:B------:R0:W-:Y:S04]  /*11ff0*/  STS.U8 [R77+UR11+0x7180], R202 ;  /* 0x007180ca4d007988 */ /* 0x0001e8000800000b */
[----:B------:R0:W-:Y:S04]  /*12000*/  STS.U8 [R77+UR11+0x7280], R201 ;  /* 0x007280c94d007988 */ /* 0x0001e8000800000b */
[----:B------:R0:W-:Y:S04]  /*12010*/  STS.U8 [R77+UR11+0x7380], R200 ;  /* 0x007380c84d007988 */ /* 0x0001e8000800000b */
[----:B------:R0:W-:Y:S04]  /*12020*/  STS.U8 [R77+UR11+0x7480], R199 ;  /* 0x007480c74d007988 */ /* 0x0001e8000800000b */
[----:B------:R0:W-:Y:S04]  /*12030*/  STS.U8 [R77+UR11+0x7580], R198 ;  /* 0x007580c64d007988 */ /* 0x0001e8000800000b */
[----:B--2---:R0:W-:Y:S04]  /*12040*/  STS.U8 [R77+UR11+0x7680], R197 ;  /* 0x007680c54d007988 */ /* 0x0041e8000800000b */
[----:B------:R0:W-:Y:S04]  /*12050*/  STS.U8 [R77+UR11+0x7780], R196 ;  /* 0x007780c44d007988 */ /* 0x0001e8000800000b */
[----:B------:R0:W-:Y:S04]  /*12060*/  STS.U8 [R77+UR11+0x7880], R195 ;  /* 0x007880c34d007988 */ /* 0x0001e8000800000b */
[----:B-----5:R0:W-:Y:S04]  /*12070*/  STS.U8 [R77+UR11+0x7980], R194 ;  /* 0x007980c24d007988 */ /* 0x0201e8000800000b */
[----:B------:R0:W-:Y:S04]  /*12080*/  STS.U8 [R77+UR11+0x7a80], R193 ;  /* 0x007a80c14d007988 */ /* 0x0001e8000800000b */
[----:B------:R0:W-:Y:S04]  /*12090*/  STS.U8 [R77+UR11+0x7b80], R192 ;  /* 0x007b80c04d007988 */ /* 0x0001e8000800000b */
[----:B------:R0:W-:Y:S04]  /*120a0*/  STS.U8 [R77+UR11+0x7c80], R191 ;  /* 0x007c80bf4d007988 */ /* 0x0001e8000800000b */
[----:B------:R0:W-:Y:S04]  /*120b0*/  STS.U8 [R77+UR11+0x7d80], R208 ;  /* 0x007d80d04d007988 */ /* 0x0001e8000800000b */
[----:B------:R0:W-:Y:S01]  /*120c0*/  STS.U8 [R77+UR11+0x7e80], R207 ;  /* 0x007e80cf4d007988 */ /* 0x0001e2000800000b */
[----:B------:R-:W-:Y:S01]  /*120d0*/  ULEA UR13, UR22, UR11, 0x3 ;  /* 0x0000000b160d7291 */ /* 0x000fe2000f8e18ff */
[----:B------:R-:W-:-:S03]  /*120e0*/  UMOV UR4, UR5 ;  /* 0x0000000500047c82 */ /* 0x000fc60008000000 */
[----:B------:R-:W-:Y:S01]  /*120f0*/  UIADD3 UR13, UPT, UPT, UR13, 0x9000, URZ ;  /* 0x000090000d0d7890 */ /* 0x000fe2000fffe0ff */
[----:B------:R0:W-:Y:S01]  /*12100*/  STS.U8 [R77+UR11+0x7f80], R190 ;  /* 0x007f80be4d007988 */ /* 0x0001e2000800000b */
[----:B------:R1:W-:Y:S06]  /*12110*/  MEMBAR.ALL.CTA ;  /* 0x0000000000007992 */ /* 0x0003ec0000008000 */
[----:B-1----:R-:W1:Y:S02]  /*12120*/  FENCE.VIEW.ASYNC.S ;  /* 0x00000000000073c6 */ /* 0x002e640000000000 */
[----:B-1----:R-:W-:Y:S06]  /*12130*/  BAR.SYNC.DEFER_BLOCKING 0x0 ;  /* 0x0000000000007b1d */ /* 0x002fec0000010000 */
[----:B------:R-:W-:Y:S05]  /*12140*/  @P0 BRA `(.L_x_9) ;  /* 0x0000000000380947 */ /* 0x000fea0003800000 */
[----:B------:R-:W-:Y:S01]  /*12150*/  UIADD3 UR23, UPT, UPT, UR10, 0x100000, URZ ;  /* 0x001000000a177890 */ /* 0x000fe2000fffe0ff */
[----:B------:R-:W-:Y:S01]  /*12160*/  UMOV UR18, UR6 ;  /* 0x0000000600127c82 */ /* 0x000fe20008000000 */
[----:B------:R-:W-:Y:S01]  /*12170*/  UMOV UR19, 0xc0004010 ;  /* 0xc000401000137882 */ /* 0x000fe20000000000 */
[----:B------:R-:W-:Y:S01]  /*12180*/  UMOV UR20, 0x0 ;  /* 0x0000000000147882 */ /* 0x000fe20000000000 */
[----:B------:R-:W-:Y:S01]  /*12190*/  UMOV UR21, 0x4408490 ;  /* 0x0440849000157882 */ /* 0x000fe20000000000 */
[----:B------:R-:W-:Y:S01]  /*121a0*/  UMOV UR8, UR13 ;  /* 0x0000000d00087c82 */ /* 0x000fe20008000000 */
[----:B------:R-:W-:Y:S01]  /*121b0*/  UMOV UR9, URZ ;  /* 0x000000ff00097c82 */ /* 0x000fe20008000000 */
[----:B------:R-:W-:Y:S01]  /*121c0*/  UMOV UR26, 0x0 ;  /* 0x00000000001a7882 */ /* 0x000fe20000000000 */
[----:B------:R-:W-:Y:S01]  /*121d0*/  UMOV UR27, 0x4408490 ;  /* 0x04408490001b7882 */ /* 0x000fe20000000000 */
[----:B------:R1:W-:Y:S01]  /*121e0*/  UTCQMMA gdesc[UR14], gdesc[UR18], tmem[UR10], tmem[UR20], idesc[UR21], UPT ;  /* 0x00ff14120e0075ea */ /* 0x0003e2000b80030a */
[----:B------:R-:W-:Y:S01]  /*121f0*/  UMOV UR5, UR8 ;  /* 0x0000000800057c82 */ /* 0x000fe20008000000 */
[----:B------:R1:W-:Y:S01]  /*12200*/  UTCQMMA gdesc[UR14], gdesc[UR16], tmem[UR23], tmem[UR26], idesc[UR27], UPT ;  /* 0x00ff1a100e0075ea */ /* 0x0003e2000b800317 */
[----:B------:R1:W-:Y:S01]  /*12210*/  UTCBAR [UR5], URZ ;  /* 0x000000ff050073e9 */ /* 0x0003e200080000ff */
[----:B------:R-:W-:-:S02]  /*12220*/  NOP ;  /* 0x0000000000007918 */ /* 0x000fc40000000000 */
.L_x_9:
[----:B------:R-:W2:Y:S01]  /*12230*/  LDL.LU R126, [R1+0x10c] ;  /* 0x00010c00017e7983 */ /* 0x000ea20000300800 */
[----:B------:R-:W-:Y:S01]  /*12240*/  UIADD3 UR22, UPT, UPT, UR22, 0x1, URZ ;  /* 0x0000000116167890 */ /* 0x000fe2000fffe0ff */
[----:B------:R-:W-:-:S03]  /*12250*/  VIADD R123, R123, 0xffffffe0 ;  /* 0xffffffe07b7b7836 */ /* 0x000fc60000000000 */
[----:B------:R-:W-:-:S04]  /*12260*/  UISETP.GT.AND UP1, UPT, UR22, 0x1, UPT ;  /* 0x000000011600788c */ /* 0x000fc8000bf24270 */
[----:B-1----:R-:W-:Y:S02]  /*12270*/  USEL UR5, URZ, 0x1, !UP1 ;  /* 0x00000001ff057887 */ /* 0x002fe4000c800000 */
[----:B------:R-:W-:Y:S02]  /*12280*/  USEL UR22, UR22, URZ, !UP1 ;  /* 0x000000ff16167287 */ /* 0x000fe4000c800000 */
[----:B------:R-:W-:Y:S01]  /*12290*/  ULOP3.LUT UR5, UR4, UR5, URZ, 0x3c, !UPT ;  /* 0x0000000504057292 */ /* 0x000fe2000f8e3cff */
[----:B--2---:R-:W-:-:S05]  /*122a0*/  VIADD R126, R126, 0xffffffff ;  /* 0xffffffff7e7e7836 */ /* 0x004fca0000000000 */
[----:B------:R-:W-:Y:S01]  /*122b0*/  ISETP.NE.U32.AND P2, PT, R126, RZ, PT ;  /* 0x000000ff7e00720c */ /* 0x000fe20003f45070 */
[----:B------:R1:W-:Y:S02]  /*122c0*/  STL [R1+0x10c], R126 ;  /* 0x00010c7e01007387 */ /* 0x0003e40000100800 */
[----:B-1----:R-:W-:-:S10]  /*122d0*/  IMAD.U32 R126, RZ, RZ, UR4 ;  /* 0x00000004ff7e7e24 */ /* 0x002fd4000f8e00ff */
[----:B------:R-:W-:Y:S05]  /*122e0*/  @P2 BRA `(.L_x_10) ;  /* 0xffffffac00682947 */ /* 0x000fea000383ffff */
.L_x_7:
[----:B0-----:R-:W0:Y:S01]  /*122f0*/  LDC R186, c[0x0][0x3a0] ;  /* 0x0000e800ffba7b82 */ /* 0x001e220000000800 */
[----:B------:R-:W2:Y:S01]  /*12300*/  S2R R127, SR_TID.X ;  /* 0x00000000007f7919 */ /* 0x000ea20000002100 */
[----:B0-----:R-:W-:-:S05]  /*12310*/  VIADD R186, R186, 0x1f ;  /* 0x0000001fbaba7836 */ /* 0x001fca0000000000 */
[----:B------:R-:W-:Y:S01]  /*12320*/  ISETP.GE.AND P0, PT, R186, 0x20, PT ;  /* 0x00000020ba00780c */ /* 0x000fe20003f06270 */
[C---:B--2--5:R-:W-:Y:S02]  /*12330*/  IMAD.SHL.U32 R0, R127.reuse, 0x10, RZ ;  /* 0x000000107f007824 */ /* 0x064fe400078e00ff */
[----:B------:R-:W-:-:S03]  /*12340*/  IMAD.SHL.U32 R2, R127, 0x80, RZ ;  /* 0x000000807f027824 */ /* 0x000fc600078e00ff */
[----:B------:R-:W-:-:S07]  /*12350*/  LOP3.LUT R0, R0, 0xf0, RZ, 0xc0, !PT ;  /* 0x000000f000007812 */ /* 0x000fce00078ec0ff */
[----:B------:R-:W-:Y:S05]  /*12360*/  @!P0 BRA `(.L_x_11) ;  /* 0x0000000000108947 */ /* 0x000fea0003800000 */
[----:B------:R-:W-:-:S06]  /*12370*/  USHF.L.U32 UR4, UR4, 0x1f, URZ ;  /* 0x0000001f04047899 */ /* 0x000fcc00080006ff */
[----:B------:R-:W-:-:S04]  /*12380*/  IMAD.U32 R3, RZ, RZ, UR4 ;  /* 0x00000004ff037e24 */ /* 0x000fc8000f8e00ff */
[----:B------:R-:W0:Y:S02]  /*12390*/  SYNCS.PHASECHK.TRANS64.TRYWAIT P0, [UR13], R3 ;  /* 0x00000003ff0075a7 */ /* 0x000e24000800110d */
[----:B0-----:R-:W-:Y:S05]  /*123a0*/  @!P0 BRA `(.L_x_12) ;  /* 0x000000b000ec8947 */ /* 0x001fea0003800000 */
.L_x_11:
[----:B------:R-:W2:Y:S01]  /*123b0*/  LDL.LU R4, [R1+0x110] ;  /* 0x0001100001047983 */ /* 0x000ea20000300800 */
[----:B------:R-:W-:Y:S01]  /*123c0*/  LOP3.LUT R3, R2, 0x800, RZ, 0xc0, !PT ;  /* 0x0000080002037812 */ /* 0x000fe200078ec0ff */
[----:B------:R-:W0:Y:S02]  /*123d0*/  LDCU.128 UR16, c[0x0][0x390] ;  /* 0x00007200ff1077ac */ /* 0x000e240008000c00 */
[----:B------:R-:W0:Y:S01]  /*123e0*/  LDL.LU R185, [R1+0x114] ;  /* 0x0001140001b97983 */ /* 0x000e220000300800 */
[----:B------:R-:W-:Y:S01]  /*123f0*/  IADD3 R2, PT, PT, R0, UR11, R3 ;  /* 0x0000000b00027c10 */ /* 0x000fe2000fffe003 */
[----:B------:R-:W3:Y:S01]  /*12400*/  LDCU UR5, c[0x0][0x39c] ;  /* 0x00007380ff0577ac */ /* 0x000ee20008000800 */
[----:B------:R-:W-:Y:S06]  /*12410*/  BAR.SYNC.DEFER_BLOCKING 0x0 ;  /* 0x0000000000007b1d */ /* 0x000fec0000010000 */
[----:B------:R-:W4:Y:S01]  /*12420*/  LDCU UR4, c[0x0][0x39c] ;  /* 0x00007380ff0477ac */ /* 0x000f220008000800 */
[----:B------:R-:W5:Y:S01]  /*12430*/  S2R R5, SR_TID.X ;  /* 0x0000000000057919 */ /* 0x000f620000002100 */
[----:B------:R-:W1:Y:S01]  /*12440*/  S2R R7, SR_TID.X ;  /* 0x0000000000077919 */ /* 0x000e620000002100 */
[----:B------:R-:W-:Y:S01]  /*12450*/  LEA R160, R160, UR11, 0x4 ;  /* 0x0000000ba0a07c11 */ /* 0x000fe2000f8e20ff */
[----:B------:R-:W0:Y:S01]  /*12460*/  LDCU UR6, c[0x0][0x39c] ;  /* 0x00007380ff0677ac */ /* 0x000e220008000800 */
[----:B------:R-:W0:Y:S01]  /*12470*/  LDCU UR7, c[0x0][0x39c] ;  /* 0x00007380ff0777ac */ /* 0x000e220008000800 */
[----:B------:R-:W0:Y:S01]  /*12480*/  LDCU UR8, c[0x0][0x39c] ;  /* 0x00007380ff0877ac */ /* 0x000e220008000800 */
[----:B------:R-:W3:Y:S02]  /*12490*/  @!P1 SYNCS.CCTL.IV [UR11+0x9000] ;  /* 0x00900000ff0099b1 */ /* 0x000ee4000800000b */
[----:B---3--:R-:W-:Y:S06]  /*124a0*/  BAR.SYNC.DEFER_BLOCKING 0x0 ;  /* 0x0000000000007b1d */ /* 0x008fec0000010000 */
[----:B-1----:R-:W1:Y:S01]  /*124b0*/  LDTM.x64 R96, tmem[UR12] ;  /* 0x0000000c006079ee */ /* 0x002e620008340000 */
[----:B-----5:R-:W-:-:S02]  /*124c0*/  LEA.HI R6, R5, 0x1e, RZ, 0x1a ;  /* 0x0000001e05067811 */ /* 0x020fc400078fd0ff */
[----:B------:R-:W-:Y:S01]  /*124d0*/  LEA.HI R5, R5, 0xe, RZ, 0x1a ;  /* 0x0000000e05057811 */ /* 0x000fe200078fd0ff */
[----:B------:R-:W3:Y:S01]  /*124e0*/  @!P1 SYNCS.CCTL.IV [UR11+0x9008] ;  /* 0x00900800ff0099b1 */ /* 0x000ee2000800000b */
[----:B-1----:R-:W-:Y:S02]  /*124f0*/  F2FP.SATFINITE.E5M2.F32.PACK_AB_MERGE_C R183, R97, R96, RZ ;  /* 0x0000006061b7723e */ /* 0x002fe400048060ff */
[----:B------:R-:W-:Y:S02]  /*12500*/  F2FP.SATFINITE.E5M2.F32.PACK_AB_MERGE_C R182, R99, R98, RZ ;  /* 0x0000006263b6723e */ /* 0x000fe400048060ff */
[----:B------:R-:W-:Y:S02]  /*12510*/  F2FP.SATFINITE.E5M2.F32.PACK_AB_MERGE_C R181, R101, R100, RZ ;  /* 0x0000006465b5723e */ /* 0x000fe400048060ff */
[----:B------:R-:W-:Y:S02]  /*12520*/  F2FP.SATFINITE.E5M2.F32.PACK_AB_MERGE_C R180, R103, R102, RZ ;  /* 0x0000006667b4723e */ /* 0x000fe400048060ff */
[----:B------:R-:W-:-:S02]  /*12530*/  F2FP.SATFINITE.E5M2.F32.PACK_AB_MERGE_C R179, R105, R104, RZ ;  /* 0x0000006869b3723e */ /* 0x000fc400048060ff */
[----:B------:R-:W-:Y:S02]  /*12540*/  F2FP.SATFINITE.E5M2.F32.PACK_AB_MERGE_C R178, R107, R106, RZ ;  /* 0x0000006a6bb2723e */ /* 0x000fe400048060ff */
[----:B------:R-:W-:Y:S02]  /*12550*/  F2FP.SATFINITE.E5M2.F32.PACK_AB_MERGE_C R177, R109, R108, RZ ;  /* 0x0000006c6db1723e */ /* 0x000fe400048060ff */
[----:B------:R-:W-:Y:S02]  /*12560*/  F2FP.SATFINITE.E5M2.F32.PACK_AB_MERGE_C R176, R111, R110, RZ ;  /* 0x0000006e6fb0723e */ /* 0x000fe400048060ff */
[----:B------:R-:W1:Y:S01]  /*12570*/  LDTM.x64 R48, tmem[UR12+0x40] ;  /* 0x0000400c003079ee */ /* 0x000e620008340000 */
[----:B------:R-:W-:Y:S02]  /*12580*/  F2FP.SATFINITE.E5M2.F32.PACK_AB_MERGE_C R112, R113, R112, RZ ;  /* 0x000000707170723e */ /* 0x000fe400048060ff */
[----:B------:R-:W-:Y:S02]  /*12590*/  F2FP.SATFINITE.E5M2.F32.PACK_AB_MERGE_C R114, R115, R114, RZ ;  /* 0x000000727372723e */ /* 0x000fe400048060ff */
[----:B------:R-:W-:-:S02]  /*125a0*/  F2FP.SATFINITE.E5M2.F32.PACK_AB_MERGE_C R116, R117, R116, RZ ;  /* 0x000000747574723e */ /* 0x000fc400048060ff */
[----:B------:R-:W-:Y:S02]  /*125b0*/  F2FP.SATFINITE.E5M2.F32.PACK_AB_MERGE_C R118, R119, R118, RZ ;  /* 0x000000767776723e */ /* 0x000fe400048060ff */
[----:B------:R-:W-:Y:S02]  /*125c0*/  F2FP.SATFINITE.E5M2.F32.PACK_AB_MERGE_C R120, R121, R120, RZ ;  /* 0x000000787978723e */ /* 0x000fe400048060ff */
[----:B------:R-:W-:Y:S02]  /*125d0*/  F2FP.SATFINITE.E5M2.F32.PACK_AB_MERGE_C R122, R123, R122, RZ ;  /* 0x0000007a7b7a723e */ /* 0x000fe400048060ff */
[----:B------:R-:W-:Y:S02]  /*125e0*/  F2FP.SATFINITE.E5M2.F32.PACK_AB_MERGE_C R124, R125, R124, RZ ;  /* 0x0000007c7d7c723e */ /* 0x000fe400048060ff */
[----:B------:R-:W-:Y:S02]  /*125f0*/  F2FP.SATFINITE.E5M2.F32.PACK_AB_MERGE_C R126, R127, R126, RZ ;  /* 0x0000007e7f7e723e */ /* 0x000fe400048060ff */
[----:B------:R-:W-:-:S02]  /*12600*/  F2FP.SATFINITE.E5M2.F32.PACK_AB_MERGE_C R128, R129, R128, RZ ;  /* 0x000000808180723e */ /* 0x000fc400048060ff */
[----:B------:R-:W-:Y:S02]  /*12610*/  F2FP.SATFINITE.E5M2.F32.PACK_AB_MERGE_C R130, R131, R130, RZ ;  /* 0x000000828382723e */ /* 0x000fe400048060ff */
        /* <DEDUP_REMOVED lines=42> */
[----:B------:R-:W-:Y:S02]  /*128c0*/  LOP3.LUT R112, R112, 0xffff, RZ, 0xc0, !PT ;  /* 0x0000ffff70707812 */ /* 0x000fe400078ec0ff */
[----:B------:R-:W-:Y:S02]  /*128d0*/  LOP3.LUT R116, R116, 0xffff, RZ, 0xc0, !PT ;  /* 0x0000ffff74747812 */ /* 0x000fe400078ec0ff */
[----:B------:R-:W-:Y:S02]  /*128e0*/  LOP3.LUT R124, R124, 0xffff, RZ, 0xc0, !PT ;  /* 0x0000ffff7c7c7812 */ /* 0x000fe400078ec0ff */
[----:B------:R-:W-:Y:S02]  /*128f0*/  LOP3.LUT R120, R120, 0xffff, RZ, 0xc0, !PT ;  /* 0x0000ffff78787812 */ /* 0x000fe400078ec0ff */
[----:B------:R-:W-:-:S02]  /*12900*/  F2FP.SATFINITE.E5M2.F32.PACK_AB_MERGE_C R152, R153, R152, RZ ;  /* 0x000000989998723e */ /* 0x000fc400048060ff */
[----:B------:R-:W-:Y:S02]  /*12910*/  LOP3.LUT R128, R128, 0xffff, RZ, 0xc0, !PT ;  /* 0x0000ffff80807812 */ /* 0x000fe400078ec0ff */
[----:B------:R-:W-:Y:S02]  /*12920*/  LOP3.LUT R132, R132, 0xffff, RZ, 0xc0, !PT ;  /* 0x0000ffff84847812 */ /* 0x000fe400078ec0ff */
[----:B------:R-:W-:Y:S02]  /*12930*/  LOP3.LUT R140, R140, 0xffff, RZ, 0xc0, !PT ;  /* 0x0000ffff8c8c7812 */ /* 0x000fe400078ec0ff */
[----:B------:R-:W-:Y:S02]  /*12940*/  LOP3.LUT R136, R136, 0xffff, RZ, 0xc0, !PT ;  /* 0x0000ffff88887812 */ /* 0x000fe400078ec0ff */
[----:B------:R-:W-:Y:S02]  /*12950*/  F2FP.SATFINITE.E5M2.F32.PACK_AB_MERGE_C R154, R155, R154, RZ ;  /* 0x0000009a9b9a723e */ /* 0x000fe400048060ff */
[----:B------:R-:W-:-:S02]  /*12960*/  F2FP.SATFINITE.E5M2.F32.PACK_AB_MERGE_C R156, R157, R156, RZ ;  /* 0x0000009c9d9c723e */ /* 0x000fc400048060ff */
[----:B------:R-:W-:Y:S02]  /*12970*/  F2FP.SATFINITE.E5M2.F32.PACK_AB_MERGE_C R158, R159, R158, RZ ;  /* 0x0000009e9f9e723e */ /* 0x000fe400048060ff */
[----:B------:R-:W-:Y:S02]  /*12980*/  LOP3.LUT R144, R144, 0xffff, RZ, 0xc0, !PT ;  /* 0x0000ffff90907812 */ /* 0x000fe400078ec0ff */
[----:B------:R-:W-:Y:S02]  /*12990*/  LOP3.LUT R157, R146, 0xffff, RZ, 0xc0, !PT ;  /* 0x0000ffff929d7812 */ /* 0x000fe400078ec0ff */
[----:B------:R-:W-:Y:S02]  /*129a0*/  LOP3.LUT R148, R148, 0xffff, RZ, 0xc0, !PT ;  /* 0x0000ffff94947812 */ /* 0x000fe400078ec0ff */
[----:B------:R-:W-:Y:S02]  /*129b0*/  LOP3.LUT R183, R183, 0xffff, RZ, 0xc0, !PT ;  /* 0x0000ffffb7b77812 */ /* 0x000fe400078ec0ff */
[----:B------:R-:W-:-:S02]  /*129c0*/  LOP3.LUT R182, R182, 0xffff, RZ, 0xc0, !PT ;  /* 0x0000ffffb6b67812 */ /* 0x000fc400078ec0ff */
[----:B------:R-:W-:Y:S02]  /*129d0*/  LOP3.LUT R156, R156, 0xffff, RZ, 0xc0, !PT ;  /* 0x0000ffff9c9c7812 */ /* 0x000fe400078ec0ff */
[----:B------:R-:W-:Y:S02]  /*129e0*/  LOP3.LUT R152, R152, 0xffff, RZ, 0xc0, !PT ;  /* 0x0000ffff98987812 */ /* 0x000fe400078ec0ff */
[----:B------:R-:W-:Y:S01]  /*129f0*/  LOP3.LUT R159, R154, 0xffff, RZ, 0xc0, !PT ;  /* 0x0000ffff9a9f7812 */ /* 0x000fe200078ec0ff */
[C---:B--2---:R-:W-:Y:S01]  /*12a00*/  IMAD.IADD R175, R4.reuse, 0x1, R6 ;  /* 0x0000000104af7824 */ /* 0x044fe200078e0206 */
[----:B------:R-:W-:Y:S01]  /*12a10*/  SHF.R.U32.HI R6, RZ, 0x6, R7 ;  /* 0x00000006ff067819 */ /* 0x000fe20000011607 */
[----:B------:R-:W-:Y:S01]  /*12a20*/  IMAD.IADD R167, R4, 0x1, R5 ;  /* 0x0000000104a77824 */ /* 0x000fe200078e0205 */
[----:B------:R-:W-:Y:S02]  /*12a30*/  LOP3.LUT R5, R7, 0x60, RZ, 0xc0, !PT ;  /* 0x0000006007057812 */ /* 0x000fe400078ec0ff */
[----:B------:R-:W-:-:S02]  /*12a40*/  SGXT.U32 R6, R6, 0x1 ;  /* 0x000000010606781a */ /* 0x000fc40000000000 */
[----:B------:R-:W-:Y:S01]  /*12a50*/  LEA.HI R3, R7, R4, RZ, 0x1a ;  /* 0x0000000407037211 */ /* 0x000fe200078fd0ff */
[----:B------:R-:W-:Y:S01]  /*12a60*/  IMAD R2, R5, 0x8, R2 ;  /* 0x0000000805027824 */ /* 0x000fe200078e0202 */
[C---:B------:R-:W-:Y:S02]  /*12a70*/  LOP3.LUT R0, R4.reuse, R6, RZ, 0xfc, !PT ;  /* 0x0000000604007212 */ /* 0x040fe400078efcff */
[C-C-:B------:R-:W-:Y:S02]  /*12a80*/  LOP3.LUT R174, R4.reuse, 0x1c, R6.reuse, 0xfe, !PT ;  /* 0x0000001c04ae7812 */ /* 0x140fe400078efe06 */
[C-C-:B------:R-:W-:Y:S02]  /*12a90*/  LOP3.LUT R173, R4.reuse, 0x1a, R6.reuse, 0xfe, !PT ;  /* 0x0000001a04ad7812 */ /* 0x140fe400078efe06 */
[C-C-:B------:R-:W-:Y:S02]  /*12aa0*/  LOP3.LUT R172, R4.reuse, 0x18, R6.reuse, 0xfe, !PT ;  /* 0x0000001804ac7812 */ /* 0x140fe400078efe06 */
[----:B------:R-:W-:-:S02]  /*12ab0*/  LOP3.LUT R171, R4, 0x16, R6, 0xfe, !PT ;  /* 0x0000001604ab7812 */ /* 0x000fc400078efe06 */
[C-C-:B------:R-:W-:Y:S02]  /*12ac0*/  LOP3.LUT R170, R4.reuse, 0x14, R6.reuse, 0xfe, !PT ;  /* 0x0000001404aa7812 */ /* 0x140fe400078efe06 */
[C-C-:B------:R-:W-:Y:S02]  /*12ad0*/  LOP3.LUT R169, R4.reuse, 0x12, R6.reuse, 0xfe, !PT ;  /* 0x0000001204a97812 */ /* 0x140fe400078efe06 */
[C-C-:B------:R-:W-:Y:S02]  /*12ae0*/  LOP3.LUT R168, R4.reuse, 0x10, R6.reuse, 0xfe, !PT ;  /* 0x0000001004a87812 */ /* 0x140fe400078efe06 */
[C-C-:B------:R-:W-:Y:S02]  /*12af0*/  LOP3.LUT R166, R4.reuse, 0xc, R6.reuse, 0xfe, !PT ;  /* 0x0000000c04a67812 */ /* 0x140fe400078efe06 */
[C-C-:B------:R-:W-:Y:S02]  /*12b00*/  LOP3.LUT R165, R4.reuse, 0xa, R6.reuse, 0xfe, !PT ;  /* 0x0000000a04a57812 */ /* 0x140fe400078efe06 */
[----:B------:R-:W-:-:S02]  /*12b10*/  LOP3.LUT R164, R4, 0x8, R6, 0xfe, !PT ;  /* 0x0000000804a47812 */ /* 0x000fc400078efe06 */
[C-C-:B------:R-:W-:Y:S02]  /*12b20*/  LOP3.LUT R163, R4.reuse, 0x6, R6.reuse, 0xfe, !PT ;  /* 0x0000000604a37812 */ /* 0x140fe400078efe06 */
[C-C-:B------:R-:W-:Y:S02]  /*12b30*/  LOP3.LUT R162, R4.reuse, 0x4, R6.reuse, 0xfe, !PT ;  /* 0x0000000404a27812 */ /* 0x140fe400078efe06 */
[----:B------:R-:W-:Y:S02]  /*12b40*/  LOP3.LUT R161, R4, 0x2, R6, 0xfe, !PT ;  /* 0x0000000204a17812 */ /* 0x000fe400078efe06 */
[----:B------:R-:W1:Y:S02]  /*12b50*/  LDTM.x64 R4, tmem[UR12+0x80] ;  /* 0x0000800c000479ee */ /* 0x000e640008340000 */
[----:B-1----:R-:W-:Y:S02]  /*12b60*/  F2FP.SATFINITE.E5M2.F32.PACK_AB_MERGE_C R69, R5, R4, RZ ;  /* 0x000000040545723e */ /* 0x002fe400048060ff */
        /* <DEDUP_REMOVED lines=31> */
[----:B------:R-:W1:Y:S01]  /*12d60*/  LDTM.x64 R4, tmem[UR12+0xc0] ;  /* 0x0000c00c000479ee */ /* 0x000e620008340000 */
[----:B0-----:R-:W-:Y:S01]  /*12d70*/  ISETP.GE.AND P0, PT, R185, UR18, PT ;  /* 0x00000012b9007c0c */ /* 0x001fe2000bf06270 */
[----:B------:R-:W-:Y:S01]  /*12d80*/  NOP ;  /* 0x0000000000007918 */ /* 0x000fe20000000000 */
[--C-:B------:R-:W-:Y:S02]  /*12d90*/  PRMT R184, R183, 0x3340, R182.reuse ;  /* 0x00003340b7b87816 */ /* 0x100fe400000000b6 */
[----:B------:R-:W-:Y:S02]  /*12da0*/  SHF.R.U32.HI R183, RZ, 0x8, R183 ;  /* 0x00000008ffb77819 */ /* 0x000fe400000116b7 */
[----:B------:R-:W-:Y:S02]  /*12db0*/  SHF.R.U32.HI R182, RZ, 0x8, R182 ;  /* 0x00000008ffb67819 */ /* 0x000fe400000116b6 */
[----:B-1----:R-:W-:Y:S02]  /*12dc0*/  F2FP.SATFINITE.E5M2.F32.PACK_AB_MERGE_C R8, R9, R8, RZ ;  /* 0x000000080908723e */ /* 0x002fe400048060ff */
[----:B------:R-:W-:-:S02]  /*12dd0*/  F2FP.SATFINITE.E5M2.F32.PACK_AB_MERGE_C R12, R13, R12, RZ ;  /* 0x0000000c0d0c723e */ /* 0x000fc400048060ff */
[----:B------:R-:W-:Y:S02]  /*12de0*/  LOP3.LUT R9, R114, 0xffff, RZ, 0xc0, !PT ;  /* 0x0000ffff72097812 */ /* 0x000fe400078ec0ff */
[----:B------:R-:W-:Y:S02]  /*12df0*/  LOP3.LUT R13, R122, 0xffff, RZ, 0xc0, !PT ;  /* 0x0000ffff7a0d7812 */ /* 0x000fe400078ec0ff */
[----:B------:R-:W-:Y:S02]  /*12e00*/  F2FP.SATFINITE.E5M2.F32.PACK_AB_MERGE_C R14, R15, R14, RZ ;  /* 0x0000000e0f0e723e */ /* 0x000fe400048060ff */
[----:B------:R-:W-:Y:S02]  /*12e10*/  F2FP.SATFINITE.E5M2.F32.PACK_AB_MERGE_C R10, R11, R10, RZ ;  /* 0x0000000a0b0a723e */ /* 0x000fe400048060ff */
[----:B------:R-:W-:Y:S02]  /*12e20*/  F2FP.SATFINITE.E5M2.F32.PACK_AB_MERGE_C R20, R21, R20, RZ ;  /* 0x000000141514723e */ /* 0x000fe400048060ff */
[----:B------:R-:W-:-:S02]  /*12e30*/  PRMT R15, R116, 0x3340, R1 ;  /* 0x00003340740f7816 */ /* 0x000fc40000000001 */
[----:B------:R-:W-:Y:S02]  /*12e40*/  PRMT R114, R112, 0x3340, R9 ;  /* 0x0000334070727816 */ /* 0x000fe40000000009 */
[----:B------:R-:W-:Y:S02]  /*12e50*/  F2FP.SATFINITE.E5M2.F32.PACK_AB_MERGE_C R22, R23, R22, RZ ;  /* 0x000000161716723e */ /* 0x000fe400048060ff */
[----:B------:R-:W-:Y:S02]  /*12e60*/  PRMT R11, R124, 0x3340, R1 ;  /* 0x000033407c0b7816 */ /* 0x000fe40000000001 */
[----:B------:R-:W-:Y:S02]  /*12e70*/  PRMT R122, R120, 0x3340, R13 ;  /* 0x00003340787a7816 */ /* 0x000fe4000000000d */
[----:B------:R-:W-:Y:S02]  /*12e80*/  LOP3.LUT R21, R130, 0xffff, RZ, 0xc0, !PT ;  /* 0x0000ffff82157812 */ /* 0x000fe400078ec0ff */
[----:B------:R-:W-:-:S02]  /*12e90*/  F2FP.SATFINITE.E5M2.F32.PACK_AB_MERGE_C R153, R5, R4, RZ ;  /* 0x000000040599723e */ /* 0x000fc400048060ff */
[----:B------:R-:W-:Y:S02]  /*12ea0*/  LOP3.LUT R23, R138, 0xffff, RZ, 0xc0, !PT ;  /* 0x0000ffff8a177812 */ /* 0x000fe400078ec0ff */
[----:B------:R-:W-:Y:S02]  /*12eb0*/  LOP3.LUT R4, R0, 0x22, RZ, 0xfc, !PT ;  /* 0x0000002200047812 */ /* 0x000fe400078efcff */
[----:B------:R-:W-:Y:S02]  /*12ec0*/  F2FP.SATFINITE.E5M2.F32.PACK_AB_MERGE_C R16, R17, R16, RZ ;  /* 0x000000101110723e */ /* 0x000fe400048060ff */
[----:B------:R-:W-:Y:S02]  /*12ed0*/  PRMT R15, R114, 0x5410, R15 ;  /* 0x00005410720f7816 */ /* 0x000fe4000000000f */
[----:B------:R-:W-:Y:S02]  /*12ee0*/  F2FP.SATFINITE.E5M2.F32.PACK_AB_MERGE_C R18, R19, R18, RZ ;  /* 0x000000121312723e */ /* 0x000fe400048060ff */
[----:B------:R-:W-:-:S02]  /*12ef0*/  PRMT R11, R122, 0x5410, R11 ;  /* 0x000054107a0b7816 */ /* 0x000fc4000000000b */
[----:B------:R-:W-:Y:S02]  /*12f00*/  PRMT R17, R132, 0x3340, R1 ;  /* 0x0000334084117816 */ /* 0x000fe40000000001 */
[----:B------:R-:W-:Y:S02]  /*12f10*/  PRMT R114, R128, 0x3340, R21 ;  /* 0x0000334080727816 */ /* 0x000fe40000000015 */
[----:B------:R-:W-:Y:S02]  /*12f20*/  PRMT R19, R140, 0x3340, R1 ;  /* 0x000033408c137816 */ /* 0x000fe40000000001 */
[----:B------:R-:W-:Y:S02]  /*12f30*/  PRMT R122, R136, 0x3340, R23 ;  /* 0x00003340887a7816 */ /* 0x000fe40000000017 */
[----:B------:R-:W-:Y:S01]  /*12f40*/  ISETP.LT.AND P2, PT, R4, UR5, !P0 ;  /* 0x0000000504007c0c */ /* 0x000fe2000c741270 */
[----:B------:R-:W0:Y:S01]  /*12f50*/  LDCU UR5, c[0x0][0x39c] ;  /* 0x00007380ff0577ac */ /* 0x000e220008000800 */
[----:B------:R-:W-:-:S02]  /*12f60*/  LOP3.LUT R4, R181, 0xffff, RZ, 0xc0, !PT ;  /* 0x0000ffffb5047812 */ /* 0x000fc400078ec0ff */
[----:B------:R-:W-:Y:S02]  /*12f70*/  F2FP.SATFINITE.E5M2.F32.PACK_AB_MERGE_C R155, R7, R6, RZ ;  /* 0x00000006079b723e */ /* 0x000fe400048060ff */
[----:B------:R-:W-:Y:S02]  /*12f80*/  F2FP.SATFINITE.E5M2.F32.PACK_AB_MERGE_C R24, R25, R24, RZ ;  /* 0x000000181918723e */ /* 0x000fe400048060ff */
[----:B------:R-:W-:Y:S02]  /*12f90*/  PRMT R17, R114, 0x5410, R17 ;  /* 0x0000541072117816 */ /* 0x000fe40000000011 */
[----:B------:R-:W-:Y:S02]  /*12fa0*/  LOP3.LUT R6, R177, 0xffff, RZ, 0xc0, !PT ;  /* 0x0000ffffb1067812 */ /* 0x000fe400078ec0ff */
[----:B------:R-:W-:Y:S02]  /*12fb0*/  PRMT R19, R122, 0x5410, R19 ;  /* 0x000054107a137816 */ /* 0x000fe40000000013 */
[----:B------:R-:W-:-:S02]  /*12fc0*/  PRMT R114, R148, 0x3340, R1 ;  /* 0x0000334094727816 */ /* 0x000fc40000000001 */
[----:B------:R-:W-:Y:S02]  /*12fd0*/  PRMT R25, R144, 0x3340, R157 ;  /* 0x0000334090197816 */ /* 0x000fe4000000009d */
[----:B------:R-:W-:Y:S02]  /*12fe0*/  PRMT R122, R156, 0x3340, R1 ;  /* 0x000033409c7a7816 */ /* 0x000fe40000000001 */
[----:B------:R-:W-:Y:S02]  /*12ff0*/  PRMT R177, R152, 0x3340, R159 ;  /* 0x0000334098b17816 */ /* 0x000fe4000000009f */
[----:B------:R-:W-:Y:S02]  /*13000*/  PRMT R7, R4, 0x3340, R1 ;  /* 0x0000334004077816 */ /* 0x000fe40000000001 */
[----:B------:R-:W-:Y:S02]  /*13010*/  LOP3.LUT R179, R179, 0xffff, RZ, 0xc0, !PT ;  /* 0x0000ffffb3b37812 */ /* 0x000fe400078ec0ff */
[----:B------:R-:W-:-:S02]  /*13020*/  LOP3.LUT R178, R178, 0xffff, RZ, 0xc0, !PT ;  /* 0x0000ffffb2b27812 */ /* 0x000fc400078ec0ff */
[----:B------:R-:W-:Y:S02]  /*13030*/  SHF.R.U32.HI R4, RZ, 0x8, R4 ;  /* 0x00000008ff047819 */ /* 0x000fe40000011604 */
[----:B------:R-:W-:Y:S02]  /*13040*/  PRMT R114, R25, 0x5410, R114 ;  /* 0x0000541019727816 */ /* 0x000fe40000000072 */
[----:B------:R-:W-:Y:S02]  /*13050*/  PRMT R25, R177, 0x5410, R122 ;  /* 0x00005410b1197816 */ /* 0x000fe4000000007a */
[----:B------:R-:W-:Y:S02]  /*13060*/  F2FP.SATFINITE.E5M2.F32.PACK_AB_MERGE_C R28, R29, R28, RZ ;  /* 0x0000001c1d1c723e */ /* 0x000fe400048060ff */
[----:B------:R-:W-:Y:S02]  /*13070*/  LOP3.LUT R122, R183, 0xffff, RZ, 0xc0, !PT ;  /* 0x0000ffffb77a7812 */ /* 0x000fe400078ec0ff */
[----:B------:R-:W-:-:S02]  /*13080*/  LOP3.LUT R29, R182, 0xffff, RZ, 0xc0, !PT ;  /* 0x0000ffffb61d7812 */ /* 0x000fc400078ec0ff */
[--C-:B------:R-:W-:Y:S02]  /*13090*/  PRMT R186, R179, 0x3340, R178.reuse ;  /* 0x00003340b3ba7816 */ /* 0x100fe400000000b2 */
[----:B------:R-:W-:Y:S02]  /*130a0*/  LOP3.LUT R4, R4, 0xffff, RZ, 0xc0, !PT ;  /* 0x0000ffff04047812 */ /* 0x000fe400078ec0ff */
[----:B------:R-:W-:Y:S02]  /*130b0*/  SHF.R.U32.HI R179, RZ, 0x8, R179 ;  /* 0x00000008ffb37819 */ /* 0x000fe400000116b3 */
[----:B------:R-:W-:Y:S02]  /*130c0*/  SHF.R.U32.HI R178, RZ, 0x8, R178 ;  /* 0x00000008ffb27819 */ /* 0x000fe400000116b2 */
[----:B------:R-:W-:Y:S02]  /*130d0*/  SHF.R.U32.HI R112, RZ, 0x8, R112 ;  /* 0x00000008ff707819 */ /* 0x000fe40000011670 */
[----:B------:R-:W-:-:S02]  /*130e0*/  SHF.R.U32.HI R9, RZ, 0x8, R9 ;  /* 0x00000008ff097819 */ /* 0x000fc40000011609 */
[----:B------:R-:W-:Y:S02]  /*130f0*/  LOP3.LUT R5, R0, 0x20, RZ, 0xfc, !PT ;  /* 0x0000002000057812 */ /* 0x000fe400078efcff */
[----:B------:R-:W-:Y:S02]  /*13100*/  PRMT R29, R122, 0x3340, R29 ;  /* 0x000033407a1d7816 */ /* 0x000fe4000000001d */
[----:B------:R-:W-:Y:S02]  /*13110*/  SHF.R.U32.HI R120, RZ, 0x8, R120 ;  /* 0x00000008ff787819 */ /* 0x000fe40000011678 */
[----:B------:R-:W-:Y:S02]  /*13120*/  SHF.R.U32.HI R13, RZ, 0x8, R13 ;  /* 0x00000008ff0d7819 */ /* 0x000fe4000001160d */
[----:B------:R-:W-:Y:S02]  /*13130*/  F2FP.SATFINITE.E5M2.F32.PACK_AB_MERGE_C R34, R35, R34, RZ ;  /* 0x000000222322723e */ /* 0x000fe400048060ff */
[----:B------:R-:W-:-:S02]  /*13140*/  PRMT R122, R4, 0x3340, R1 ;  /* 0x00003340047a7816 */ /* 0x000fc40000000001 */
[----:B------:R-:W-:Y:S02]  /*13150*/  SHF.R.U32.HI R132, RZ, 0x8, R132 ;  /* 0x00000008ff847819 */ /* 0x000fe40000011684 */
[----:B------:R-:W-:Y:S02]  /*13160*/  LOP3.LUT R4, R179, 0xffff, RZ, 0xc0, !PT ;  /* 0x0000ffffb3047812 */ /* 0x000fe400078ec0ff */
[----:B------:R-:W-:Y:S02]  /*13170*/  LOP3.LUT R35, R178, 0xffff, RZ, 0xc0, !PT ;  /* 0x0000ffffb2237812 */ /* 0x000fe400078ec0ff */
[----:B------:R-:W-:Y:S02]  /*13180*/  SHF.R.U32.HI R136, RZ, 0x8, R136 ;  /* 0x00000008ff887819 */ /* 0x000fe40000011688 */
[----:B------:R-:W-:Y:S02]  /*13190*/  SHF.R.U32.HI R23, RZ, 0x8, R23 ;  /* 0x00000008ff177819 */ /* 0x000fe40000011617 */
[----:B------:R-:W-:-:S02]  /*131a0*/  LOP3.LUT R130, R112, 0xffff, RZ, 0xc0, !PT ;  /* 0x0000ffff70827812 */ /* 0x000fc400078ec0ff */
[----:B------:R-:W-:Y:S02]  /*131b0*/  LOP3.LUT R9, R9, 0xffff, RZ, 0xc0, !PT ;  /* 0x0000ffff09097812 */ /* 0x000fe400078ec0ff */
[----:B------:R-:W-:Y:S02]  /*131c0*/  SHF.R.U32.HI R21, RZ, 0x8, R21 ;  /* 0x00000008ff157819 */ /* 0x000fe40000011615 */
[----:B----4-:R-:W-:Y:S01]  /*131d0*/  ISETP.LT.AND P4, PT, R5, UR4, !P0 ;  /* 0x0000000405007c0c */ /* 0x010fe2000c781270 */
[----:B------:R-:W1:Y:S01]  /*131e0*/  LDCU UR4, c[0x0][0x3b4] ;  /* 0x00007680ff0477ac */ /* 0x000e620008000800 */
[----:B------:R-:W-:Y:S02]  /*131f0*/  SHF.R.U32.HI R128, RZ, 0x8, R128 ;  /* 0x00000008ff807819 */ /* 0x000fe40000011680 */
[----:B------:R-:W-:Y:S02]  /*13200*/  LOP3.LUT R120, R120, 0xffff, RZ, 0xc0, !PT ;  /* 0x0000ffff78787812 */ /* 0x000fe400078ec0ff */
[----:B------:R-:W-:-:S02]  /*13210*/  LOP3.LUT R13, R13, 0xffff, RZ, 0xc0, !PT ;  /* 0x0000ffff0d0d7812 */ /* 0x000fc400078ec0ff */
[----:B------:R-:W-:Y:S02]  /*13220*/  PRMT R5, R6, 0x3340, R1 ;  /* 0x0000334006057816 */ /* 0x000fe40000000001 */
[----:B------:R-:W-:Y:S02]  /*13230*/  LOP3.LUT R132, R132, 0xffff, RZ, 0xc0, !PT ;  /* 0x0000ffff84847812 */ /* 0x000fe400078ec0ff */
[----:B------:R-:W-:Y:S02]  /*13240*/  SHF.R.U32.HI R140, RZ, 0x8, R140 ;  /* 0x00000008ff8c7819 */ /* 0x000fe4000001168c */
[----:B------:R-:W-:Y:S02]  /*13250*/  F2FP.SATFINITE.E5M2.F32.PACK_AB_MERGE_C R32, R33, R32, RZ ;  /* 0x000000202120723e */ /* 0x000fe400048060ff */
[----:B------:R-:W-:Y:S02]  /*13260*/  SHF.R.U32.HI R6, RZ, 0x8, R6 ;  /* 0x00000008ff067819 */ /* 0x000fe40000011606 */
[----:B------:R-:W-:-:S02]  /*13270*/  PRMT R35, R4, 0x3340, R35 ;  /* 0x0000334004237816 */ /* 0x000fc40000000023 */
[----:B------:R-:W-:Y:S02]  /*13280*/  SHF.R.U32.HI R144, RZ, 0x8, R144 ;  /* 0x00000008ff907819 */ /* 0x000fe40000011690 */
[----:B------:R-:W-:Y:S02]  /*13290*/  SHF.R.U32.HI R157, RZ, 0x8, R157 ;  /* 0x00000008ff9d7819 */ /* 0x000fe4000001169d */
[----:B------:R-:W-:Y:S02]  /*132a0*/  LOP3.LUT R136, R136, 0xffff, RZ, 0xc0, !PT ;  /* 0x0000ffff88887812 */ /* 0x000fe400078ec0ff */
[----:B------:R-:W-:Y:S02]  /*132b0*/  LOP3.LUT R23, R23, 0xffff, RZ, 0xc0, !PT ;  /* 0x0000ffff17177812 */ /* 0x000fe400078ec0ff */
[----:B------:R-:W-:Y:S02]  /*132c0*/  PRMT R33, R130, 0x3340, R9 ;  /* 0x0000334082217816 */ /* 0x000fe40000000009 */
[----:B------:R-:W-:-:S02]  /*132d0*/  LOP3.LUT R4, R21, 0xffff, RZ, 0xc0, !PT ;  /* 0x0000ffff15047812 */ /* 0x000fc400078ec0ff */
[----:B------:R-:W-:Y:S02]  /*132e0*/  LOP3.LUT R9, R128, 0xffff, RZ, 0xc0, !PT ;  /* 0x0000ffff80097812 */ /* 0x000fe400078ec0ff */
[----:B------:R-:W-:Y:S02]  /*132f0*/  PRMT R21, R120, 0x3340, R13 ;  /* 0x0000334078157816 */ /* 0x000fe4000000000d */
[----:B------:R-:W-:Y:S02]  /*13300*/  F2FP.SATFINITE.E5M2.F32.PACK_AB_MERGE_C R42, R43, R42, RZ ;  /* 0x0000002a2b2a723e */ /* 0x000fe400048060ff */
[----:B------:R-:W-:Y:S02]  /*13310*/  SHF.R.U32.HI R116, RZ, 0x8, R116 ;  /* 0x00000008ff747819 */ /* 0x000fe40000011674 */
[----:B------:R-:W-:Y:S02]  /*13320*/  PRMT R120, R132, 0x3340, R1 ;  /* 0x0000334084787816 */ /* 0x000fe40000000001 */
[----:B------:R-:W-:-:S02]  /*13330*/  LOP3.LUT R128, R140, 0xffff, RZ, 0xc0, !PT ;  /* 0x0000ffff8c807812 */ /* 0x000fc400078ec0ff */
[----:B------:R-:W-:Y:S02]  /*13340*/  LOP3.LUT R6, R6, 0xffff, RZ, 0xc0, !PT ;  /* 0x0000ffff06067812 */ /* 0x000fe400078ec0ff */
[----:B------:R-:W-:Y:S02]  /*13350*/  LOP3.LUT R144, R144, 0xffff, RZ, 0xc0, !PT ;  /* 0x0000ffff90907812 */ /* 0x000fe400078ec0ff */
[----:B------:R-:W-:Y:S02]  /*13360*/  LOP3.LUT R43, R157, 0xffff, RZ, 0xc0, !PT ;  /* 0x0000ffff9d2b7812 */ /* 0x000fe400078ec0ff */
[----:B------:R-:W-:Y:S02]  /*13370*/  PRMT R23, R136, 0x3340, R23 ;  /* 0x0000334088177816 */ /* 0x000fe40000000017 */
[----:B------:R-:W-:Y:S02]  /*13380*/  LOP3.LUT R132, R113, 0xffff, RZ, 0xc0, !PT ;  /* 0x0000ffff71847812 */ /* 0x000fe400078ec0ff */
[----:B------:R-:W-:-:S02]  /*13390*/  LOP3.LUT R115, R115, 0xffff, RZ, 0xc0, !PT ;  /* 0x0000ffff73737812 */ /* 0x000fc400078ec0ff */
[----:B------:R-:W-:Y:S02]  /*133a0*/  LOP3.LUT R140, R117, 0xffff, RZ, 0xc0, !PT ;  /* 0x0000ffff758c7812 */ /* 0x000fe400078ec0ff */
[----:B------:R-:W-:Y:S02]  /*133b0*/  LOP3.LUT R121, R121, 0xffff, RZ, 0xc0, !PT ;  /* 0x0000ffff79797812 */ /* 0x000fe400078ec0ff */
[----:B------:R-:W-:Y:S02]  /*133c0*/  LOP3.LUT R138, R123, 0xffff, RZ, 0xc0, !PT ;  /* 0x0000ffff7b8a7812 */ /* 0x000fe400078ec0ff */
[----:B------:R-:W-:Y:S02]  /*133d0*/  LOP3.LUT R136, R125, 0xffff, RZ, 0xc0, !PT ;  /* 0x0000ffff7d887812 */ /* 0x000fe400078ec0ff */
[----:B------:R-:W-:Y:S02]  /*133e0*/  LOP3.LUT R112, R116, 0xffff, RZ, 0xc0, !PT ;  /* 0x0000ffff74707812 */ /* 0x000fe400078ec0ff */
[----:B------:R-:W-:-:S02]  /*133f0*/  PRMT R13, R9, 0x3340, R4 ;  /* 0x00003340090d7816 */ /* 0x000fc40000000004 */
[----:B------:R-:W-:Y:S02]  /*13400*/  F2FP.SATFINITE.E5M2.F32.PACK_AB_MERGE_C R36, R37, R36, RZ ;  /* 0x000000242524723e */ /* 0x000fe400048060ff */
[----:B------:R-:W-:Y:S02]  /*13410*/  PRMT R116, R6, 0x3340, R1 ;  /* 0x0000334006747816 */ /* 0x000fe40000000001 */
[----:B------:R-:W-:Y:S02]  /*13420*/  PRMT R43, R144, 0x3340, R43 ;  /* 0x00003340902b7816 */ /* 0x000fe4000000002b */
[----:B------:R-:W-:Y:S02]  /*13430*/  PRMT R9, R140, 0x3340, R1 ;  /* 0x000033408c097816 */ /* 0x000fe40000000001 */
[----:B------:R-:W-:Y:S02]  /*13440*/  PRMT R4, R132, 0x3340, R115 ;  /* 0x0000334084047816 */ /* 0x000fe40000000073 */
[----:B------:R-:W-:-:S02]  /*13450*/  F2FP.SATFINITE.E5M2.F32.PACK_AB_MERGE_C R44, R45, R44, RZ ;  /* 0x0000002c2d2c723e */ /* 0x000fc400048060ff */
[----:B------:R-:W-:Y:S02]  /*13460*/  F2FP.SATFINITE.E5M2.F32.PACK_AB_MERGE_C R46, R47, R46, RZ ;  /* 0x0000002e2f2e723e */ /* 0x000fe400048060ff */
[----:B------:R-:W-:Y:S02]  /*13470*/  F2FP.SATFINITE.E5M2.F32.PACK_AB_MERGE_C R48, R49, R48, RZ ;  /* 0x000000303130723e */ /* 0x000fe400048060ff */
[----:B------:R-:W-:Y:S02]  /*13480*/  PRMT R37, R136, 0x3340, R1 ;  /* 0x0000334088257816 */ /* 0x000fe40000000001 */
        /* <DEDUP_REMOVED lines=8> */
[----:B------:R-:W-:-:S02]  /*13510*/  LOP3.LUT R82, R82, 0xffff, RZ, 0xc0, !PT ;  /* 0x0000ffff52527812 */ /* 0x000fc400078ec0ff */
[----:B------:R-:W-:Y:S02]  /*13520*/  LOP3.LUT R84, R84, 0xffff, RZ, 0xc0, !PT ;  /* 0x0000ffff54547812 */ /* 0x000fe400078ec0ff */
[----:B------:R-:W-:Y:S02]  /*13530*/  LOP3.LUT R88, R88, 0xffff, RZ, 0xc0, !PT ;  /* 0x0000ffff58587812 */ /* 0x000fe400078ec0ff */
[----:B------:R-:W-:Y:S02]  /*13540*/  LOP3.LUT R47, R90, 0xffff, RZ, 0xc0, !PT ;  /* 0x0000ffff5a2f7812 */ /* 0x000fe400078ec0ff */
[----:B------:R-:W-:Y:S02]  /*13550*/  LOP3.LUT R92, R92, 0xffff, RZ, 0xc0, !PT ;  /* 0x0000ffff5c5c7812 */ /* 0x000fe400078ec0ff */
[----:B------:R-:W-:Y:S02]  /*13560*/  F2FP.SATFINITE.E5M2.F32.PACK_AB_MERGE_C R30, R31, R30, RZ ;  /* 0x0000001e1f1e723e */ /* 0x000fe400048060ff */
[----:B------:R-:W-:-:S02]  /*13570*/  PRMT R9, R4, 0x5410, R9 ;  /* 0x0000541004097816 */ /* 0x000fc40000000009 */
[----:B------:R-:W-:Y:S02]  /*13580*/  F2FP.SATFINITE.E5M2.F32.PACK_AB_MERGE_C R26, R27, R26, RZ ;  /* 0x0000001a1b1a723e */ /* 0x000fe400048060ff */
[----:B------:R-:W-:Y:S02]  /*13590*/  F2FP.SATFINITE.E5M2.F32.PACK_AB_MERGE_C R38, R39, R38, RZ ;  /* 0x000000262726723e */ /* 0x000fe400048060ff */
[----:B------:R-:W-:Y:S02]  /*135a0*/  F2FP.SATFINITE.E5M2.F32.PACK_AB_MERGE_C R60, R61, R60, RZ ;  /* 0x0000003c3d3c723e */ /* 0x000fe400048060ff */
[----:B------:R-:W-:Y:S02]  /*135b0*/  PRMT R37, R6, 0x5410, R37 ;  /* 0x0000541006257816 */ /* 0x000fe40000000025 */
[----:B------:R-:W-:Y:S02]  /*135c0*/  PRMT R31, R68, 0x3340, R1 ;  /* 0x00003340441f7816 */ /* 0x000fe40000000001 */
[----:B------:R-:W-:-:S02]  /*135d0*/  PRMT R4, R144, 0x3340, R131 ;  /* 0x0000334090047816 */ /* 0x000fc40000000083 */
[----:B------:R-:W-:Y:S02]  /*135e0*/  PRMT R7, R184, 0x5410, R7 ;  /* 0x00005410b8077816 */ /* 0x000fe40000000007 */
[----:B------:R-:W-:Y:S02]  /*135f0*/  F2FP.SATFINITE.E5M2.F32.PACK_AB_MERGE_C R50, R51, R50, RZ ;  /* 0x000000323332723e */ /* 0x000fe400048060ff */
[----:B------:R-:W-:Y:S02]  /*13600*/  F2FP.SATFINITE.E5M2.F32.PACK_AB_MERGE_C R52, R53, R52, RZ ;  /* 0x000000343534723e */ /* 0x000fe400048060ff */
[--C-:B------:R-:W-:Y:S02]  /*13610*/  PRMT R39, R76, 0x3340, R1.reuse ;  /* 0x000033404c277816 */ /* 0x100fe40000000001 */
[--C-:B------:R-:W-:Y:S02]  /*13620*/  PRMT R27, R84, 0x3340, R1.reuse ;  /* 0x00003340541b7816 */ /* 0x100fe40000000001 */
[----:B------:R-:W-:-:S02]  /*13630*/  PRMT R61, R92, 0x3340, R1 ;  /* 0x000033405c3d7816 */ /* 0x000fc40000000001 */
[----:B------:R-:W-:Y:S02]  /*13640*/  PRMT R6, R72, 0x3340, R49 ;  /* 0x0000334048067816 */ /* 0x000fe40000000031 */
[----:B------:R-:W-:Y:S02]  /*13650*/  PRMT R74, R45, 0x3340, R82 ;  /* 0x000033402d4a7816 */ /* 0x000fe40000000052 */
[----:B------:R-:W-:Y:S02]  /*13660*/  PRMT R80, R88, 0x3340, R47 ;  /* 0x0000334058507816 */ /* 0x000fe4000000002f */
[----:B------:R-:W-:Y:S02]  /*13670*/  LOP3.LUT R180, R180, 0xffff, RZ, 0xc0, !PT ;  /* 0x0000ffffb4b47812 */ /* 0x000fe400078ec0ff */
[----:B------:R-:W-:Y:S02]  /*13680*/  PRMT R5, R186, 0x5410, R5 ;  /* 0x00005410ba057816 */ /* 0x000fe40000000005 */
[----:B------:R-:W-:-:S02]  /*13690*/  LOP3.LUT R176, R176, 0xffff, RZ, 0xc0, !PT ;  /* 0x0000ffffb0b07812 */ /* 0x000fc400078ec0ff */
[----:B------:R-:W-:Y:S02]  /*136a0*/  LOP3.LUT R118, R118, 0xffff, RZ, 0xc0, !PT ;  /* 0x0000ffff76767812 */ /* 0x000fe400078ec0ff */
[----:B------:R-:W-:Y:S02]  /*136b0*/  LOP3.LUT R126, R126, 0xffff, RZ, 0xc0, !PT ;  /* 0x0000ffff7e7e7812 */ /* 0x000fe400078ec0ff */
[----:B------:R-:W-:Y:S02]  /*136c0*/  LOP3.LUT R51, R96, 0xffff, RZ, 0xc0, !PT ;  /* 0x0000ffff60337812 */ /* 0x000fe400078ec0ff */
[----:B------:R-:W-:Y:S02]  /*136d0*/  LOP3.LUT R98, R98, 0xffff, RZ, 0xc0, !PT ;  /* 0x0000ffff62627812 */ /* 0x000fe400078ec0ff */
[----:B------:R-:W-:Y:S02]  /*136e0*/  LOP3.LUT R104, R104, 0xffff, RZ, 0xc0, !PT ;  /* 0x0000ffff68687812 */ /* 0x000fe400078ec0ff */
[----:B------:R-:W-:-:S02]  /*136f0*/  LOP3.LUT R53, R106, 0xffff, RZ, 0xc0, !PT ;  /* 0x0000ffff6a357812 */ /* 0x000fc400078ec0ff */
[----:B------:R-:W-:Y:S02]  /*13700*/  PRMT R31, R4, 0x5410, R31 ;  /* 0x00005410041f7816 */ /* 0x000fe4000000001f */
[----:B------:R-:W-:Y:S02]  /*13710*/  LOP3.LUT R100, R100, 0xffff, RZ, 0xc0, !PT ;  /* 0x0000ffff64647812 */ /* 0x000fe400078ec0ff */
[----:B------:R-:W-:Y:S02]  /*13720*/  LOP3.LUT R108, R108, 0xffff, RZ, 0xc0, !PT ;  /* 0x0000ffff6c6c7812 */ /* 0x000fe400078ec0ff */
[----:B------:R-:W-:Y:S02]  /*13730*/  PRMT R39, R6, 0x5410, R39 ;  /* 0x0000541006277816 */ /* 0x000fe40000000027 */
[----:B------:R-:W-:Y:S02]  /*13740*/  PRMT R27, R74, 0x5410, R27 ;  /* 0x000054104a1b7816 */ /* 0x000fe4000000001b */
[----:B------:R-:W-:-:S02]  /*13750*/  PRMT R61, R80, 0x5410, R61 ;  /* 0x00005410503d7816 */ /* 0x000fc4000000003d */
[----:B------:R-:W-:Y:S02]  /*13760*/  PRMT R4, R7, 0x4210, R180 ;  /* 0x0000421007047816 */ /* 0x000fe400000000b4 */
[----:B------:R-:W-:Y:S02]  /*13770*/  PRMT R74, R51, 0x3340, R98 ;  /* 0x00003340334a7816 */ /* 0x000fe40000000062 */
[----:B------:R-:W-:Y:S02]  /*13780*/  PRMT R80, R104, 0x3340, R53 ;  /* 0x0000334068507816 */ /* 0x000fe40000000035 */
[----:B------:R-:W-:Y:S02]  /*13790*/  PRMT R5, R5, 0x4210, R176 ;  /* 0x0000421005057816 */ /* 0x000fe400000000b0 */
[----:B------:R-:W-:Y:S02]  /*137a0*/  PRMT R6, R15, 0x4210, R118 ;  /* 0x000042100f067816 */ /* 0x000fe40000000076 */
[----:B------:R-:W-:-:S02]  /*137b0*/  PRMT R7, R11, 0x4210, R126 ;  /* 0x000042100b077816 */ /* 0x000fc4000000007e */
[----:B------:R-:W-:Y:S02]  /*137c0*/  F2FP.SATFINITE.E5M2.F32.PACK_AB_MERGE_C R40, R41, R40, RZ ;  /* 0x000000282928723e */ /* 0x000fe400048060ff */
[----:B------:R-:W-:Y:S02]  /*137d0*/  F2FP.SATFINITE.E5M2.F32.PACK_AB_MERGE_C R62, R63, R62, RZ ;  /* 0x0000003e3f3e723e */ /* 0x000fe400048060ff */
[----:B------:R-:W-:Y:S02]  /*137e0*/  SHF.R.U32.HI R124, RZ, 0x8, R124 ;  /* 0x00000008ff7c7819 */ /* 0x000fe4000001167c */
[----:B------:R-:W-:Y:S02]  /*137f0*/  SHF.R.U32.HI R148, RZ, 0x8, R148 ;  /* 0x00000008ff947819 */ /* 0x000fe40000011694 */
[----:B------:R-:W-:Y:S02]  /*13800*/  SHF.R.U32.HI R51, RZ, 0x8, R51 ;  /* 0x00000008ff337819 */ /* 0x000fe40000011633 */
[----:B------:R-:W-:-:S02]  /*13810*/  SHF.R.U32.HI R98, RZ, 0x8, R98 ;  /* 0x00000008ff627819 */ /* 0x000fc40000011662 */
[----:B------:R-:W-:Y:S02]  /*13820*/  SHF.R.U32.HI R104, RZ, 0x8, R104 ;  /* 0x00000008ff687819 */ /* 0x000fe40000011668 */
[----:B------:R-:W-:Y:S02]  /*13830*/  SHF.R.U32.HI R53, RZ, 0x8, R53 ;  /* 0x00000008ff357819 */ /* 0x000fe40000011635 */
[--C-:B------:R-:W-:Y:S02]  /*13840*/  PRMT R41, R100, 0x3340, R1.reuse ;  /* 0x0000334064297816 */ /* 0x100fe40000000001 */
[----:B------:R-:W-:Y:S02]  /*13850*/  PRMT R63, R108, 0x3340, R1 ;  /* 0x000033406c3f7816 */ /* 0x000fe40000000001 */
[----:B------:R-:W-:Y:S02]  /*13860*/  SHF.R.U32.HI R132, RZ, 0x8, R132 ;  /* 0x00000008ff847819 */ /* 0x000fe40000011684 */
[----:B------:R-:W-:-:S02]  /*13870*/  SHF.R.U32.HI R115, RZ, 0x8, R115 ;  /* 0x00000008ff737819 */ /* 0x000fc40000011673 */
[----:B------:R-:W-:Y:S02]  /*13880*/  SHF.R.U32.HI R140, RZ, 0x8, R140 ;  /* 0x00000008ff8c7819 */ /* 0x000fe4000001168c */
[----:B------:R-:W-:Y:S02]  /*13890*/  SHF.R.U32.HI R121, RZ, 0x8, R121 ;  /* 0x00000008ff797819 */ /* 0x000fe40000011679 */
[----:B------:R-:W-:Y:S02]  /*138a0*/  SHF.R.U32.HI R138, RZ, 0x8, R138 ;  /* 0x00000008ff8a7819 */ /* 0x000fe4000001168a */
[----:B------:R-:W-:Y:S02]  /*138b0*/  SHF.R.U32.HI R136, RZ, 0x8, R136 ;  /* 0x00000008ff887819 */ /* 0x000fe40000011688 */
[----:B------:R-:W-:Y:S02]  /*138c0*/  SHF.R.U32.HI R72, RZ, 0x8, R72 ;  /* 0x00000008ff487819 */ /* 0x000fe40000011648 */
[----:B------:R-:W-:-:S02]  /*138d0*/  SHF.R.U32.HI R49, RZ, 0x8, R49 ;  /* 0x00000008ff317819 */ /* 0x000fc40000011631 */
[----:B------:R-:W-:Y:S01]  /*138e0*/  SHF.R.U32.HI R76, RZ, 0x8, R76 ;  /* 0x00000008ff4c7819 */ /* 0x000fe2000001164c */
[----:B---3--:R2:W-:Y:S01]  /*138f0*/  STS.128 [R2], R4 ;  /* 0x0000000402007388 */ /* 0x0085e20000000c00 */
[----:B------:R-:W-:Y:S02]  /*13900*/  PRMT R112, R112, 0x3340, R1 ;  /* 0x0000334070707816 */ /* 0x000fe40000000001 */
[----:B------:R-:W-:Y:S02]  /*13910*/  LOP3.LUT R124, R124, 0xffff, RZ, 0xc0, !PT ;  /* 0x0000ffff7c7c7812 */ /* 0x000fe400078ec0ff */
[----:B------:R-:W-:Y:S02]  /*13920*/  LOP3.LUT R130, R148, 0xffff, RZ, 0xc0, !PT ;  /* 0x0000ffff94827812 */ /* 0x000fe400078ec0ff */
[----:B------:R-:W-:Y:S02]  /*13930*/  LOP3.LUT R51, R51, 0xffff, RZ, 0xc0, !PT ;  /* 0x0000ffff33337812 */ /* 0x000fe400078ec0ff */
[----:B------:R-:W-:-:S02]  /*13940*/  LOP3.LUT R98, R98, 0xffff, RZ, 0xc0, !PT ;  /* 0x0000ffff62627812 */ /* 0x000fc400078ec0ff */
[----:B------:R-:W-:Y:S02]  /*13950*/  LOP3.LUT R104, R104, 0xffff, RZ, 0xc0, !PT ;  /* 0x0000ffff68687812 */ /* 0x000fe400078ec0ff */
[----:B------:R-:W-:Y:S02]  /*13960*/  LOP3.LUT R53, R53, 0xffff, RZ, 0xc0, !PT ;  /* 0x0000ffff35357812 */ /* 0x000fe400078ec0ff */
[----:B------:R-:W-:Y:S02]  /*13970*/  PRMT R11, R74, 0x5410, R41 ;  /* 0x000054104a0b7816 */ /* 0x000fe40000000029 */
[----:B------:R-:W-:Y:S02]  /*13980*/  PRMT R63, R80, 0x5410, R63 ;  /* 0x00005410503f7816 */ /* 0x000fe4000000003f */
[----:B--2---:R-:W-:Y:S02]  /*13990*/  LOP3.LUT R5, R132, 0xffff, RZ, 0xc0, !PT ;  /* 0x0000ffff84057812 */ /* 0x004fe400078ec0ff */
[----:B------:R-:W-:-:S02]  /*139a0*/  LOP3.LUT R4, R115, 0xffff, RZ, 0xc0, !PT ;  /* 0x0000ffff73047812 */ /* 0x000fc400078ec0ff */
[----:B------:R-:W-:Y:S02]  /*139b0*/  SHF.R.U32.HI R45, RZ, 0x8, R45 ;  /* 0x00000008ff2d7819 */ /* 0x000fe4000001162d */
[----:B------:R-:W-:Y:S02]  /*139c0*/  SHF.R.U32.HI R82, RZ, 0x8, R82 ;  /* 0x00000008ff527819 */ /* 0x000fe40000011652 */
[----:B------:R-:W-:Y:S02]  /*139d0*/  SHF.R.U32.HI R88, RZ, 0x8, R88 ;  /* 0x00000008ff587819 */ /* 0x000fe40000011658 */
[----:B------:R-:W-:Y:S02]  /*139e0*/  SHF.R.U32.HI R47, RZ, 0x8, R47 ;  /* 0x00000008ff2f7819 */ /* 0x000fe4000001162f */
[----:B------:R-:W-:Y:S02]  /*139f0*/  LOP3.LUT R140, R140, 0xffff, RZ, 0xc0, !PT ;  /* 0x0000ffff8c8c7812 */ /* 0x000fe400078ec0ff */
[----:B------:R-:W-:-:S02]  /*13a00*/  LOP3.LUT R121, R121, 0xffff, RZ, 0xc0, !PT ;  /* 0x0000ffff79797812 */ /* 0x000fc400078ec0ff */
[----:B------:R-:W-:Y:S02]  /*13a10*/  LOP3.LUT R6, R138, 0xffff, RZ, 0xc0, !PT ;  /* 0x0000ffff8a067812 */ /* 0x000fe400078ec0ff */
[----:B------:R-:W-:Y:S02]  /*13a20*/  LOP3.LUT R136, R136, 0xffff, RZ, 0xc0, !PT ;  /* 0x0000ffff88887812 */ /* 0x000fe400078ec0ff */
[----:B------:R-:W-:Y:S02]  /*13a30*/  LOP3.LUT R80, R72, 0xffff, RZ, 0xc0, !PT ;  /* 0x0000ffff48507812 */ /* 0x000fe400078ec0ff */
[----:B------:R-:W-:Y:S02]  /*13a40*/  LOP3.LUT R49, R49, 0xffff, RZ, 0xc0, !PT ;  /* 0x0000ffff31317812 */ /* 0x000fe400078ec0ff */
[----:B------:R-:W-:Y:S02]  /*13a50*/  LOP3.LUT R74, R76, 0xffff, RZ, 0xc0, !PT ;  /* 0x0000ffff4c4a7812 */ /* 0x000fe400078ec0ff */
[----:B------:R-:W-:-:S02]  /*13a60*/  SHF.R.U32.HI R84, RZ, 0x8, R84 ;  /* 0x00000008ff547819 */ /* 0x000fc40000011654 */
[----:B------:R-:W-:Y:S02]  /*13a70*/  PRMT R15, R33, 0x5410, R112 ;  /* 0x00005410210f7816 */ /* 0x000fe40000000070 */
[--C-:B------:R-:W-:Y:S02]  /*13a80*/  PRMT R124, R124, 0x3340, R1.reuse ;  /* 0x000033407c7c7816 */ /* 0x100fe40000000001 */
[----:B------:R-:W-:Y:S02]  /*13a90*/  PRMT R130, R130, 0x3340, R1 ;  /* 0x0000334082827816 */ /* 0x000fe40000000001 */
[----:B------:R-:W-:Y:S02]  /*13aa0*/  PRMT R113, R51, 0x3340, R98 ;  /* 0x0000334033717816 */ /* 0x000fe40000000062 */
[----:B------:R-:W-:Y:S02]  /*13ab0*/  PRMT R115, R104, 0x3340, R53 ;  /* 0x0000334068737816 */ /* 0x000fe40000000035 */
[----:B------:R-:W-:-:S02]  /*13ac0*/  LOP3.LUT R85, R85, 0xffff, RZ, 0xc0, !PT ;  /* 0x0000ffff55557812 */ /* 0x000fc400078ec0ff */
[----:B------:R-:W-:Y:S02]  /*13ad0*/  LOP3.LUT R106, R87, 0xffff, RZ, 0xc0, !PT ;  /* 0x0000ffff576a7812 */ /* 0x000fe400078ec0ff */
[----:B------:R-:W-:Y:S02]  /*13ae0*/  LOP3.LUT R112, R89, 0xffff, RZ, 0xc0, !PT ;  /* 0x0000ffff59707812 */ /* 0x000fe400078ec0ff */
[----:B------:R-:W-:Y:S02]  /*13af0*/  F2FP.SATFINITE.E5M2.F32.PACK_AB_MERGE_C R58, R59, R58, RZ ;  /* 0x0000003a3b3a723e */ /* 0x000fe400048060ff */
[----:B------:R-:W-:Y:S02]  /*13b00*/  PRMT R128, R128, 0x3340, R1 ;  /* 0x0000334080807816 */ /* 0x000fe40000000001 */
        /* <DEDUP_REMOVED lines=8> */
[--C-:B------:R-:W-:Y:S02]  /*13b90*/  PRMT R5, R140, 0x3340, R1.reuse ;  /* 0x000033408c057816 */ /* 0x100fe40000000001 */
[----:B------:R-:W-:Y:S02]  /*13ba0*/  PRMT R6, R121, 0x3340, R6 ;  /* 0x0000334079067816 */ /* 0x000fe40000000006 */
[----:B------:R-:W-:Y:S02]  /*13bb0*/  PRMT R7, R136, 0x3340, R1 ;  /* 0x0000334088077816 */ /* 0x000fe40000000001 */
[----:B------:R-:W-:Y:S02]  /*13bc0*/  PRMT R59, R80, 0x3340, R49 ;  /* 0x00003340503b7816 */ /* 0x000fe40000000031 */
[----:B------:R-:W-:Y:S02]  /*13bd0*/  PRMT R74, R74, 0x3340, R1 ;  /* 0x000033404a4a7816 */ /* 0x000fe40000000001 */
[----:B------:R-:W-:-:S02]  /*13be0*/  LOP3.LUT R84, R84, 0xffff, RZ, 0xc0, !PT ;  /* 0x0000ffff54547812 */ /* 0x000fc400078ec0ff */
[----:B------:R-:W-:Y:S02]  /*13bf0*/  PRMT R120, R13, 0x5410, R120 ;  /* 0x000054100d787816 */ /* 0x000fe40000000078 */
[----:B------:R-:W-:Y:S02]  /*13c00*/  LOP3.LUT R90, R69, 0xffff, RZ, 0xc0, !PT ;  /* 0x0000ffff455a7812 */ /* 0x000fe400078ec0ff */
[----:B------:R-:W-:Y:S02]  /*13c10*/  LOP3.LUT R117, R71, 0xffff, RZ, 0xc0, !PT ;  /* 0x0000ffff47757812 */ /* 0x000fe400078ec0ff */
[----:B------:R-:W-:Y:S02]  /*13c20*/  F2FP.SATFINITE.E5M2.F32.PACK_AB_MERGE_C R64, R65, R64, RZ ;  /* 0x000000404140723e */ /* 0x000fe400048060ff */
[----:B------:R-:W-:Y:S02]  /*13c30*/  PRMT R41, R21, 0x5410, R124 ;  /* 0x0000541015297816 */ /* 0x000fe4000000007c */
[----:B------:R-:W-:-:S02]  /*13c40*/  PRMT R13, R43, 0x5410, R130 ;  /* 0x000054102b0d7816 */ /* 0x000fc40000000082 */
[----:B------:R-:W-:Y:S02]  /*13c50*/  PRMT R49, R112, 0x3340, R1 ;  /* 0x0000334070317816 */ /* 0x000fe40000000001 */
[----:B------:R-:W-:Y:S02]  /*13c60*/  PRMT R80, R85, 0x3340, R106 ;  /* 0x0000334055507816 */ /* 0x000fe4000000006a */
[----:B------:R-:W-:Y:S02]  /*13c70*/  F2FP.SATFINITE.E5M2.F32.PACK_AB_MERGE_C R66, R67, R66, RZ ;  /* 0x000000424342723e */ /* 0x000fe400048060ff */
[----:B------:R-:W-:Y:S02]  /*13c80*/  PRMT R29, R29, 0x5410, R122 ;  /* 0x000054101d1d7816 */ /* 0x000fe4000000007a */
[----:B------:R-:W-:Y:S02]  /*13c90*/  PRMT R35, R35, 0x5410, R116 ;  /* 0x0000541023237816 */ /* 0x000fe40000000074 */
[----:B------:R-:W-:-:S02]  /*13ca0*/  PRMT R21, R23, 0x5410, R128 ;  /* 0x0000541017157816 */ /* 0x000fc40000000080 */
[----:B------:R-:W-:Y:S02]  /*13cb0*/  PRMT R82, R45, 0x3340, R82 ;  /* 0x000033402d527816 */ /* 0x000fe40000000052 */
[----:B------:R-:W-:Y:S02]  /*13cc0*/  PRMT R65, R88, 0x3340, R47 ;  /* 0x0000334058417816 */ /* 0x000fe4000000002f */
[----:B------:R-:W-:Y:S02]  /*13cd0*/  LOP3.LUT R96, R73, 0xffff, RZ, 0xc0, !PT ;  /* 0x0000ffff49607812 */ /* 0x000fe400078ec0ff */
[----:B------:R-:W-:Y:S02]  /*13ce0*/  PRMT R69, R104, 0x3340, R1 ;  /* 0x0000334068457816 */ /* 0x000fe40000000001 */
[----:B------:R-:W-:Y:S02]  /*13cf0*/  PRMT R76, R77, 0x3340, R98 ;  /* 0x000033404d4c7816 */ /* 0x000fe40000000062 */
[----:B------:R-:W-:-:S02]  /*13d00*/  LOP3.LUT R109, R109, 0xffff, RZ, 0xc0, !PT ;  /* 0x0000ffff6d6d7812 */ /* 0x000fc400078ec0ff */
[----:B------:R-:W-:Y:S02]  /*13d10*/  LOP3.LUT R130, R111, 0xffff, RZ, 0xc0, !PT ;  /* 0x0000ffff6f827812 */ /* 0x000fe400078ec0ff */
[----:B------:R-:W-:Y:S02]  /*13d20*/  LOP3.LUT R132, R133, 0xffff, RZ, 0xc0, !PT ;  /* 0x0000ffff85847812 */ /* 0x000fe400078ec0ff */
[----:B------:R-:W-:Y:S02]  /*13d30*/  PRMT R67, R84, 0x3340, R1 ;  /* 0x0000334054437816 */ /* 0x000fe40000000001 */
[----:B------:R-:W-:Y:S02]  /*13d40*/  LOP3.LUT R93, R93, 0xffff, RZ, 0xc0, !PT ;  /* 0x0000ffff5d5d7812 */ /* 0x000fe400078ec0ff */
[----:B------:R-:W-:Y:S02]  /*13d50*/  LOP3.LUT R116, R95, 0xffff, RZ, 0xc0, !PT ;  /* 0x0000ffff5f747812 */ /* 0x000fe400078ec0ff */
[----:B------:R-:W-:-:S02]  /*13d60*/  LOP3.LUT R122, R97, 0xffff, RZ, 0xc0, !PT ;  /* 0x0000ffff617a7812 */ /* 0x000fc400078ec0ff */
[----:B------:R-:W-:Y:S02]  /*13d70*/  LOP3.LUT R101, R101, 0xffff, RZ, 0xc0, !PT ;  /* 0x0000ffff65657812 */ /* 0x000fe400078ec0ff */
[----:B------:R-:W-:Y:S02]  /*13d80*/  LOP3.LUT R124, R103, 0xffff, RZ, 0xc0, !PT ;  /* 0x0000ffff677c7812 */ /* 0x000fe400078ec0ff */
[----:B------:R-:W-:Y:S02]  /*13d90*/  LOP3.LUT R128, R105, 0xffff, RZ, 0xc0, !PT ;  /* 0x0000ffff69807812 */ /* 0x000fe400078ec0ff */
[----:B------:R-:W-:Y:S02]  /*13da0*/  PRMT R73, R4, 0x5410, R5 ;  /* 0x0000541004497816 */ /* 0x000fe40000000005 */
[----:B------:R-:W-:Y:S02]  /*13db0*/  PRMT R45, R6, 0x5410, R7 ;  /* 0x00005410062d7816 */ /* 0x000fe40000000007 */
[----:B------:R-:W-:-:S02]  /*13dc0*/  PRMT R47, R59, 0x5410, R74 ;  /* 0x000054103b2f7816 */ /* 0x000fc4000000004a */
[----:B------:R-:W-:Y:S02]  /*13dd0*/  SHF.R.U32.HI R4, RZ, 0x8, R90 ;  /* 0x00000008ff047819 */ /* 0x000fe4000001165a */
[----:B------:R-:W-:Y:S02]  /*13de0*/  SHF.R.U32.HI R5, RZ, 0x8, R117 ;  /* 0x00000008ff057819 */ /* 0x000fe40000011675 */
[----:B------:R-:W-:Y:S02]  /*13df0*/  SHF.R.U32.HI R7, RZ, 0x8, R77 ;  /* 0x00000008ff077819 */ /* 0x000fe4000001164d */
[----:B------:R-:W-:Y:S02]  /*13e00*/  SHF.R.U32.HI R59, RZ, 0x8, R98 ;  /* 0x00000008ff3b7819 */ /* 0x000fe40000011662 */
[----:B------:R-:W-:Y:S02]  /*13e10*/  PRMT R49, R80, 0x5410, R49 ;  /* 0x0000541050317816 */ /* 0x000fe40000000031 */
[----:B------:R-:W-:-:S02]  /*13e20*/  F2FP.SATFINITE.E5M2.F32.PACK_AB_MERGE_C R56, R57, R56, RZ ;  /* 0x000000383938723e */ /* 0x000fc400048060ff */
[----:B------:R-:W-:Y:S02]  /*13e30*/  SHF.R.U32.HI R152, RZ, 0x8, R152 ;  /* 0x00000008ff987819 */ /* 0x000fe40000011698 */
[----:B------:R-:W-:Y:S02]  /*13e40*/  SHF.R.U32.HI R159, RZ, 0x8, R159 ;  /* 0x00000008ff9f7819 */ /* 0x000fe4000001169f */
[----:B------:R-:W-:Y:S02]  /*13e50*/  SHF.R.U32.HI R156, RZ, 0x8, R156 ;  /* 0x00000008ff9c7819 */ /* 0x000fe4000001169c */
[----:B------:R-:W-:Y:S02]  /*13e60*/  PRMT R69, R76, 0x5410, R69 ;  /* 0x000054104c457816 */ /* 0x000fe40000000045 */
[----:B------:R-:W-:Y:S02]  /*13e70*/  PRMT R51, R132, 0x3340, R1 ;  /* 0x0000334084337816 */ /* 0x000fe40000000001 */
[----:B------:R-:W-:-:S02]  /*13e80*/  PRMT R80, R109, 0x3340, R130 ;  /* 0x000033406d507816 */ /* 0x000fc40000000082 */
[--C-:B------:R-:W-:Y:S02]  /*13e90*/  PRMT R71, R122, 0x3340, R1.reuse ;  /* 0x000033407a477816 */ /* 0x100fe40000000001 */
[----:B------:R-:W-:Y:S02]  /*13ea0*/  PRMT R84, R93, 0x3340, R116 ;  /* 0x000033405d547816 */ /* 0x000fe40000000074 */
[----:B------:R-:W-:Y:S02]  /*13eb0*/  PRMT R57, R128, 0x3340, R1 ;  /* 0x0000334080397816 */ /* 0x000fe40000000001 */
[----:B------:R-:W-:Y:S02]  /*13ec0*/  PRMT R76, R101, 0x3340, R124 ;  /* 0x00003340654c7816 */ /* 0x000fe4000000007c */
[----:B------:R-:W-:Y:S02]  /*13ed0*/  PRMT R67, R82, 0x5410, R67 ;  /* 0x0000541052437816 */ /* 0x000fe40000000043 */
[----:B------:R-:W-:-:S02]  /*13ee0*/  SHF.R.U32.HI R74, RZ, 0x8, R104 ;  /* 0x00000008ff4a7819 */ /* 0x000fc40000011668 */
[----:B------:R-:W-:Y:S02]  /*13ef0*/  LOP3.LUT R137, R137, 0xffff, RZ, 0xc0, !PT ;  /* 0x0000ffff89897812 */ /* 0x000fe400078ec0ff */
[----:B------:R-:W-:Y:S02]  /*13f00*/  LOP3.LUT R136, R139, 0xffff, RZ, 0xc0, !PT ;  /* 0x0000ffff8b887812 */ /* 0x000fe400078ec0ff */
[----:B------:R-:W-:Y:S02]  /*13f10*/  LOP3.LUT R138, R141, 0xffff, RZ, 0xc0, !PT ;  /* 0x0000ffff8d8a7812 */ /* 0x000fe400078ec0ff */
[----:B------:R-:W-:Y:S02]  /*13f20*/  LOP3.LUT R4, R4, 0xffff, RZ, 0xc0, !PT ;  /* 0x0000ffff04047812 */ /* 0x000fe400078ec0ff */
[----:B------:R-:W-:Y:S02]  /*13f30*/  LOP3.LUT R5, R5, 0xffff, RZ, 0xc0, !PT ;  /* 0x0000ffff05057812 */ /* 0x000fe400078ec0ff */
[----:B------:R-:W-:-:S02]  /*13f40*/  LOP3.LUT R82, R7, 0xffff, RZ, 0xc0, !PT ;  /* 0x0000ffff07527812 */ /* 0x000fc400078ec0ff */
[----:B------:R-:W-:Y:S02]  /*13f50*/  LOP3.LUT R59, R59, 0xffff, RZ, 0xc0, !PT ;  /* 0x0000ffff3b3b7812 */ /* 0x000fe400078ec0ff */
[----:B------:R-:W-:Y:S02]  /*13f60*/  F2FP.SATFINITE.E5M2.F32.PACK_AB_MERGE_C R54, R55, R54, RZ ;  /* 0x000000363736723e */ /* 0x000fe400048060ff */
[----:B------:R-:W-:Y:S02]  /*13f70*/  SHF.R.U32.HI R6, RZ, 0x8, R96 ;  /* 0x00000008ff067819 */ /* 0x000fe40000011660 */
[----:B------:R-:W-:Y:S02]  /*13f80*/  LOP3.LUT R152, R152, 0xffff, RZ, 0xc0, !PT ;  /* 0x0000ffff98987812 */ /* 0x000fe400078ec0ff */
[----:B------:R-:W-:Y:S02]  /*13f90*/  LOP3.LUT R55, R159, 0xffff, RZ, 0xc0, !PT ;  /* 0x0000ffff9f377812 */ /* 0x000fe400078ec0ff */
[----:B------:R-:W-:-:S02]  /*13fa0*/  LOP3.LUT R156, R156, 0xffff, RZ, 0xc0, !PT ;  /* 0x0000ffff9c9c7812 */ /* 0x000fc400078ec0ff */
[----:B------:R-:W-:Y:S02]  /*13fb0*/  PRMT R51, R80, 0x5410, R51 ;  /* 0x0000541050337816 */ /* 0x000fe40000000033 */
[----:B------:R-:W-:Y:S02]  /*13fc0*/  SHF.R.U32.HI R68, RZ, 0x8, R68 ;  /* 0x00000008ff447819 */ /* 0x000fe40000011644 */
[----:B------:R-:W-:Y:S02]  /*13fd0*/  PRMT R71, R84, 0x5410, R71 ;  /* 0x0000541054477816 */ /* 0x000fe40000000047 */
[----:B------:R-:W-:Y:S02]  /*13fe0*/  PRMT R57, R76, 0x5410, R57 ;  /* 0x000054104c397816 */ /* 0x000fe40000000039 */
[----:B------:R-:W-:Y:S02]  /*13ff0*/  LOP3.LUT R80, R74, 0xffff, RZ, 0xc0, !PT ;  /* 0x0000ffff4a507812 */ /* 0x000fe400078ec0ff */
[----:B------:R-:W-:-:S02]  /*14000*/  SHF.R.U32.HI R144, RZ, 0x8, R144 ;  /* 0x00000008ff907819 */ /* 0x000fc40000011690 */
[----:B------:R-:W-:Y:S02]  /*14010*/  SHF.R.U32.HI R131, RZ, 0x8, R131 ;  /* 0x00000008ff837819 */ /* 0x000fe40000011683 */
[----:B------:R-:W-:Y:S02]  /*14020*/  PRMT R43, R138, 0x3340, R1 ;  /* 0x000033408a2b7816 */ /* 0x000fe40000000001 */
[----:B------:R-:W-:Y:S02]  /*14030*/  PRMT R84, R137, 0x3340, R136 ;  /* 0x0000334089547816 */ /* 0x000fe40000000088 */
[----:B------:R-:W-:Y:S02]  /*14040*/  PRMT R76, R4, 0x3340, R5 ;  /* 0x00003340044c7816 */ /* 0x000fe40000000005 */
[----:B------:R-:W-:Y:S02]  /*14050*/  PRMT R74, R82, 0x3340, R59 ;  /* 0x00003340524a7816 */ /* 0x000fe4000000003b */
[----:B------:R-:W-:-:S02]  /*14060*/  LOP3.LUT R6, R6, 0xffff, RZ, 0xc0, !PT ;  /* 0x0000ffff06067812 */ /* 0x000fc400078ec0ff */
[----:B------:R-:W-:Y:S02]  /*14070*/  SHF.R.U32.HI R4, RZ, 0x8, R85 ;  /* 0x00000008ff047819 */ /* 0x000fe40000011655 */
[----:B------:R-:W-:Y:S02]  /*14080*/  SHF.R.U32.HI R5, RZ, 0x8, R106 ;  /* 0x00000008ff057819 */ /* 0x000fe4000001166a */
[----:B------:R-:W-:Y:S02]  /*14090*/  SHF.R.U32.HI R7, RZ, 0x8, R93 ;  /* 0x00000008ff077819 */ /* 0x000fe4000001165d */
[----:B------:R-:W-:Y:S02]  /*140a0*/  SHF.R.U32.HI R59, RZ, 0x8, R116 ;  /* 0x00000008ff3b7819 */ /* 0x000fe40000011674 */
[----:B------:R-:W-:Y:S02]  /*140b0*/  PRMT R55, R152, 0x3340, R55 ;  /* 0x0000334098377816 */ /* 0x000fe40000000037 */
[----:B------:R-:W-:-:S02]  /*140c0*/  PRMT R156, R156, 0x3340, R1 ;  /* 0x000033409c9c7816 */ /* 0x000fc40000000001 */
[----:B------:R-:W-:Y:S02]  /*140d0*/  LOP3.LUT R68, R68, 0xffff, RZ, 0xc0, !PT ;  /* 0x0000ffff44447812 */ /* 0x000fe400078ec0ff */
[----:B------:R-:W-:Y:S02]  /*140e0*/  LOP3.LUT R144, R144, 0xffff, RZ, 0xc0, !PT ;  /* 0x0000ffff90907812 */ /* 0x000fe400078ec0ff */
[----:B------:R-:W-:Y:S02]  /*140f0*/  LOP3.LUT R131, R131, 0xffff, RZ, 0xc0, !PT ;  /* 0x0000ffff83837812 */ /* 0x000fe400078ec0ff */
[----:B------:R-:W-:Y:S02]  /*14100*/  PRMT R43, R84, 0x5410, R43 ;  /* 0x00005410542b7816 */ /* 0x000fe4000000002b */
[----:B------:R-:W-:Y:S02]  /*14110*/  PRMT R77, R6, 0x3340, R1 ;  /* 0x00003340064d7816 */ /* 0x000fe40000000001 */
[----:B------:R-:W-:-:S02]  /*14120*/  LOP3.LUT R4, R4, 0xffff, RZ, 0xc0, !PT ;  /* 0x0000ffff04047812 */ /* 0x000fc400078ec0ff */
[----:B------:R-:W-:Y:S02]  /*14130*/  LOP3.LUT R5, R5, 0xffff, RZ, 0xc0, !PT ;  /* 0x0000ffff05057812 */ /* 0x000fe400078ec0ff */
[----:B------:R-:W-:Y:S02]  /*14140*/  LOP3.LUT R84, R7, 0xffff, RZ, 0xc0, !PT ;  /* 0x0000ffff07547812 */ /* 0x000fe400078ec0ff */
[----:B------:R-:W-:Y:S02]  /*14150*/  LOP3.LUT R59, R59, 0xffff, RZ, 0xc0, !PT ;  /* 0x0000ffff3b3b7812 */ /* 0x000fe400078ec0ff */
[----:B------:R-:W-:Y:S02]  /*14160*/  PRMT R23, R55, 0x5410, R156 ;  /* 0x0000541037177816 */ /* 0x000fe4000000009c */
[----:B------:R-:W-:Y:S02]  /*14170*/  SHF.R.U32.HI R6, RZ, 0x8, R112 ;  /* 0x00000008ff067819 */ /* 0x000fe40000011670 */
[----:B------:R-:W-:-:S02]  /*14180*/  PRMT R55, R68, 0x3340, R1 ;  /* 0x0000334044377816 */ /* 0x000fc40000000001 */
[----:B------:R-:W-:Y:S02]  /*14190*/  PRMT R72, R144, 0x3340, R131 ;  /* 0x0000334090487816 */ /* 0x000fe40000000083 */
[----:B------:R-:W-:Y:S02]  /*141a0*/  PRMT R68, R96, 0x3340, R1 ;  /* 0x0000334060447816 */ /* 0x000fe40000000001 */
[----:B------:R-:W-:Y:S02]  /*141b0*/  PRMT R33, R90, 0x3340, R117 ;  /* 0x000033405a217816 */ /* 0x000fe40000000075 */
[----:B------:R-:W-:Y:S02]  /*141c0*/  LOP3.LUT R145, R145, 0xffff, RZ, 0xc0, !PT ;  /* 0x0000ffff91917812 */ /* 0x000fe400078ec0ff */
[----:B------:R-:W-:Y:S02]  /*141d0*/  LOP3.LUT R140, R147, 0xffff, RZ, 0xc0, !PT ;  /* 0x0000ffff938c7812 */ /* 0x000fe400078ec0ff */
[----:B------:R-:W-:-:S02]  /*141e0*/  LOP3.LUT R144, R149, 0xffff, RZ, 0xc0, !PT ;  /* 0x0000ffff95907812 */ /* 0x000fc400078ec0ff */
[----:B------:R-:W-:Y:S02]  /*141f0*/  PRMT R82, R4, 0x3340, R5 ;  /* 0x0000334004527816 */ /* 0x000fe40000000005 */
[----:B------:R-:W-:Y:S02]  /*14200*/  PRMT R85, R84, 0x3340, R59 ;  /* 0x0000334054557816 */ /* 0x000fe4000000003b */
[----:B------:R-:W-:Y:S02]  /*14210*/  SHF.R.U32.HI R92, RZ, 0x8, R92 ;  /* 0x00000008ff5c7819 */ /* 0x000fe4000001165c */
[----:B------:R-:W-:Y:S02]  /*14220*/  SHF.R.U32.HI R108, RZ, 0x8, R108 ;  /* 0x00000008ff6c7819 */ /* 0x000fe4000001166c */
[----:B------:R-:W-:Y:S02]  /*14230*/  LOP3.LUT R6, R6, 0xffff, RZ, 0xc0, !PT ;  /* 0x0000ffff06067812 */ /* 0x000fe400078ec0ff */
[----:B------:R-:W-:-:S02]  /*14240*/  SHF.R.U32.HI R4, RZ, 0x8, R101 ;  /* 0x00000008ff047819 */ /* 0x000fc40000011665 */
[----:B------:R-:W-:Y:S02]  /*14250*/  SHF.R.U32.HI R5, RZ, 0x8, R124 ;  /* 0x00000008ff057819 */ /* 0x000fe4000001167c */
[----:B------:R-:W-:Y:S02]  /*14260*/  SHF.R.U32.HI R7, RZ, 0x8, R109 ;  /* 0x00000008ff077819 */ /* 0x000fe4000001166d */
[----:B------:R-:W-:Y:S02]  /*14270*/  SHF.R.U32.HI R59, RZ, 0x8, R130 ;  /* 0x00000008ff3b7819 */ /* 0x000fe40000011682 */
[----:B------:R-:W-:Y:S02]  /*14280*/  SHF.R.U32.HI R100, RZ, 0x8, R100 ;  /* 0x00000008ff647819 */ /* 0x000fe40000011664 */
[----:B------:R-:W-:Y:S02]  /*14290*/  PRMT R68, R33, 0x5410, R68 ;  /* 0x0000541021447816 */ /* 0x000fe40000000044 */
[----:B------:R-:W-:-:S02]  /*142a0*/  PRMT R33, R144, 0x3340, R1 ;  /* 0x0000334090217816 */ /* 0x000fc40000000001 */
[----:B------:R-:W-:Y:S02]  /*142b0*/  PRMT R88, R145, 0x3340, R140 ;  /* 0x0000334091587816 */ /* 0x000fe4000000008c */
        /* <DEDUP_REMOVED lines=8> */
[----:B------:R-:W-:Y:S02]  /*14340*/  SHF.R.U32.HI R6, RZ, 0x8, R128 ;  /* 0x00000008ff067819 */ /* 0x000fe40000011680 */
[----:B------:R-:W-:Y:S02]  /*14350*/  PRMT R33, R88, 0x5410, R33 ;  /* 0x0000541058217816 */ /* 0x000fe40000000021 */
[----:B------:R-:W-:-:S02]  /*14360*/  PRMT R92, R92, 0x3340, R1 ;  /* 0x000033405c5c7816 */ /* 0x000fc40000000001 */
[----:B------:R-:W-:Y:S02]  /*14370*/  PRMT R108, R108, 0x3340, R1 ;  /* 0x000033406c6c7816 */ /* 0x000fe40000000001 */
[----:B------:R-:W-:Y:S02]  /*14380*/  PRMT R88, R4, 0x3340, R5 ;  /* 0x0000334004587816 */ /* 0x000fe40000000005 */
[----:B------:R-:W-:Y:S02]  /*14390*/  PRMT R90, R90, 0x3340, R59 ;  /* 0x000033405a5a7816 */ /* 0x000fe4000000003b */
[----:B------:R-:W-:Y:S02]  /*143a0*/  PRMT R100, R100, 0x3340, R1 ;  /* 0x0000334064647816 */ /* 0x000fe40000000001 */
[----:B------:R-:W-:Y:S02]  /*143b0*/  LOP3.LUT R6, R6, 0xffff, RZ, 0xc0, !PT ;  /* 0x0000ffff06067812 */ /* 0x000fe400078ec0ff */
[----:B------:R-:W-:-:S02]  /*143c0*/  SHF.R.U32.HI R4, RZ, 0x8, R137 ;  /* 0x00000008ff047819 */ /* 0x000fc40000011689 */
[----:B------:R-:W-:Y:S02]  /*143d0*/  SHF.R.U32.HI R5, RZ, 0x8, R136 ;  /* 0x00000008ff057819 */ /* 0x000fe40000011688 */
[----:B------:R-:W-:Y:S02]  /*143e0*/  SHF.R.U32.HI R7, RZ, 0x8, R145 ;  /* 0x00000008ff077819 */ /* 0x000fe40000011691 */
[----:B------:R-:W-:Y:S02]  /*143f0*/  SHF.R.U32.HI R59, RZ, 0x8, R140 ;  /* 0x00000008ff3b7819 */ /* 0x000fe4000001168c */
[----:B------:R-:W-:Y:S02]  /*14400*/  PRMT R72, R72, 0x5410, R55 ;  /* 0x0000541048487816 */ /* 0x000fe40000000037 */
[----:B------:R-:W-:Y:S02]  /*14410*/  PRMT R53, R65, 0x5410, R92 ;  /* 0x0000541041357816 */ /* 0x000fe4000000005c */
[----:B------:R-:W-:-:S02]  /*14420*/  PRMT R55, R115, 0x5410, R108 ;  /* 0x0000541073377816 */ /* 0x000fc4000000006c */
[----:B------:R-:W-:Y:S02]  /*14430*/  LOP3.LUT R105, R30, 0xffff, RZ, 0xc0, !PT ;  /* 0x0000ffff1e697812 */ /* 0x000fe400078ec0ff */
[----:B------:R-:W-:Y:S02]  /*14440*/  PRMT R65, R113, 0x5410, R100 ;  /* 0x0000541071417816 */ /* 0x000fe40000000064 */
[----:B------:R-:W-:Y:S02]  /*14450*/  PRMT R87, R6, 0x3340, R1 ;  /* 0x0000334006577816 */ /* 0x000fe40000000001 */
[----:B------:R-:W-:Y:S02]  /*14460*/  LOP3.LUT R4, R4, 0xffff, RZ, 0xc0, !PT ;  /* 0x0000ffff04047812 */ /* 0x000fe400078ec0ff */
        /* <DEDUP_REMOVED lines=8> */
[----:B------:R-:W-:Y:S02]  /*144f0*/  SHF.R.U32.HI R6, RZ, 0x8, R138 ;  /* 0x00000008ff067819 */ /* 0x000fe4000001168a */
[----:B------:R-:W-:Y:S02]  /*14500*/  LOP3.LUT R153, R153, 0xffff, RZ, 0xc0, !PT ;  /* 0x0000ffff99997812 */ /* 0x000fe400078ec0ff */
[----:B------:R-:W-:Y:S02]  /*14510*/  LOP3.LUT R98, R155, 0xffff, RZ, 0xc0, !PT ;  /* 0x0000ffff9b627812 */ /* 0x000fe400078ec0ff */
[----:B------:R-:W-:Y:S02]  /*14520*/  LOP3.LUT R100, R8, 0xffff, RZ, 0xc0, !PT ;  /* 0x0000ffff08647812 */ /* 0x000fe400078ec0ff */
[----:B------:R-:W-:Y:S02]  /*14530*/  LOP3.LUT R101, R12, 0xffff, RZ, 0xc0, !PT ;  /* 0x0000ffff0c657812 */ /* 0x000fe400078ec0ff */
[----:B------:R-:W-:-:S02]  /*14540*/  LOP3.LUT R104, R14, 0xffff, RZ, 0xc0, !PT ;  /* 0x0000ffff0e687812 */ /* 0x000fc400078ec0ff */
[----:B------:R-:W-:Y:S02]  /*14550*/  LOP3.LUT R106, R16, 0xffff, RZ, 0xc0, !PT ;  /* 0x0000ffff106a7812 */ /* 0x000fe400078ec0ff */
[----:B------:R-:W-:Y:S02]  /*14560*/  PRMT R93, R4, 0x3340, R5 ;  /* 0x00003340045d7816 */ /* 0x000fe40000000005 */
[----:B------:R-:W-:Y:S02]  /*14570*/  PRMT R96, R96, 0x3340, R59 ;  /* 0x0000334060607816 */ /* 0x000fe4000000003b */
[--C-:B------:R-:W-:Y:S02]  /*14580*/  PRMT R24, R112, 0x3340, R1.reuse ;  /* 0x0000334070187816 */ /* 0x100fe40000000001 */
[----:B------:R-:W-:Y:S02]  /*14590*/  PRMT R16, R30, 0x3340, R1 ;  /* 0x000033401e107816 */ /* 0x000fe40000000001 */
[----:B------:R-:W-:-:S02]  /*145a0*/  PRMT R7, R103, 0x3340, R108 ;  /* 0x0000334067077816 */ /* 0x000fc4000000006c */
[----:B------:R-:W-:Y:S02]  /*145b0*/  PRMT R97, R28, 0x3340, R105 ;  /* 0x000033401c617816 */ /* 0x000fe40000000069 */
[----:B------:R-:W-:Y:S02]  /*145c0*/  LOP3.LUT R6, R6, 0xffff, RZ, 0xc0, !PT ;  /* 0x0000ffff06067812 */ /* 0x000fe400078ec0ff */
[--C-:B------:R-:W-:Y:S02]  /*145d0*/  PRMT R59, R100, 0x3340, R1.reuse ;  /* 0x00003340643b7816 */ /* 0x100fe40000000001 */
[----:B------:R-:W-:Y:S02]  /*145e0*/  PRMT R32, R106, 0x3340, R1 ;  /* 0x000033406a207816 */ /* 0x000fe40000000001 */
[----:B------:R-:W-:Y:S02]  /*145f0*/  PRMT R4, R153, 0x3340, R98 ;  /* 0x0000334099047816 */ /* 0x000fe40000000062 */
[----:B------:R-:W-:-:S02]  /*14600*/  PRMT R5, R101, 0x3340, R104 ;  /* 0x0000334065057816 */ /* 0x000fc40000000068 */
[----:B------:R-:W-:Y:S02]  /*14610*/  LOP3.LUT R113, R62, 0xffff, RZ, 0xc0, !PT ;  /* 0x0000ffff3e717812 */ /* 0x000fe400078ec0ff */
        /* <DEDUP_REMOVED lines=8> */
[----:B------:R-:W-:Y:S02]  /*146a0*/  LOP3.LUT R97, R38, 0xffff, RZ, 0xc0, !PT ;  /* 0x0000ffff26617812 */ /* 0x000fe400078ec0ff */
[----:B------:R-:W-:Y:S02]  /*146b0*/  PRMT R4, R29, 0x5210, R180 ;  /* 0x000052101d047816 */ /* 0x000fe400000000b4 */
[----:B------:R-:W-:-:S02]  /*146c0*/  PRMT R5, R35, 0x5210, R176 ;  /* 0x0000521023057816 */ /* 0x000fc400000000b0 */
[----:B------:R-:W-:Y:S02]  /*146d0*/  PRMT R6, R15, 0x5210, R118 ;  /* 0x000052100f067816 */ /* 0x000fe40000000076 */
[----:B------:R-:W-:Y:S02]  /*146e0*/  LOP3.LUT R36, R36, 0xffff, RZ, 0xc0, !PT ;  /* 0x0000ffff24247812 */ /* 0x000fe400078ec0ff */
[----:B------:R-:W-:Y:S02]  /*146f0*/  LOP3.LUT R38, R40, 0xffff, RZ, 0xc0, !PT ;  /* 0x0000ffff28267812 */ /* 0x000fe400078ec0ff */
[----:B------:R-:W-:Y:S02]  /*14700*/  PRMT R41, R62, 0x3340, R1 ;  /* 0x000033403e297816 */ /* 0x000fe40000000001 */
[----:B------:R-:W-:Y:S02]  /*14710*/  PRMT R12, R60, 0x3340, R113 ;  /* 0x000033403c0c7816 */ /* 0x000fe40000000071 */
[----:B------:R-:W-:-:S02]  /*14720*/  LOP3.LUT R111, R54, 0xffff, RZ, 0xc0, !PT ;  /* 0x0000ffff366f7812 */ /* 0x000fc400078ec0ff */
[----:B------:R-:W-:Y:S01]  /*14730*/  LOP3.LUT R54, R56, 0xffff, RZ, 0xc0, !PT ;  /* 0x0000ffff38367812 */ /* 0x000fe200078ec0ff */
[----:B------:R2:W-:Y:S01]  /*14740*/  STS.128 [R2+0x400], R4 ;  /* 0x0004000402007388 */ /* 0x0005e20000000c00 */
[----:B------:R-:W-:Y:S02]  /*14750*/  PRMT R56, R38, 0x3340, R1 ;  /* 0x0000334026387816 */ /* 0x000fe40000000001 */
[----:B------:R-:W-:Y:S02]  /*14760*/  PRMT R15, R36, 0x3340, R97 ;  /* 0x00003340240f7816 */ /* 0x000fe40000000061 */
[----:B------:R-:W-:Y:S02]  /*14770*/  PRMT R41, R12, 0x5410, R41 ;  /* 0x000054100c297816 */ /* 0x000fe40000000029 */
[----:B------:R-:W-:Y:S02]  /*14780*/  PRMT R79, R80, 0x3340, R1 ;  /* 0x00003340504f7816 */ /* 0x000fe40000000001 */
[----:B------:R-:W-:-:S02]  /*14790*/  SHF.R.U32.HI R12, RZ, 0x8, R153 ;  /* 0x00000008ff0c7819 */ /* 0x000fc40000011699 */
[----:B------:R-:W-:Y:S02]  /*147a0*/  SHF.R.U32.HI R80, RZ, 0x8, R122 ;  /* 0x00000008ff507819 */ /* 0x000fe4000001167a */
[----:B------:R-:W-:Y:S02]  /*147b0*/  LOP3.LUT R52, R52, 0xffff, RZ, 0xc0, !PT ;  /* 0x0000ffff34347812 */ /* 0x000fe400078ec0ff */
[----:B------:R-:W-:Y:S02]  /*147c0*/  SHF.R.U32.HI R14, RZ, 0x8, R98 ;  /* 0x00000008ff0e7819 */ /* 0x000fe40000011662 */
[----:B--2---:R-:W-:Y:S02]  /*147d0*/  SHF.R.U32.HI R5, RZ, 0x8, R101 ;  /* 0x00000008ff057819 */ /* 0x004fe40000011665 */
[----:B------:R-:W-:Y:S02]  /*147e0*/  SHF.R.U32.HI R6, RZ, 0x8, R104 ;  /* 0x00000008ff067819 */ /* 0x000fe40000011668 */
[----:B------:R-:W-:-:S02]  /*147f0*/  PRMT R56, R15, 0x5410, R56 ;  /* 0x000054100f387816 */ /* 0x000fc40000000038 */
[----:B------:R-:W-:Y:S02]  /*14800*/  SHF.R.U32.HI R4, RZ, 0x8, R100 ;  /* 0x00000008ff047819 */ /* 0x000fe40000011664 */
[----:B------:R-:W-:Y:S02]  /*14810*/  SHF.R.U32.HI R7, RZ, 0x8, R106 ;  /* 0x00000008ff077819 */ /* 0x000fe4000001166a */
[----:B------:R-:W-:Y:S02]  /*14820*/  LOP3.LUT R15, R12, 0xffff, RZ, 0xc0, !PT ;  /* 0x0000ffff0c0f7812 */ /* 0x000fe400078ec0ff */
[----:B------:R-:W-:Y:S02]  /*14830*/  LOP3.LUT R80, R80, 0xffff, RZ, 0xc0, !PT ;  /* 0x0000ffff50507812 */ /* 0x000fe400078ec0ff */
[----:B------:R-:W-:Y:S02]  /*14840*/  LOP3.LUT R12, R5, 0xffff, RZ, 0xc0, !PT ;  /* 0x0000ffff050c7812 */ /* 0x000fe400078ec0ff */
[----:B------:R-:W-:-:S02]  /*14850*/  PRMT R40, R54, 0x3340, R1 ;  /* 0x0000334036287816 */ /* 0x000fc40000000001 */
[----:B------:R-:W-:Y:S02]  /*14860*/  PRMT R29, R52, 0x3340, R111 ;  /* 0x00003340341d7816 */ /* 0x000fe4000000006f */
[----:B------:R-:W-:Y:S02]  /*14870*/  LOP3.LUT R14, R14, 0xffff, RZ, 0xc0, !PT ;  /* 0x0000ffff0e0e7812 */ /* 0x000fe400078ec0ff */
[----:B------:R-:W-:Y:S02]  /*14880*/  LOP3.LUT R5, R6, 0xffff, RZ, 0xc0, !PT ;  /* 0x0000ffff06057812 */ /* 0x000fe400078ec0ff */
[----:B------:R-:W-:Y:S02]  /*14890*/  LOP3.LUT R4, R4, 0xffff, RZ, 0xc0, !PT ;  /* 0x0000ffff04047812 */ /* 0x000fe400078ec0ff */
[----:B------:R-:W-:Y:S02]  /*148a0*/  LOP3.LUT R6, R7, 0xffff, RZ, 0xc0, !PT ;  /* 0x0000ffff07067812 */ /* 0x000fe400078ec0ff */
[----:B------:R-:W-:-:S02]  /*148b0*/  PRMT R84, R80, 0x3340, R1 ;  /* 0x0000334050547816 */ /* 0x000fc40000000001 */
[----:B------:R-:W-:Y:S02]  /*148c0*/  SHF.R.U32.HI R80, RZ, 0x8, R132 ;  /* 0x00000008ff507819 */ /* 0x000fe40000011684 */
[----:B------:R-:W-:Y:S02]  /*148d0*/  PRMT R40, R29, 0x5410, R40 ;  /* 0x000054101d287816 */ /* 0x000fe40000000028 */
[----:B------:R-:W-:Y:S02]  /*148e0*/  PRMT R20, R15, 0x3340, R14 ;  /* 0x000033400f147816 */ /* 0x000fe4000000000e */
[----:B------:R-:W-:Y:S02]  /*148f0*/  PRMT R15, R4, 0x3340, R1 ;  /* 0x00003340040f7816 */ /* 0x000fe40000000001 */
[----:B------:R-:W-:Y:S02]  /*14900*/  PRMT R29, R12, 0x3340, R5 ;  /* 0x000033400c1d7816 */ /* 0x000fe40000000005 */
[----:B------:R-:W-:-:S02]  /*14910*/  PRMT R22, R6, 0x3340, R1 ;  /* 0x0000334006167816 */ /* 0x000fc40000000001 */
[----:B------:R-:W-:Y:S02]  /*14920*/  SHF.R.U32.HI R4, RZ, 0x8, R103 ;  /* 0x00000008ff047819 */ /* 0x000fe40000011667 */
[----:B------:R-:W-:Y:S02]  /*14930*/  SHF.R.U32.HI R5, RZ, 0x8, R108 ;  /* 0x00000008ff057819 */ /* 0x000fe4000001166c */
[----:B------:R-:W-:Y:S02]  /*14940*/  SHF.R.U32.HI R6, RZ, 0x8, R112 ;  /* 0x00000008ff067819 */ /* 0x000fe40000011670 */
[----:B------:R-:W-:Y:S02]  /*14950*/  SHF.R.U32.HI R7, RZ, 0x8, R28 ;  /* 0x00000008ff077819 */ /* 0x000fe4000001161c */
[----:B------:R-:W-:Y:S02]  /*14960*/  SHF.R.U32.HI R12, RZ, 0x8, R105 ;  /* 0x00000008ff0c7819 */ /* 0x000fe40000011669 */
        /* <DEDUP_REMOVED lines=11> */
[----:B------:R-:W-:Y:S02]  /*14a20*/  PRMT R89, R80, 0x3340, R1 ;  /* 0x0000334050597816 */ /* 0x000fe40000000001 */
[----:B------:R-:W-:-:S02]  /*14a30*/  SHF.R.U32.HI R80, RZ, 0x8, R144 ;  /* 0x00000008ff507819 */ /* 0x000fc40000011690 */
[----:B------:R-:W-:Y:S02]  /*14a40*/  PRMT R76, R76, 0x5410, R77 ;  /* 0x000054104c4c7816 */ /* 0x000fe4000000004d */
[----:B------:R-:W-:Y:S02]  /*14a50*/  PRMT R64, R74, 0x5410, R79 ;  /* 0x000054104a407816 */ /* 0x000fe4000000004f */
[----:B------:R-:W-:Y:S02]  /*14a60*/  PRMT R77, R4, 0x3340, R5 ;  /* 0x00003340044d7816 */ /* 0x000fe40000000005 */
[--C-:B------:R-:W-:Y:S02]  /*14a70*/  PRMT R28, R6, 0x3340, R1.reuse ;  /* 0x00003340061c7816 */ /* 0x100fe40000000001 */
        /* <DEDUP_REMOVED lines=17> */
[----:B------:R-:W-:Y:S02]  /*14b90*/  PRMT R80, R88, 0x5410, R87 ;  /* 0x0000541058507816 */ /* 0x000fe40000000057 */
[----:B------:R-:W-:Y:S02]  /*14ba0*/  PRMT R81, R90, 0x5410, R89 ;  /* 0x000054105a517816 */ /* 0x000fe40000000059 */
[----:B------:R-:W-:-:S02]  /*14bb0*/  PRMT R87, R4, 0x3340, R5 ;  /* 0x0000334004577816 */ /* 0x000fc40000000005 */
[--C-:B------:R-:W-:Y:S02]  /*14bc0*/  PRMT R36, R6, 0x3340, R1.reuse ;  /* 0x0000334006247816 */ /* 0x100fe40000000001 */
[----:B------:R-:W-:Y:S02]  /*14bd0*/  PRMT R89, R7, 0x3340, R12 ;  /* 0x0000334007597816 */ /* 0x000fe4000000000c */
[----:B------:R-:W-:Y:S02]  /*14be0*/  PRMT R38, R14, 0x3340, R1 ;  /* 0x000033400e267816 */ /* 0x000fe40000000001 */
[----:B------:R-:W-:Y:S02]  /*14bf0*/  SHF.R.U32.HI R4, RZ, 0x8, R52 ;  /* 0x00000008ff047819 */ /* 0x000fe40000011634 */
[----:B------:R-:W-:Y:S02]  /*14c00*/  SHF.R.U32.HI R5, RZ, 0x8, R111 ;  /* 0x00000008ff057819 */ /* 0x000fe4000001166f */
[----:B------:R-:W-:-:S02]  /*14c10*/  SHF.R.U32.HI R6, RZ, 0x8, R54 ;  /* 0x00000008ff067819 */ /* 0x000fc40000011636 */
[----:B------:R-:W-:Y:S02]  /*14c20*/  SHF.R.U32.HI R7, RZ, 0x8, R60 ;  /* 0x00000008ff077819 */ /* 0x000fe4000001163c */
[----:B------:R-:W-:Y:S02]  /*14c30*/  SHF.R.U32.HI R12, RZ, 0x8, R113 ;  /* 0x00000008ff0c7819 */ /* 0x000fe40000011671 */
[----:B------:R-:W-:Y:S02]  /*14c40*/  SHF.R.U32.HI R14, RZ, 0x8, R62 ;  /* 0x00000008ff0e7819 */ /* 0x000fe4000001163e */
        /* <DEDUP_REMOVED lines=9> */
[----:B------:R-:W-:Y:S02]  /*14ce0*/  PRMT R14, R14, 0x3340, R1 ;  /* 0x000033400e0e7816 */ /* 0x000fe40000000001 */
[----:B------:R-:W-:Y:S02]  /*14cf0*/  LOP3.LUT R150, R150, 0xffff, RZ, 0xc0, !PT ;  /* 0x0000ffff96967812 */ /* 0x000fe400078ec0ff */
[----:B------:R-:W-:Y:S02]  /*14d00*/  PRMT R48, R85, 0x5410, R84 ;  /* 0x0000541055307816 */ /* 0x000fe40000000054 */
[----:B------:R-:W-:Y:S02]  /*14d10*/  PRMT R82, R93, 0x5410, R92 ;  /* 0x000054105d527816 */ /* 0x000fe4000000005c */
[----:B------:R-:W-:Y:S02]  /*14d20*/  PRMT R88, R29, 0x5410, R22 ;  /* 0x000054101d587816 */ /* 0x000fe40000000016 */
[----:B------:R-:W-:-:S02]  /*14d30*/  PRMT R85, R20, 0x5410, R15 ;  /* 0x0000541014557816 */ /* 0x000fc4000000000f */
[----:B------:R-:W-:Y:S02]  /*14d40*/  PRMT R98, R5, 0x5410, R6 ;  /* 0x0000541005627816 */ /* 0x000fe40000000006 */
[----:B------:R-:W-:Y:S01]  /*14d50*/  PRMT R93, R7, 0x5410, R14 ;  /* 0x00005410075d7816 */ /* 0x000fe2000000000e */
[----:B------:R-:W-:Y:S01]  /*14d60*/  BAR.SYNC.DEFER_BLOCKING 0x0 ;  /* 0x0000000000007b1d */ /* 0x000fe20000010000 */
[----:B------:R-:W-:Y:S02]  /*14d70*/  PRMT R22, R13, 0x5210, R150 ;  /* 0x000052100d167816 */ /* 0x000fe40000000096 */
[----:B------:R-:W-:Y:S02]  /*14d80*/  LOP3.LUT R134, R134, 0xffff, RZ, 0xc0, !PT ;  /* 0x0000ffff86867812 */ /* 0x000fe400078ec0ff */
[----:B------:R-:W-:Y:S02]  /*14d90*/  LOP3.LUT R142, R142, 0xffff, RZ, 0xc0, !PT ;  /* 0x0000ffff8e8e7812 */ /* 0x000fe400078ec0ff */
[----:B------:R-:W-:Y:S01]  /*14da0*/  LOP3.LUT R158, R158, 0xffff, RZ, 0xc0, !PT ;  /* 0x0000ffff9e9e7812 */ /* 0x000fe200078ec0ff */
[----:B------:R-:W2:Y:S04]  /*14db0*/  LDS.128 R12, [R160] ;  /* 0x00000000a00c7984 */ /* 0x000ea80000000c00 */
[----:B------:R-:W-:Y:S01]  /*14dc0*/  LDS.128 R4, [R160+0x800] ;  /* 0x00080000a0047984 */ /* 0x000fe20000000c00 */
[----:B------:R-:W-:-:S02]  /*14dd0*/  PRMT R112, R17, 0x4210, R134 ;  /* 0x0000421011707816 */ /* 0x000fc40000000086 */
[----:B------:R-:W-:Y:S02]  /*14de0*/  PRMT R20, R120, 0x5210, R134 ;  /* 0x0000521078147816 */ /* 0x000fe40000000086 */
[--C-:B------:R-:W-:Y:S02]  /*14df0*/  PRMT R113, R19, 0x4210, R142.reuse ;  /* 0x0000421013717816 */ /* 0x100fe4000000008e */
[----:B------:R-:W-:Y:S02]  /*14e00*/  PRMT R21, R21, 0x5210, R142 ;  /* 0x0000521015157816 */ /* 0x000fe4000000008e */
[----:B------:R-:W-:Y:S02]  /*14e10*/  PRMT R114, R114, 0x4210, R150 ;  /* 0x0000421072727816 */ /* 0x000fe40000000096 */
[--C-:B------:R-:W-:Y:S01]  /*14e20*/  PRMT R115, R25, 0x4210, R158.reuse ;  /* 0x0000421019737816 */ /* 0x100fe2000000009e */
[----:B------:R-:W-:Y:S01]  /*14e30*/  BAR.SYNC.DEFER_BLOCKING 0x0 ;  /* 0x0000000000007b1d */ /* 0x000fe20000010000 */
[----:B------:R-:W-:-:S02]  /*14e40*/  PRMT R23, R23, 0x5210, R158 ;  /* 0x0000521017177816 */ /* 0x000fc4000000009e */
[----:B------:R-:W-:Y:S02]  /*14e50*/  PRMT R90, R77, 0x5410, R28 ;  /* 0x000054104d5a7816 */ /* 0x000fe4000000001c */
[----:B------:R-:W-:Y:S01]  /*14e60*/  LOP3.LUT R28, R127, 0xffff, RZ, 0xc0, !PT ;  /* 0x0000ffff7f1c7812 */ /* 0x000fe200078ec0ff */
[----:B------:R-:W-:Y:S04]  /*14e70*/  STS.128 [R2], R112 ;  /* 0x0000007002007388 */ /* 0x000fe80000000c00 */
[----:B------:R-:W-:Y:S01]  /*14e80*/  STS.128 [R2+0x400], R20 ;  /* 0x0004001402007388 */ /* 0x000fe20000000c00 */
[----:B------:R-:W-:Y:S01]  /*14e90*/  BAR.SYNC.DEFER_BLOCKING 0x0 ;  /* 0x0000000000007b1d */ /* 0x000fe20000010000 */
[----:B------:R-:W-:Y:S02]  /*14ea0*/  LOP3.LUT R70, R70, 0xffff, RZ, 0xc0, !PT ;  /* 0x0000ffff46467812 */ /* 0x000fe400078ec0ff */
[----:B------:R-:W-:-:S02]  /*14eb0*/  PRMT R89, R89, 0x5410, R38 ;  /* 0x0000541059597816 */ /* 0x000fc40000000026 */
[----:B------:R-:W-:Y:S02]  /*14ec0*/  PRMT R92, R79, 0x5410, R30 ;  /* 0x000054104f5c7816 */ /* 0x000fe4000000001e */
[--C-:B------:R-:W-:Y:S02]  /*14ed0*/  PRMT R37, R37, 0x4210, R28.reuse ;  /* 0x0000421025257816 */ /* 0x100fe4000000001c */
[----:B------:R-:W-:Y:S02]  /*14ee0*/  PRMT R45, R45, 0x5210, R28 ;  /* 0x000052102d2d7816 */ /* 0x000fe4000000001c */
[----:B------:R-:W-:Y:S01]  /*14ef0*/  PRMT R38, R31, 0x4210, R70 ;  /* 0x000042101f267816 */ /* 0x000fe20000000046 */
[----:B------:R-:W3:Y:S04]  /*14f00*/  LDS.128 R20, [R160] ;  /* 0x00000000a0147984 */ /* 0x000ee80000000c00 */
[----:B------:R-:W-:Y:S01]  /*14f10*/  LDS.128 R28, [R160+0x800] ;  /* 0x00080000a01c7984 */ /* 0x000fe20000000c00 */
[----:B------:R-:W-:-:S02]  /*14f20*/  PRMT R35, R46, 0x3340, R1 ;  /* 0x000033402e237816 */ /* 0x000fc40000000001 */
[----:B------:R-:W-:Y:S02]  /*14f30*/  PRMT R8, R44, 0x3340, R109 ;  /* 0x000033402c087816 */ /* 0x000fe4000000006d */
[----:B------:R-:W-:Y:S02]  /*14f40*/  LOP3.LUT R44, R119, 0xffff, RZ, 0xc0, !PT ;  /* 0x0000ffff772c7812 */ /* 0x000fe400078ec0ff */
[----:B------:R-:W-:Y:S02]  /*14f50*/  PRMT R35, R8, 0x5410, R35 ;  /* 0x0000541008237816 */ /* 0x000fe40000000023 */
[----:B------:R-:W-:Y:S02]  /*14f60*/  LOP3.LUT R78, R78, 0xffff, RZ, 0xc0, !PT ;  /* 0x0000ffff4e4e7812 */ /* 0x000fe400078ec0ff */
[----:B------:R-:W-:Y:S02]  /*14f70*/  PRMT R8, R96, 0x5410, R95 ;  /* 0x0000541060087816 */ /* 0x000fe4000000005f */
[----:B------:R-:W-:-:S02]  /*14f80*/  PRMT R96, R87, 0x5410, R36 ;  /* 0x0000541057607816 */ /* 0x000fc40000000024 */
[--C-:B------:R-:W-:Y:S02]  /*14f90*/  PRMT R36, R9, 0x4210, R44.reuse ;  /* 0x0000421009247816 */ /* 0x100fe4000000002c */
[----:B------:R-:W-:Y:S02]  /*14fa0*/  PRMT R44, R73, 0x5210, R44 ;  /* 0x00005210492c7816 */ /* 0x000fe4000000002c */
[----:B------:R-:W-:Y:S02]  /*14fb0*/  PRMT R46, R72, 0x5210, R70 ;  /* 0x00005210482e7816 */ /* 0x000fe40000000046 */
[--C-:B------:R-:W-:Y:S01]  /*14fc0*/  PRMT R39, R39, 0x4210, R78.reuse ;  /* 0x0000421027277816 */ /* 0x100fe2000000004e */
[----:B------:R-:W-:Y:S01]  /*14fd0*/  BAR.SYNC.DEFER_BLOCKING 0x0 ;  /* 0x0000000000007b1d */ /* 0x000fe20000010000 */
[----:B------:R-:W-:-:S05]  /*14fe0*/  PRMT R47, R47, 0x5210, R78 ;  /* 0x000052102f2f7816 */ /* 0x000fca000000004e */
[----:B------:R-:W-:Y:S04]  /*14ff0*/  STS.128 [R2], R36 ;  /* 0x0000002402007388 */ /* 0x000fe80000000c00 */
[----:B------:R-:W-:Y:S01]  /*15000*/  STS.128 [R2+0x400], R44 ;  /* 0x0004002c02007388 */ /* 0x000fe20000000c00 */
[----:B------:R-:W-:Y:S01]  /*15010*/  BAR.SYNC.DEFER_BLOCKING 0x0 ;  /* 0x0000000000007b1d */ /* 0x000fe20000010000 */
[----:B------:R-:W-:Y:S02]  /*15020*/  LOP3.LUT R86, R86, 0xffff, RZ, 0xc0, !PT ;  /* 0x0000ffff56567812 */ /* 0x000fe400078ec0ff */
[----:B------:R-:W-:Y:S02]  /*15030*/  LOP3.LUT R94, R94, 0xffff, RZ, 0xc0, !PT ;  /* 0x0000ffff5e5e7812 */ /* 0x000fe400078ec0ff */
[----:B------:R-:W-:-:S02]  /*15040*/  LOP3.LUT R102, R102, 0xffff, RZ, 0xc0, !PT ;  /* 0x0000ffff66667812 */ /* 0x000fc400078ec0ff */
[----:B------:R-:W-:Y:S01]  /*15050*/  LOP3.LUT R110, R110, 0xffff, RZ, 0xc0, !PT ;  /* 0x0000ffff6e6e7812 */ /* 0x000fe200078ec0ff */
[----:B------:R-:W4:Y:S04]  /*15060*/  LDS.128 R36, [R160] ;  /* 0x00000000a0247984 */ /* 0x000f280000000c00 */
[----:B------:R-:W-:Y:S01]  /*15070*/  LDS.128 R44, [R160+0x800] ;  /* 0x00080000a02c7984 */ /* 0x000fe20000000c00 */
[--C-:B------:R-:W-:Y:S02]  /*15080*/  PRMT R60, R27, 0x4210, R86.reuse ;  /* 0x000042101b3c7816 */ /* 0x100fe40000000056 */
[----:B------:R-:W-:Y:S02]  /*15090*/  PRMT R52, R67, 0x5210, R86 ;  /* 0x0000521043347816 */ /* 0x000fe40000000056 */
[----:B------:R-:W-:-:S02]  /*150a0*/  PRMT R61, R61, 0x4210, R94 ;  /* 0x000042103d3d7816 */ /* 0x000fc4000000005e */
[----:B------:R-:W-:Y:S02]  /*150b0*/  PRMT R53, R53, 0x5210, R94 ;  /* 0x0000521035357816 */ /* 0x000fe4000000005e */
[--C-:B------:R-:W-:Y:S02]  /*150c0*/  PRMT R62, R11, 0x4210, R102.reuse ;  /* 0x000042100b3e7816 */ /* 0x100fe40000000066 */
        /* <DEDUP_REMOVED lines=11> */
[----:B------:R-:W5:Y:S04]  /*15180*/  LDS.128 R60, [R160] ;  /* 0x00000000a03c7984 */ /* 0x000f680000000c00 */
        /* <DEDUP_REMOVED lines=9> */
[----:B------:R-:W-:Y:S02]  /*15220*/  PRMT R75, R48, 0x5210, R99 ;  /* 0x00005210304b7816 */ /* 0x000fe40000000063 */
[----:B------:R-:W-:-:S03]  /*15230*/  LOP3.LUT R48, R135, 0xffff, RZ, 0xc0, !PT ;  /* 0x0000ffff87307812 */ /* 0x000fc600078ec0ff */
[----:B------:R-:W-:Y:S04]  /*15240*/  STS.128 [R2], R68 ;  /* 0x0000004402007388 */ /* 0x000fe80000000c00 */
[----:B------:R0:W-:Y:S01]  /*15250*/  STS.128 [R2+0x400], R72 ;  /* 0x0004004802007388 */ /* 0x0001e20000000c00 */
[----:B------:R-:W-:Y:S01]  /*15260*/  BAR.SYNC.DEFER_BLOCKING 0x0 ;  /* 0x0000000000007b1d */ /* 0x000fe20000010000 */
[----:B------:R-:W-:Y:S02]  /*15270*/  LOP3.LUT R151, R151, 0xffff, RZ, 0xc0, !PT ;  /* 0x0000ffff97977812 */ /* 0x000fe400078ec0ff */
[--C-:B------:R-:W-:Y:S02]  /*15280*/  PRMT R77, R51, 0x4210, R48.reuse ;  /* 0x00004210334d7816 */ /* 0x100fe40000000030 */
[----:B------:R-:W-:-:S02]  /*15290*/  PRMT R81, R81, 0x5210, R48 ;  /* 0x0000521051517816 */ /* 0x000fc40000000030 */
[----:B------:R-:W-:Y:S02]  /*152a0*/  PRMT R83, R8, 0x5210, R151 ;  /* 0x0000521008537816 */ /* 0x000fe40000000097 */
[----:B------:R-:W-:Y:S01]  /*152b0*/  LOP3.LUT R48, R10, 0xffff, RZ, 0xc0, !PT ;  /* 0x0000ffff0a307812 */ /* 0x000fe200078ec0ff */
[----:B------:R-:W1:Y:S04]  /*152c0*/  LDS.128 R68, [R160] ;  /* 0x00000000a0447984 */ /* 0x000e680000000c00 */
[----:B------:R-:W-:Y:S01]  /*152d0*/  LDS.128 R8, [R160+0x800] ;  /* 0x00080000a0087984 */ /* 0x000fe20000000c00 */
[----:B------:R-:W-:Y:S02]  /*152e0*/  LOP3.LUT R107, R107, 0xffff, RZ, 0xc0, !PT ;  /* 0x0000ffff6b6b7812 */ /* 0x000fe400078ec0ff */
[----:B------:R-:W-:-:S02]  /*152f0*/  LOP3.LUT R143, R143, 0xffff, RZ, 0xc0, !PT ;  /* 0x0000ffff8f8f7812 */ /* 0x000fc400078ec0ff */
[--C-:B------:R-:W-:Y:S02]  /*15300*/  PRMT R76, R57, 0x4210, R107.reuse ;  /* 0x00004210394c7816 */ /* 0x100fe4000000006b */
[----:B------:R-:W-:Y:S02]  /*15310*/  PRMT R80, R80, 0x5210, R107 ;  /* 0x0000521050507816 */ /* 0x000fe4000000006b */
[--C-:B------:R-:W-:Y:S02]  /*15320*/  PRMT R78, R43, 0x4210, R143.reuse ;  /* 0x000042102b4e7816 */ /* 0x100fe4000000008f */
[----:B------:R-:W-:Y:S01]  /*15330*/  PRMT R82, R82, 0x5210, R143 ;  /* 0x0000521052527816 */ /* 0x000fe2000000008f */
[----:B------:R-:W-:Y:S01]  /*15340*/  BAR.SYNC.DEFER_BLOCKING 0x0 ;  /* 0x0000000000007b1d */ /* 0x000fe20000010000 */
[----:B------:R-:W-:Y:S02]  /*15350*/  PRMT R79, R33, 0x4210, R151 ;  /* 0x00004210214f7816 */ /* 0x000fe40000000097 */
[----:B------:R-:W-:-:S02]  /*15360*/  LOP3.LUT R17, R18, 0xffff, RZ, 0xc0, !PT ;  /* 0x0000ffff12117812 */ /* 0x000fc400078ec0ff */
[----:B------:R-:W-:Y:S01]  /*15370*/  PRMT R84, R85, 0x5210, R48 ;  /* 0x0000521055547816 */ /* 0x000fe20000000030 */
[----:B------:R-:W-:Y:S04]  /*15380*/  STS.128 [R2], R76 ;  /* 0x0000004c02007388 */ /* 0x000fe80000000c00 */
[----:B------:R-:W-:Y:S01]  /*15390*/  STS.128 [R2+0x400], R80 ;  /* 0x0004005002007388 */ /* 0x000fe20000000c00 */
[--C-:B0-----:R-:W-:Y:S02]  /*153a0*/  PRMT R73, R32, 0x4210, R17.reuse ;  /* 0x0000421020497816 */ /* 0x101fe40000000011 */
[----:B------:R-:W-:Y:S02]  /*153b0*/  PRMT R85, R88, 0x5210, R17 ;  /* 0x0000521058557816 */ /* 0x000fe40000000011 */
[----:B------:R-:W-:-:S02]  /*153c0*/  LOP3.LUT R19, R26, 0xffff, RZ, 0xc0, !PT ;  /* 0x0000ffff1a137812 */ /* 0x000fc400078ec0ff */
[----:B------:R-:W-:Y:S02]  /*153d0*/  LOP3.LUT R17, R34, 0xffff, RZ, 0xc0, !PT ;  /* 0x0000ffff22117812 */ /* 0x000fe400078ec0ff */
[--C-:B------:R-:W-:Y:S01]  /*153e0*/  PRMT R74, R24, 0x4210, R19.reuse ;  /* 0x00004210184a7816 */ /* 0x100fe20000000013 */
[----:B------:R-:W-:Y:S01]  /*153f0*/  BAR.SYNC.DEFER_BLOCKING 0x0 ;  /* 0x0000000000007b1d */ /* 0x000fe20000010000 */
[----:B------:R-:W-:Y:S02]  /*15400*/  PRMT R86, R90, 0x5210, R19 ;  /* 0x000052105a567816 */ /* 0x000fe40000000013 */
[--C-:B------:R-:W-:Y:S02]  /*15410*/  PRMT R75, R16, 0x4210, R17.reuse ;  /* 0x00004210104b7816 */ /* 0x100fe40000000011 */
[----:B------:R-:W-:Y:S01]  /*15420*/  PRMT R87, R92, 0x5210, R17 ;  /* 0x000052105c577816 */ /* 0x000fe20000000011 */
[----:B------:R-:W0:Y:S04]  /*15430*/  LDS.128 R24, [R160] ;  /* 0x00000000a0187984 */ /* 0x000e280000000c00 */
[----:B------:R-:W-:Y:S01]  /*15440*/  LDS.128 R16, [R160+0x800] ;  /* 0x00080000a0107984 */ /* 0x000fe20000000c00 */
[----:B------:R-:W-:Y:S01]  /*15450*/  BAR.SYNC.DEFER_BLOCKING 0x0 ;  /* 0x0000000000007b1d */ /* 0x000fe20000010000 */
[----:B------:R-:W-:-:S02]  /*15460*/  PRMT R72, R59, 0x4210, R48 ;  /* 0x000042103b487816 */ /* 0x000fc40000000030 */
[----:B------:R-:W-:Y:S02]  /*15470*/  LOP3.LUT R50, R50, 0xffff, RZ, 0xc0, !PT ;  /* 0x0000ffff32327812 */ /* 0x000fe400078ec0ff */
[----:B------:R-:W-:-:S03]  /*15480*/  LOP3.LUT R51, R58, 0xffff, RZ, 0xc0, !PT ;  /* 0x0000ffff3a337812 */ /* 0x000fc600078ec0ff */
[----:B------:R-:W0:Y:S01]  /*15490*/  LDC R48, c[0x0][0x3b8] ;  /* 0x0000ee00ff307b82 */ /* 0x000e220000000800 */
[----:B------:R2:W-:Y:S04]  /*154a0*/  STS.128 [R2], R72 ;  /* 0x0000004802007388 */ /* 0x0005e80000000c00 */
[----:B------:R-:W-:Y:S01]  /*154b0*/  STS.128 [R2+0x400], R84 ;  /* 0x0004005402007388 */ /* 0x000fe20000000c00 */
[----:B------:R-:W-:Y:S02]  /*154c0*/  LOP3.LUT R66, R66, 0xffff, RZ, 0xc0, !PT ;  /* 0x0000ffff42427812 */ /* 0x000fe400078ec0ff */
[----:B------:R-:W-:Y:S02]  /*154d0*/  LOP3.LUT R49, R42, 0xffff, RZ, 0xc0, !PT ;  /* 0x0000ffff2a317812 */ /* 0x000fe400078ec0ff */
[----:B------:R-:W-:Y:S01]  /*154e0*/  PRMT R57, R35, 0x4210, R50 ;  /* 0x0000421023397816 */ /* 0x000fe20000000032 */
[----:B------:R-:W-:Y:S01]  /*154f0*/  BAR.SYNC.DEFER_BLOCKING 0x0 ;  /* 0x0000000000007b1d */ /* 0x000fe20000010000 */
[----:B------:R-:W-:-:S02]  /*15500*/  PRMT R58, R40, 0x4210, R51 ;  /* 0x00004210283a7816 */ /* 0x000fc40000000033 */
[----:B------:R-:W-:-:S03]  /*15510*/  PRMT R59, R41, 0x4210, R66 ;  /* 0x00004210293b7816 */ /* 0x000fc60000000042 */
[----:B------:R-:W2:Y:S04]  /*15520*/  LDS.128 R40, [R160] ;  /* 0x00000000a0287984 */ /* 0x000ea80000000c00 */
[----:B------:R-:W-:Y:S01]  /*15530*/  LDS.128 R32, [R160+0x800] ;  /* 0x00080000a0207984 */ /* 0x000fe20000000c00 */
[--C-:B------:R-:W-:Y:S01]  /*15540*/  PRMT R56, R56, 0x4210, R49.reuse ;  /* 0x0000421038387816 */ /* 0x100fe20000000031 */
[----:B------:R-:W-:Y:S01]  /*15550*/  BAR.SYNC.DEFER_BLOCKING 0x0 ;  /* 0x0000000000007b1d */ /* 0x000fe20000010000 */
[----:B------:R-:W-:Y:S02]  /*15560*/  PRMT R96, R96, 0x5210, R49 ;  /* 0x0000521060607816 */ /* 0x000fe40000000031 */
[----:B------:R-:W-:Y:S02]  /*15570*/  PRMT R97, R89, 0x5210, R50 ;  /* 0x0000521059617816 */ /* 0x000fe40000000032 */
[----:B------:R-:W-:-:S02]  /*15580*/  PRMT R98, R98, 0x5210, R51 ;  /* 0x0000521062627816 */ /* 0x000fc40000000033 */
[----:B------:R-:W-:Y:S01]  /*15590*/  PRMT R99, R93, 0x5210, R66 ;  /* 0x000052105d637816 */ /* 0x000fe20000000042 */
[----:B-1----:R-:W-:Y:S01]  /*155a0*/  IMAD R50, R185, UR4, RZ ;  /* 0x00000004b9327c24 */ /* 0x002fe2000f8e02ff */
[C---:B------:R-:W-:Y:S01]  /*155b0*/  ISETP.LT.AND P1, PT, R0.reuse, UR19, !P0 ;  /* 0x0000001300007c0c */ /* 0x040fe2000c721270 */
[-C--:B0-----:R-:W-:Y:S01]  /*155c0*/  IMAD R51, R0, R48.reuse, RZ ;  /* 0x0000003000337224 */ /* 0x081fe200078e02ff */
[----:B------:R-:W0:Y:S02]  /*155d0*/  LDCU UR4, c[0x0][0x39c] ;  /* 0x00007380ff0477ac */ /* 0x000e240008000800 */
[C---:B------:R-:W-:Y:S01]  /*155e0*/  IADD3 R49, P5, PT, R50.reuse, UR16, RZ ;  /* 0x0000001032317c10 */ /* 0x040fe2000ffbe0ff */
[----:B------:R1:W-:Y:S04]  /*155f0*/  STS.128 [R2], R56 ;  /* 0x0000003802007388 */ /* 0x0003e80000000c00 */
[----:B------:R-:W-:Y:S01]  /*15600*/  STS.128 [R2+0x400], R96 ;  /* 0x0004006002007388 */ /* 0x000fe20000000c00 */
[----:B------:R-:W-:Y:S01]  /*15610*/  BAR.SYNC.DEFER_BLOCKING 0x0 ;  /* 0x0000000000007b1d */ /* 0x000fe20000010000 */
[C---:B------:R-:W-:Y:S01]  /*15620*/  ISETP.LT.AND P3, PT, R161.reuse, UR5, !P0 ;  /* 0x00000005a1007c0c */ /* 0x040fe2000c761270 */
[----:B------:R-:W-:Y:S01]  /*15630*/  IMAD R161, R161, R48, RZ ;  /* 0x00000030a1a17224 */ /* 0x000fe200078e02ff */
[----:B------:R-:W-:-:S02]  /*15640*/  LEA.HI.X.SX32 R50, R50, UR17, 0x1, P5 ;  /* 0x0000001132327c11 */ /* 0x000fc4000a8f0eff */
[----:B--2---:R-:W-:Y:S01]  /*15650*/  PRMT R75, R12, 0x7770, RZ ;  /* 0x000077700c4b7816 */ /* 0x004fe200000000ff */
[----:B------:R-:W2:Y:S01]  /*15660*/  LDCU UR5, c[0x0][0x39c] ;  /* 0x00007380ff0577ac */ /* 0x000ea20008000800 */
[-C--:B-1----:R-:W-:Y:S02]  /*15670*/  IADD3 R56, P6, PT, R51, R49.reuse, RZ ;  /* 0x0000003133387210 */ /* 0x082fe40007fde0ff */
[-C--:B------:R-:W-:Y:S02]  /*15680*/  IADD3 R58, P5, PT, R161, R49.reuse, RZ ;  /* 0x00000031a13a7210 */ /* 0x080fe40007fbe0ff */
[----:B------:R-:W-:Y:S02]  /*15690*/  LEA.HI.X.SX32 R57, R51, R50, 0x1, P6 ;  /* 0x0000003233397211 */ /* 0x000fe400030f0eff */
[C---:B------:R-:W-:Y:S01]  /*156a0*/  ISETP.LT.AND P6, PT, R162.reuse, UR6, !P0 ;  /* 0x00000006a2007c0c */ /* 0x040fe2000c7c1270 */
[----:B------:R-:W-:Y:S01]  /*156b0*/  IMAD R162, R162, R48, RZ ;  /* 0x00000030a2a27224 */ /* 0x000fe200078e02ff */
[----:B------:R-:W-:Y:S01]  /*156c0*/  LEA.HI.X.SX32 R59, R161, R50, 0x1, P5 ;  /* 0x00000032a13b7211 */ /* 0x000fe200028f0eff */
[----:B------:R-:W1:Y:S01]  /*156d0*/  LDCU UR6, c[0x0][0x39c] ;  /* 0x00007380ff0677ac */ /* 0x000e620008000800 */
[----:B------:R-:W-:Y:S01]  /*156e0*/  PRMT R73, R12, 0x7771, RZ ;  /* 0x000077710c497816 */ /* 0x000fe200000000ff */
[----:B------:R2:W-:Y:S01]  /*156f0*/  @P1 STG.E.U8 desc[UR24][R56.64], R75 ;  /* 0x0000004b38001986 */ /* 0x0005e2000c101118 */
[----:B------:R-:W-:-:S03]  /*15700*/  IADD3 R64, P1, PT, R162, R49, RZ ;  /* 0x00000031a2407210 */ /* 0x000fc60007f3e0ff */
[----:B------:R1:W-:Y:S01]  /*15710*/  @P3 STG.E.U8 desc[UR24][R58.64], R73 ;  /* 0x000000493a003986 */ /* 0x0003e2000c101118 */
[C---:B------:R-:W-:Y:S01]  /*15720*/  ISETP.LT.AND P3, PT, R163.reuse, UR7, !P0 ;  /* 0x00000007a3007c0c */ /* 0x040fe2000c761270 */
[----:B------:R-:W-:Y:S01]  /*15730*/  IMAD R163, R163, R48, RZ ;  /* 0x00000030a3a37224 */ /* 0x000fe200078e02ff */
[----:B------:R-:W-:Y:S01]  /*15740*/  LEA.HI.X.SX32 R65, R162, R50, 0x1, P1 ;  /* 0x00000032a2417211 */ /* 0x000fe200008f0eff */
[----:B------:R-:W3:Y:S01]  /*15750*/  LDCU UR7, c[0x0][0x39c] ;  /* 0x00007380ff0777ac */ /* 0x000ee20008000800 */
[----:B------:R-:W-:Y:S02]  /*15760*/  PRMT R67, R12, 0x7772, RZ ;  /* 0x000077720c437816 */ /* 0x000fe400000000ff */
[C---:B0-----:R-:W-:Y:S01]  /*15770*/  ISETP.LT.AND P1, PT, R164.reuse, UR4, !P0 ;  /* 0x00000004a4007c0c */ /* 0x041fe2000c721270 */
[----:B------:R-:W-:Y:S01]  /*15780*/  IMAD R164, R164, R48, RZ ;  /* 0x00000030a4a47224 */ /* 0x000fe200078e02ff */
[-C--:B--2---:R-:W-:Y:S01]  /*15790*/  IADD3 R56, P5, PT, R163, R49.reuse, RZ ;  /* 0x00000031a3387210 */ /* 0x084fe20007fbe0ff */
[----:B------:R0:W-:Y:S01]  /*157a0*/  @P6 STG.E.U8 desc[UR24][R64.64], R67 ;  /* 0x0000004340006986 */ /* 0x0001e2000c101118 */
[----:B------:R-:W-:Y:S01]  /*157b0*/  PRMT R75, R12, 0x7773, RZ ;  /* 0x000077730c4b7816 */ /* 0x000fe200000000ff */
[----:B------:R-:W2:Y:S01]  /*157c0*/  LDCU UR4, c[0x0][0x39c] ;  /* 0x00007380ff0477ac */ /* 0x000ea20008000800 */
[----:B-1----:R-:W-:-:S02]  /*157d0*/  IADD3 R58, P6, PT, R164, R49, RZ ;  /* 0x00000031a43a7210 */ /* 0x002fc40007fde0ff */
[----:B------:R-:W-:Y:S02]  /*157e0*/  LEA.HI.X.SX32 R57, R163, R50, 0x1, P5 ;  /* 0x00000032a3397211 */ /* 0x000fe400028f0eff */
[C---:B------:R-:W-:Y:S01]  /*157f0*/  ISETP.LT.AND P5, PT, R165.reuse, UR5, !P0 ;  /* 0x00000005a5007c0c */ /* 0x040fe2000c7a1270 */
[----:B------:R-:W-:Y:S01]  /*15800*/  IMAD R165, R165, R48, RZ ;  /* 0x00000030a5a57224 */ /* 0x000fe200078e02ff */
[----:B------:R-:W-:Y:S02]  /*15810*/  LEA.HI.X.SX32 R59, R164, R50, 0x1, P6 ;  /* 0x00000032a43b7211 */ /* 0x000fe400030f0eff */
[----:B------:R-:W-:Y:S01]  /*15820*/  PRMT R73, R13, 0x7770, RZ ;  /* 0x000077700d497816 */ /* 0x000fe200000000ff */
[----:B------:R1:W-:Y:S01]  /*15830*/  @P3 STG.E.U8 desc[UR24][R56.64], R75 ;  /* 0x0000004b38003986 */ /* 0x0003e2000c101118 */
[----:B------:R-:W2:Y:S03]  /*15840*/  LDCU UR5, c[0x0][0x39c] ;  /* 0x00007380ff0577ac */ /* 0x000ea60008000800 */
[----:B------:R2:W-:Y:S01]  /*15850*/  @P1 STG.E.U8 desc[UR24][R58.64], R73 ;  /* 0x000000493a001986 */ /* 0x0005e2000c101118 */
[----:B0-----:R-:W-:-:S02]  /*15860*/  IADD3 R64, P1, PT, R165, R49, RZ ;  /* 0x00000031a5407210 */ /* 0x001fc40007f3e0ff */
[C---:B------:R-:W-:Y:S01]  /*15870*/  ISETP.LT.AND P3, PT, R166.reuse, UR6, !P0 ;  /* 0x00000006a6007c0c */ /* 0x040fe2000c761270 */
[----:B------:R-:W-:Y:S01]  /*15880*/  IMAD R166, R166, R48, RZ ;  /* 0x00000030a6a67224 */ /* 0x000fe200078e02ff */
[----:B------:R-:W-:Y:S01]  /*15890*/  LEA.HI.X.SX32 R65, R165, R50, 0x1, P1 ;  /* 0x00000032a5417211 */ /* 0x000fe200008f0eff */
[----:B------:R-:W0:Y:S01]  /*158a0*/  LDCU UR6, c[0x0][0x39c] ;  /* 0x00007380ff0677ac */ /* 0x000e220008000800 */
[----:B------:R-:W-:Y:S02]  /*158b0*/  PRMT R67, R13, 0x7771, RZ ;  /* 0x000077710d437816 */ /* 0x000fe400000000ff */
[C---:B------:R-:W-:Y:S01]  /*158c0*/  ISETP.LT.AND P1, PT, R167.reuse, UR8, !P0 ;  /* 0x00000008a7007c0c */ /* 0x040fe2000c721270 */
[----:B------:R-:W-:Y:S01]  /*158d0*/  IMAD R167, R167, R48, RZ ;  /* 0x00000030a7a77224 */ /* 0x000fe200078e02ff */
[-C--:B-1----:R-:W-:Y:S01]  /*158e0*/  IADD3 R56, P6, PT, R166, R49.reuse, RZ ;  /* 0x00000031a6387210 */ /* 0x082fe20007fde0ff */
[----:B------:R1:W-:Y:S01]  /*158f0*/  @P5 STG.E.U8 desc[UR24][R64.64], R67 ;  /* 0x0000004340005986 */ /* 0x0003e2000c101118 */
[----:B------:R-:W-:Y:S01]  /*15900*/  PRMT R75, R13, 0x7772, RZ ;  /* 0x000077720d4b7816 */ /* 0x000fe200000000ff */
[----:B------:R-:W0:Y:S01]  /*15910*/  LDCU UR8, c[0x0][0x39c] ;  /* 0x00007380ff0877ac */ /* 0x000e220008000800 */
[----:B--2---:R-:W-:-:S02]  /*15920*/  IADD3 R58, P5, PT, R167, R49, RZ ;  /* 0x00000031a73a7210 */ /* 0x004fc40007fbe0ff */
[----:B------:R-:W-:Y:S02]  /*15930*/  LEA.HI.X.SX32 R57, R166, R50, 0x1, P6 ;  /* 0x00000032a6397211 */ /* 0x000fe400030f0eff */
[C---:B------:R-:W-:Y:S01]  /*15940*/  ISETP.LT.AND P6, PT, R168.reuse, UR4, !P0 ;  /* 0x00000004a8007c0c */ /* 0x040fe2000c7c1270 */
[----:B------:R-:W-:Y:S01]  /*15950*/  IMAD R168, R168, R48, RZ ;  /* 0x00000030a8a87224 */ /* 0x000fe200078e02ff */
[----:B------:R-:W-:Y:S02]  /*15960*/  LEA.HI.X.SX32 R59, R167, R50, 0x1, P5 ;  /* 0x00000032a73b7211 */ /* 0x000fe400028f0eff */
[----:B------:R-:W-:Y:S01]  /*15970*/  PRMT R73, R13, 0x7773, RZ ;  /* 0x000077730d497816 */ /* 0x000fe200000000ff */
[----:B------:R2:W-:Y:S01]  /*15980*/  @P3 STG.E.U8 desc[UR24][R56.64], R75 ;  /* 0x0000004b38003986 */ /* 0x0005e2000c101118 */
[C---:B------:R-:W-:Y:S01]  /*15990*/  ISETP.LT.AND P5, PT, R169.reuse, UR5, !P0 ;  /* 0x00000005a9007c0c */ /* 0x040fe2000c7a1270 */
[----:B------:R-:W-:Y:S01]  /*159a0*/  IMAD R169, R169, R48, RZ ;  /* 0x00000030a9a97224 */ /* 0x000fe200078e02ff */
[----:B------:R-:W4:Y:S01]  /*159b0*/  LDCU UR4, c[0x0][0x39c] ;  /* 0x00007380ff0477ac */ /* 0x000f220008000800 */
[----:B------:R0:W-:Y:S01]  /*159c0*/  @P1 STG.E.U8 desc[UR24][R58.64], R73 ;  /* 0x000000493a001986 */ /* 0x0001e2000c101118 */
[----:B------:R-:W-:-:S02]  /*159d0*/  IADD3 R12, P1, PT, R168, R49, RZ ;  /* 0x00000031a80c7210 */ /* 0x000fc40007f3e0ff */
[----:B-1----:R-:W-:Y:S01]  /*159e0*/  PRMT R67, R14, 0x7770, RZ ;  /* 0x000077700e437816 */ /* 0x002fe200000000ff */
[----:B------:R-:W1:Y:S01]  /*159f0*/  LDCU UR5, c[0x0][0x39c] ;  /* 0x00007380ff0577ac */ /* 0x000e620008000800 */
[----:B------:R-:W-:Y:S02]  /*15a00*/  LEA.HI.X.SX32 R13, R168, R50, 0x1, P1 ;  /* 0x00000032a80d7211 */ /* 0x000fe400008f0eff */
[C---:B---3--:R-:W-:Y:S01]  /*15a10*/  ISETP.LT.AND P3, PT, R170.reuse, UR7, !P0 ;  /* 0x00000007aa007c0c */ /* 0x048fe2000c761270 */
[----:B------:R-:W-:Y:S01]  /*15a20*/  IMAD R170, R170, R48, RZ ;  /* 0x00000030aaaa7224 */ /* 0x000fe200078e02ff */
[C---:B--2---:R-:W-:Y:S01]  /*15a30*/  IADD3 R56, P1, PT, R169.reuse, R49, RZ ;  /* 0x00000031a9387210 */ /* 0x044fe20007f3e0ff */
[----:B------:R2:W-:Y:S01]  /*15a40*/  @P6 STG.E.U8 desc[UR24][R12.64], R67 ;  /* 0x000000430c006986 */ /* 0x0005e2000c101118 */
[----:B------:R-:W-:Y:S01]  /*15a50*/  PRMT R65, R14, 0x7772, RZ ;  /* 0x000077720e417816 */ /* 0x000fe200000000ff */
[----:B------:R-:W3:Y:S01]  /*15a60*/  LDCU UR7, c[0x0][0x39c] ;  /* 0x00007380ff0777ac */ /* 0x000ee20008000800 */
[----:B------:R-:W-:-:S02]  /*15a70*/  LEA.HI.X.SX32 R57, R169, R50, 0x1, P1 ;  /* 0x00000032a9397211 */ /* 0x000fc400008f0eff */
[C---:B0-----:R-:W-:Y:S01]  /*15a80*/  ISETP.LT.AND P1, PT, R171.reuse, UR6, !P0 ;  /* 0x00000006ab007c0c */ /* 0x041fe2000c721270 */
[----:B------:R-:W-:Y:S01]  /*15a90*/  IMAD R171, R171, R48, RZ ;  /* 0x00000030abab7224 */ /* 0x000fe200078e02ff */
[-C--:B------:R-:W-:Y:S01]  /*15aa0*/  IADD3 R58, P6, PT, R170, R49.reuse, RZ ;  /* 0x00000031aa3a7210 */ /* 0x080fe20007fde0ff */
[----:B------:R-:W0:Y:S01]  /*15ab0*/  LDCU UR6, c[0x0][0x39c] ;  /* 0x00007380ff0677ac */ /* 0x000e220008000800 */
[----:B------:R-:W-:Y:S02]  /*15ac0*/  PRMT R73, R14, 0x7771, RZ ;  /* 0x000077710e497816 */ /* 0x000fe400000000ff */
[----:B------:R-:W-:Y:S02]  /*15ad0*/  LEA.HI.X.SX32 R59, R170, R50, 0x1, P6 ;  /* 0x00000032aa3b7211 */ /* 0x000fe400030f0eff */
[C---:B--2---:R-:W-:Y:S01]  /*15ae0*/  IADD3 R12, P6, PT, R171.reuse, R49, RZ ;  /* 0x00000031ab0c7210 */ /* 0x044fe20007fde0ff */
[----:B------:R2:W-:Y:S01]  /*15af0*/  @P5 STG.E.U8 desc[UR24][R56.64], R73 ;  /* 0x0000004938005986 */ /* 0x0005e2000c101118 */
[C---:B----4-:R-:W-:Y:S01]  /*15b00*/  ISETP.LT.AND P5, PT, R172.reuse, UR4, !P0 ;  /* 0x00000004ac007c0c */ /* 0x050fe2000c7a1270 */
[----:B------:R-:W-:Y:S01]  /*15b10*/  IMAD R172, R172, R48, RZ ;  /* 0x00000030acac7224 */ /* 0x000fe200078e02ff */
[----:B------:R-:W-:-:S02]  /*15b20*/  LEA.HI.X.SX32 R13, R171, R50, 0x1, P6 ;  /* 0x00000032ab0d7211 */ /* 0x000fc400030f0eff */
[----:B------:R-:W-:Y:S01]  /*15b30*/  PRMT R67, R14, 0x7773, RZ ;  /* 0x000077730e437816 */ /* 0x000fe200000000ff */
[----:B------:R4:W-:Y:S01]  /*15b40*/  @P3 STG.E.U8 desc[UR24][R58.64], R65 ;  /* 0x000000413a003986 */ /* 0x0009e2000c101118 */
[C---:B------:R-:W-:Y:S01]  /*15b50*/  ISETP.LT.AND P3, PT, R173.reuse, UR8, !P0 ;  /* 0x00000008ad007c0c */ /* 0x040fe2000c761270 */
[----:B------:R-:W-:Y:S01]  /*15b60*/  IMAD R173, R173, R48, RZ ;  /* 0x00000030adad7224 */ /* 0x000fe200078e02ff */
[----:B------:R-:W0:Y:S01]  /*15b70*/  LDCU UR4, c[0x0][0x39c] ;  /* 0x00007380ff0477ac */ /* 0x000e220008000800 */
[----:B------:R0:W-:Y:S01]  /*15b80*/  @P1 STG.E.U8 desc[UR24][R12.64], R67 ;  /* 0x000000430c001986 */ /* 0x0001e2000c101118 */
[----:B--2---:R-:W-:-:S04]  /*15b90*/  IADD3 R56, P1, PT, R172, R49, RZ ;  /* 0x00000031ac387210 */ /* 0x004fc80007f3e0ff */
[----:B------:R-:W-:Y:S02]  /*15ba0*/  LEA.HI.X.SX32 R57, R172, R50, 0x1, P1 ;  /* 0x00000032ac397211 */ /* 0x000fe400008f0eff */
[-C--:B----4-:R-:W-:Y:S02]  /*15bb0*/  IADD3 R58, P6, PT, R173, R49.reuse, RZ ;  /* 0x00000031ad3a7210 */ /* 0x090fe40007fde0ff */
[C---:B-1----:R-:W-:Y:S01]  /*15bc0*/  ISETP.LT.AND P1, PT, R174.reuse, UR5, !P0 ;  /* 0x00000005ae007c0c */ /* 0x042fe2000c721270 */
[----:B------:R-:W-:Y:S01]  /*15bd0*/  IMAD R174, R174, R48, RZ ;  /* 0x00000030aeae7224 */ /* 0x000fe200078e02ff */
[----:B------:R-:W-:Y:S01]  /*15be0*/  PRMT R73, R15, 0x7770, RZ ;  /* 0x000077700f497816 */ /* 0x000fe200000000ff */
[----:B------:R-:W1:Y:S01]  /*15bf0*/  LDCU UR5, c[0x0][0x39c] ;  /* 0x00007380ff0577ac */ /* 0x000e620008000800 */
[----:B------:R-:W-:Y:S02]  /*15c00*/  LEA.HI.X.SX32 R59, R173, R50, 0x1, P6 ;  /* 0x00000032ad3b7211 */ /* 0x000fe400030f0eff */
[----:B------:R-:W-:Y:S01]  /*15c10*/  PRMT R65, R15, 0x7771, RZ ;  /* 0x000077710f417816 */ /* 0x000fe200000000ff */
[----:B------:R2:W-:Y:S01]  /*15c20*/  @P5 STG.E.U8 desc[UR24][R56.64], R73 ;  /* 0x0000004938005986 */ /* 0x0005e2000c101118 */
[----:B0-----:R-:W-:-:S02]  /*15c30*/  IADD3 R12, P6, PT, R174, R49, RZ ;  /* 0x00000031ae0c7210 */ /* 0x001fc40007fde0ff */
[----:B------:R-:W-:Y:S01]  /*15c40*/  LOP3.LUT R2, R0, 0x24, RZ, 0xfc, !PT ;  /* 0x0000002400027812 */ /* 0x000fe200078efcff */
[----:B------:R0:W-:Y:S01]  /*15c50*/  @P3 STG.E.U8 desc[UR24][R58.64], R65 ;  /* 0x000000413a003986 */ /* 0x0001e2000c101118 */
[C---:B------:R-:W-:Y:S01]  /*15c60*/  ISETP.LT.AND P3, PT, R175.reuse, UR6, !P0 ;  /* 0x00000006af007c0c */ /* 0x040fe2000c761270 */
[----:B------:R-:W-:Y:S01]  /*15c70*/  IMAD R175, R175, R48, RZ ;  /* 0x00000030afaf7224 */ /* 0x000fe200078e02ff */
[-C--:B------:R-:W-:Y:S01]  /*15c80*/  LEA.HI.X.SX32 R13, R174, R50.reuse, 0x1, P6 ;  /* 0x00000032ae0d7211 */ /* 0x080fe200030f0eff */
[----:B------:R-:W-:Y:S01]  /*15c90*/  IMAD R51, R48, 0x20, R51 ;  /* 0x0000002030337824 */ /* 0x000fe200078e0233 */
[----:B------:R-:W-:Y:S01]  /*15ca0*/  PRMT R67, R15, 0x7772, RZ ;  /* 0x000077720f437816 */ /* 0x000fe200000000ff */
[----:B------:R-:W4:Y:S01]  /*15cb0*/  LDCU UR6, c[0x0][0x39c] ;  /* 0x00007380ff0677ac */ /* 0x000f220008000800 */
[----:B---3--:R-:W-:Y:S02]  /*15cc0*/  ISETP.LT.AND P5, PT, R2, UR7, !P0 ;  /* 0x0000000702007c0c */ /* 0x008fe4000c7a1270 */
[----:B------:R-:W-:Y:S01]  /*15cd0*/  LOP3.LUT R2, R0, 0x26, RZ, 0xfc, !PT ;  /* 0x0000002600027812 */ /* 0x000fe200078efcff */
[----:B------:R3:W-:Y:S01]  /*15ce0*/  @P1 STG.E.U8 desc[UR24][R12.64], R67 ;  /* 0x000000430c001986 */ /* 0x0007e2000c101118 */
[C---:B--2---:R-:W-:Y:S01]  /*15cf0*/  IADD3 R56, P6, PT, R175.reuse, R49, RZ ;  /* 0x00000031af387210 */ /* 0x044fe20007fde0ff */
[----:B------:R-:W2:Y:S01]  /*15d00*/  LDCU UR7, c[0x0][0x39c] ;  /* 0x00007380ff0777ac */ /* 0x000ea20008000800 */
[----:B------:R-:W-:Y:S01]  /*15d10*/  ISETP.LT.AND P1, PT, R2, UR4, !P0 ;  /* 0x0000000402007c0c */ /* 0x000fe2000c721270 */
[----:B------:R-:W2:Y:S01]  /*15d20*/  LDCU UR4, c[0x0][0x39c] ;  /* 0x00007380ff0477ac */ /* 0x000ea20008000800 */
[----:B------:R-:W-:-:S02]  /*15d30*/  LEA.HI.X.SX32 R57, R175, R50, 0x1, P6 ;  /* 0x00000032af397211 */ /* 0x000fc400030f0eff */
[-C--:B------:R-:W-:Y:S02]  /*15d40*/  IADD3 R14, P6, PT, R51, R49.reuse, RZ ;  /* 0x00000031330e7210 */ /* 0x080fe40007fde0ff */
[----:B0-----:R-:W-:Y:S02]  /*15d50*/  PRMT R65, R15, 0x7773, RZ ;  /* 0x000077730f417816 */ /* 0x001fe400000000ff */
[-C--:B------:R-:W-:Y:S01]  /*15d60*/  LEA.HI.X.SX32 R15, R51, R50.reuse, 0x1, P6 ;  /* 0x00000032330f7211 */ /* 0x080fe200030f0eff */
[----:B------:R-:W-:Y:S01]  /*15d70*/  IMAD R51, R48, 0x2, R51 ;  /* 0x0000000230337824 */ /* 0x000fe200078e0233 */
[----:B---3--:R-:W-:Y:S02]  /*15d80*/  PRMT R67, R20, 0x7770, RZ ;  /* 0x0000777014437816 */ /* 0x008fe400000000ff */
[----:B------:R-:W-:Y:S01]  /*15d90*/  LOP3.LUT R2, R0, 0x28, RZ, 0xfc, !PT ;  /* 0x0000002800027812 */ /* 0x000fe200078efcff */
[----:B------:R0:W-:Y:S03]  /*15da0*/  @P3 STG.E.U8 desc[UR24][R56.64], R65 ;  /* 0x0000004138003986 */ /* 0x0001e6000c101118 */
[----:B-1----:R-:W-:Y:S01]  /*15db0*/  ISETP.LT.AND P3, PT, R2, UR5, !P0 ;  /* 0x0000000502007c0c */ /* 0x002fe2000c761270 */
[----:B------:R1:W-:Y:S01]  /*15dc0*/  @P4 STG.E.U8 desc[UR24][R14.64], R67 ;  /* 0x000000430e004986 */ /* 0x0003e2000c101118 */
[C---:B------:R-:W-:Y:S01]  /*15dd0*/  IADD3 R12, P4, PT, R51.reuse, R49, RZ ;  /* 0x00000031330c7210 */ /* 0x040fe20007f9e0ff */
[----:B------:R-:W-:Y:S01]  /*15de0*/  IMAD R59, R48, 0x2, R51 ;  /* 0x00000002303b7824 */ /* 0x000fe200078e0233 */
[----:B------:R-:W-:Y:S01]  /*15df0*/  LOP3.LUT R2, R0, 0x2a, RZ, 0xfc, !PT ;  /* 0x0000002a00027812 */ /* 0x000fe200078efcff */
[----:B------:R-:W3:Y:S01]  /*15e00*/  LDCU UR5, c[0x0][0x39c] ;  /* 0x00007380ff0577ac */ /* 0x000ee20008000800 */
[----:B------:R-:W-:-:S02]  /*15e10*/  LEA.HI.X.SX32 R13, R51, R50, 0x1, P4 ;  /* 0x00000032330d7211 */ /* 0x000fc400020f0eff */
[----:B------:R-:W-:Y:S02]  /*15e20*/  PRMT R75, R20, 0x7771, RZ ;  /* 0x00007771144b7816 */ /* 0x000fe400000000ff */
[----:B--2---:R-:W-:Y:S01]  /*15e30*/  ISETP.LT.AND P4, PT, R2, UR4, !P0 ;  /* 0x0000000402007c0c */ /* 0x004fe2000c781270 */
[----:B------:R-:W-:Y:S01]  /*15e40*/  IMAD R51, R48, 0x2, R59 ;  /* 0x0000000230337824 */ /* 0x000fe200078e023b */
[----:B------:R-:W-:Y:S01]  /*15e50*/  LOP3.LUT R2, R0, 0x2c, RZ, 0xfc, !PT ;  /* 0x0000002c00027812 */ /* 0x000fe200078efcff */
[----:B------:R2:W-:Y:S01]  /*15e60*/  @P2 STG.E.U8 desc[UR24][R12.64], R75 ;  /* 0x0000004b0c002986 */ /* 0x0005e2000c101118 */
[C---:B0-----:R-:W-:Y:S01]  /*15e70*/  IADD3 R56, P6, PT, R59.reuse, R49, RZ ;  /* 0x000000313b387210 */ /* 0x041fe20007fde0ff */
[----:B------:R-:W0:Y:S01]  /*15e80*/  LDCU UR4, c[0x0][0x39c] ;  /* 0x00007380ff0477ac */ /* 0x000e220008000800 */
[----:B----4-:R-:W-:Y:S01]  /*15e90*/  ISETP.LT.AND P2, PT, R2, UR6, !P0 ;  /* 0x0000000602007c0c */ /* 0x010fe2000c741270 */
[----:B------:R-:W4:Y:S01]  /*15ea0*/  LDCU UR6, c[0x0][0x39c] ;  /* 0x00007380ff0677ac */ /* 0x000f220008000800 */
[----:B------:R-:W-:-:S02]  /*15eb0*/  LEA.HI.X.SX32 R57, R59, R50, 0x1, P6 ;  /* 0x000000323b397211 */ /* 0x000fc400030f0eff */
[C---:B-1----:R-:W-:Y:S02]  /*15ec0*/  IADD3 R14, P6, PT, R51.reuse, R49, RZ ;  /* 0x00000031330e7210 */ /* 0x042fe40007fde0ff */
[----:B------:R-:W-:Y:S02]  /*15ed0*/  PRMT R73, R20, 0x7772, RZ ;  /* 0x0000777214497816 */ /* 0x000fe400000000ff */
[----:B------:R-:W-:Y:S01]  /*15ee0*/  LEA.HI.X.SX32 R15, R51, R50, 0x1, P6 ;  /* 0x00000032330f7211 */ /* 0x000fe200030f0eff */
[----:B------:R-:W-:Y:S01]  /*15ef0*/  IMAD R51, R48, 0x2, R51 ;  /* 0x0000000230337824 */ /* 0x000fe200078e0233 */
[----:B------:R-:W-:Y:S02]  /*15f00*/  PRMT R67, R20, 0x7773, RZ ;  /* 0x0000777314437816 */ /* 0x000fe400000000ff */
[----:B------:R-:W-:Y:S01]  /*15f10*/  LOP3.LUT R2, R0, 0x30, RZ, 0xfc, !PT ;  /* 0x0000003000027812 */ /* 0x000fe200078efcff */
[----:B------:R1:W-:Y:S01]  /*15f20*/  @P5 STG.E.U8 desc[UR24][R56.64], R73 ;  /* 0x0000004938005986 */ /* 0x0003e2000c101118 */
[----:B------:R-:W-:-:S02]  /*15f30*/  IMAD R59, R48, 0x2, R51 ;  /* 0x00000002303b7824 */ /* 0x000fc400078e0233 */
[----:B---3--:R-:W-:Y:S01]  /*15f40*/  ISETP.LT.AND P5, PT, R2, UR5, !P0 ;  /* 0x0000000502007c0c */ /* 0x008fe2000c7a1270 */
[----:B------:R3:W-:Y:S01]  /*15f50*/  @P1 STG.E.U8 desc[UR24][R14.64], R67 ;  /* 0x000000430e001986 */ /* 0x0007e2000c101118 */
[CC--:B--2---:R-:W-:Y:S01]  /*15f60*/  IADD3 R12, P1, PT, R51.reuse, R49.reuse, RZ ;  /* 0x00000031330c7210 */ /* 0x0c4fe20007f3e0ff */
[----:B------:R-:W2:Y:S01]  /*15f70*/  LDCU UR5, c[0x0][0x39c] ;  /* 0x00007380ff0577ac */ /* 0x000ea20008000800 */
[----:B------:R-:W-:Y:S02]  /*15f80*/  LOP3.LUT R2, R0, 0x32, RZ, 0xfc, !PT ;  /* 0x0000003200027812 */ /* 0x000fe400078efcff */
[----:B------:R-:W-:Y:S02]  /*15f90*/  LEA.HI.X.SX32 R13, R51, R50, 0x1, P1 ;  /* 0x00000032330d7211 */ /* 0x000fe400008f0eff */
[----:B----4-:R-:W-:Y:S01]  /*15fa0*/  ISETP.LT.AND P1, PT, R2, UR6, !P0 ;  /* 0x0000000602007c0c */ /* 0x010fe2000c721270 */
[----:B------:R-:W4:Y:S01]  /*15fb0*/  LDCU UR6, c[0x0][0x39c] ;  /* 0x00007380ff0677ac */ /* 0x000f220008000800 */
[----:B-1----:R-:W-:-:S02]  /*15fc0*/  IADD3 R56, P6, PT, R59, R49, RZ ;  /* 0x000000313b387210 */ /* 0x002fc40007fde0ff */
[----:B------:R-:W-:Y:S02]  /*15fd0*/  PRMT R65, R21, 0x7770, RZ ;  /* 0x0000777015417816 */ /* 0x000fe400000000ff */
[----:B------:R-:W-:Y:S01]  /*15fe0*/  LEA.HI.X.SX32 R57, R59, R50, 0x1, P6 ;  /* 0x000000323b397211 */ /* 0x000fe200030f0eff */
[----:B------:R-:W-:Y:S02]  /*15ff0*/  IMAD R59, R48, 0x2, R59 ;  /* 0x00000002303b7824 */ /* 0x000fe400078e023b */
[----:B---3--:R-:W-:Y:S01]  /*16000*/  VIADD R15, R3, 0x2e ;  /* 0x0000002e030f7836 */ /* 0x008fe20000000000 */
[----:B------:R1:W-:Y:S01]  /*16010*/  @P3 STG.E.U8 desc[UR24][R12.64], R65 ;  /* 0x000000410c003986 */ /* 0x0003e2000c101118 */
[----:B------:R-:W-:Y:S02]  /*16020*/  PRMT R51, R21, 0x7771, RZ ;  /* 0x0000777115337816 */ /* 0x000fe400000000ff */
[----:B------:R-:W-:Y:S01]  /*16030*/  IADD3 R14, P3, PT, R59, R49, RZ ;  /* 0x000000313b0e7210 */ /* 0x000fe20007f7e0ff */
[C---:B------:R-:W-:Y:S01]  /*16040*/  IMAD R2, R15.reuse, R48, RZ ;  /* 0x000000300f027224 */ /* 0x040fe200078e02ff */
[----:B------:R-:W-:Y:S01]  /*16050*/  LOP3.LUT R20, R0, 0x34, RZ, 0xfc, !PT ;  /* 0x0000003400147812 */ /* 0x000fe200078efcff */
[----:B------:R3:W-:Y:S01]  /*16060*/  @P4 STG.E.U8 desc[UR24][R56.64], R51 ;  /* 0x0000003338004986 */ /* 0x0007e2000c101118 */
[----:B0-----:R-:W-:Y:S01]  /*16070*/  ISETP.LT.AND P6, PT, R15, UR4, !P0 ;  /* 0x000000040f007c0c */ /* 0x001fe2000c7c1270 */
[----:B------:R-:W0:Y:S01]  /*16080*/  LDCU UR4, c[0x0][0x39c] ;  /* 0x00007380ff0477ac */ /* 0x000e220008000800 */
[----:B------:R-:W-:Y:S01]  /*16090*/  LEA.HI.X.SX32 R15, R59, R50, 0x1, P3 ;  /* 0x000000323b0f7211 */ /* 0x000fe200018f0eff */
[----:B------:R-:W-:Y:S01]  /*160a0*/  IMAD R59, R48, 0x4, R59 ;  /* 0x00000004303b7824 */ /* 0x000fe200078e023b */
[----:B--2---:R-:W-:Y:S01]  /*160b0*/  ISETP.LT.AND P3, PT, R20, UR5, !P0 ;  /* 0x0000000514007c0c */ /* 0x004fe2000c761270 */
[----:B------:R-:W2:Y:S01]  /*160c0*/  LDCU UR5, c[0x0][0x39c] ;  /* 0x00007380ff0577ac */ /* 0x000ea20008000800 */
[----:B-1----:R-:W-:-:S02]  /*160d0*/  PRMT R65, R21, 0x7772, RZ ;  /* 0x0000777215417816 */ /* 0x002fc400000000ff */
[-C--:B------:R-:W-:Y:S02]  /*160e0*/  IADD3 R12, P4, PT, R2, R49.reuse, RZ ;  /* 0x00000031020c7210 */ /* 0x080fe40007f9e0ff */
[----:B------:R-:W-:Y:S01]  /*160f0*/  LOP3.LUT R20, R0, 0x36, RZ, 0xfc, !PT ;  /* 0x0000003600147812 */ /* 0x000fe200078efcff */
[----:B------:R1:W-:Y:S01]  /*16100*/  @P2 STG.E.U8 desc[UR24][R14.64], R65 ;  /* 0x000000410e002986 */ /* 0x0003e2000c101118 */
[----:B------:R-:W-:Y:S02]  /*16110*/  LEA.HI.X.SX32 R13, R2, R50, 0x1, P4 ;  /* 0x00000032020d7211 */ /* 0x000fe400020f0eff */
[----:B----4-:R-:W-:Y:S01]  /*16120*/  ISETP.LT.AND P4, PT, R20, UR6, !P0 ;  /* 0x0000000614007c0c */ /* 0x010fe2000c781270 */
[----:B------:R-:W4:Y:S01]  /*16130*/  LDCU UR6, c[0x0][0x39c] ;  /* 0x00007380ff0677ac */ /* 0x000f220008000800 */
[----:B------:R-:W-:Y:S02]  /*16140*/  IADD3 R20, P2, PT, R59, R49, RZ ;  /* 0x000000313b147210 */ /* 0x000fe40007f5e0ff */
[----:B---3--:R-:W-:-:S02]  /*16150*/  PRMT R51, R21, 0x7773, RZ ;  /* 0x0000777315337816 */ /* 0x008fc400000000ff */
[----:B------:R-:W-:Y:S01]  /*16160*/  LEA.HI.X.SX32 R21, R59, R50, 0x1, P2 ;  /* 0x000000323b157211 */ /* 0x000fe200010f0eff */
[----:B------:R-:W-:Y:S01]  /*16170*/  IMAD R59, R48, 0x2, R59 ;  /* 0x00000002303b7824 */ /* 0x000fe200078e023b */
[----:B------:R-:W-:Y:S01]  /*16180*/  PRMT R57, R22, 0x7770, RZ ;  /* 0x0000777016397816 */ /* 0x000fe200000000ff */
[----:B------:R3:W-:Y:S01]  /*16190*/  @P6 STG.E.U8 desc[UR24][R12.64], R51 ;  /* 0x000000330c006986 */ /* 0x0007e2000c101118 */
[----:B------:R-:W-:-:S03]  /*161a0*/  LOP3.LUT R2, R0, 0x38, RZ, 0xfc, !PT ;  /* 0x0000003800027812 */ /* 0x000fc600078efcff */
[----:B------:R2:W-:Y:S01]  /*161b0*/  @P5 STG.E.U8 desc[UR24][R20.64], R57 ;  /* 0x0000003914005986 */ /* 0x0005e2000c101118 */
[----:B0-----:R-:W-:Y:S01]  /*161c0*/  ISETP.LT.AND P2, PT, R2, UR4, !P0 ;  /* 0x0000000402007c0c */ /* 0x001fe2000c741270 */
[----:B------:R-:W0:Y:S01]  /*161d0*/  LDCU UR4, c[0x0][0x39c] ;  /* 0x00007380ff0477ac */ /* 0x000e220008000800 */
[CC--:B-1----:R-:W-:Y:S01]  /*161e0*/  IADD3 R14, P5, PT, R59.reuse, R49.reuse, RZ ;  /* 0x000000313b0e7210 */ /* 0x0c2fe20007fbe0ff */
[----:B---3--:R-:W-:Y:S01]  /*161f0*/  IMAD R51, R48, 0x2, R59 ;  /* 0x0000000230337824 */ /* 0x008fe200078e023b */
[----:B------:R-:W-:Y:S02]  /*16200*/  LOP3.LUT R2, R0, 0x3a, RZ, 0xfc, !PT ;  /* 0x0000003a00027812 */ /* 0x000fe400078efcff */
[-C--:B------:R-:W-:Y:S02]  /*16210*/  LEA.HI.X.SX32 R15, R59, R50.reuse, 0x1, P5 ;  /* 0x000000323b0f7211 */ /* 0x080fe400028f0eff */
[C---:B------:R-:W-:Y:S02]  /*16220*/  IADD3 R12, P6, PT, R51.reuse, R49, RZ ;  /* 0x00000031330c7210 */ /* 0x040fe40007fde0ff */
[----:B--2---:R-:W-:Y:S01]  /*16230*/  ISETP.LT.AND P5, PT, R2, UR5, !P0 ;  /* 0x0000000502007c0c */ /* 0x004fe2000c7a1270 */
[----:B------:R-:W1:Y:S01]  /*16240*/  LDCU UR5, c[0x0][0x39c] ;  /* 0x00007380ff0577ac */ /* 0x000e620008000800 */
[----:B------:R-:W-:Y:S01]  /*16250*/  LEA.HI.X.SX32 R13, R51, R50, 0x1, P6 ;  /* 0x00000032330d7211 */ /* 0x000fe200030f0eff */
[----:B------:R-:W-:Y:S01]  /*16260*/  IMAD R51, R48, 0x2, R51 ;  /* 0x0000000230337824 */ /* 0x000fe200078e0233 */
[----:B------:R-:W-:-:S02]  /*16270*/  PRMT R65, R22, 0x7771, RZ ;  /* 0x0000777116417816 */ /* 0x000fc400000000ff */
[----:B------:R-:W-:Y:S01]  /*16280*/  LOP3.LUT R2, R0, 0x3c, RZ, 0xfc, !PT ;  /* 0x0000003c00027812 */ /* 0x000fe200078efcff */
[----:B------:R-:W-:Y:S01]  /*16290*/  IMAD R57, R48, 0x2, R51 ;  /* 0x0000000230397824 */ /* 0x000fe200078e0233 */
[CC--:B------:R-:W-:Y:S01]  /*162a0*/  IADD3 R20, P6, PT, R51.reuse, R49.reuse, RZ ;  /* 0x0000003133147210 */ /* 0x0c0fe20007fde0ff */
[----:B------:R2:W-:Y:S01]  /*162b0*/  @P1 STG.E.U8 desc[UR24][R14.64], R65 ;  /* 0x000000410e001986 */ /* 0x0005e2000c101118 */
[----:B------:R-:W-:Y:S02]  /*162c0*/  PRMT R59, R22, 0x7772, RZ ;  /* 0x00007772163b7816 */ /* 0x000fe400000000ff */
[----:B----4-:R-:W-:Y:S01]  /*162d0*/  ISETP.LT.AND P1, PT, R2, UR6, !P0 ;  /* 0x0000000602007c0c */ /* 0x010fe2000c721270 */
[----:B------:R-:W3:Y:S01]  /*162e0*/  LDCU UR6, c[0x0][0x39c] ;  /* 0x00007380ff0677ac */ /* 0x000ee20008000800 */
[----:B------:R-:W-:Y:S02]  /*162f0*/  LOP3.LUT R2, R0, 0x40, RZ, 0xfc, !PT ;  /* 0x0000004000027812 */ /* 0x000fe400078efcff */
[----:B------:R-:W-:Y:S01]  /*16300*/  LEA.HI.X.SX32 R21, R51, R50, 0x1, P6 ;  /* 0x0000003233157211 */ /* 0x000fe200030f0eff */
[----:B------:R4:W-:Y:S01]  /*16310*/  @P3 STG.E.U8 desc[UR24][R12.64], R59 ;  /* 0x0000003b0c003986 */ /* 0x0009e2000c101118 */
[----:B------:R-:W-:Y:S01]  /*16320*/  ISETP.LT.AND P3, PT, R2, UR7, !P0 ;  /* 0x0000000702007c0c */ /* 0x000fe2000c761270 */
[----:B------:R-:W0:Y:S01]  /*16330*/  LDCU UR7, c[0x0][0x39c] ;  /* 0x00007380ff0777ac */ /* 0x000e220008000800 */
[----:B--2---:R-:W-:-:S02]  /*16340*/  IADD3 R14, P6, PT, R57, R49, RZ ;  /* 0x00000031390e7210 */ /* 0x004fc40007fde0ff */
[----:B------:R-:W-:Y:S02]  /*16350*/  PRMT R65, R22, 0x7773, RZ ;  /* 0x0000777316417816 */ /* 0x000fe400000000ff */
[----:B------:R-:W-:Y:S02]  /*16360*/  LOP3.LUT R2, R0, 0x42, RZ, 0xfc, !PT ;  /* 0x0000004200027812 */ /* 0x000fe400078efcff */
[----:B------:R-:W-:Y:S01]  /*16370*/  LEA.HI.X.SX32 R15, R57, R50, 0x1, P6 ;  /* 0x00000032390f7211 */ /* 0x000fe200030f0eff */
[----:B------:R-:W-:Y:S01]  /*16380*/  IMAD R57, R48, 0x2, R57 ;  /* 0x0000000230397824 */ /* 0x000fe200078e0239 */
[----:B----4-:R-:W-:Y:S01]  /*16390*/  PRMT R59, R23, 0x7770, RZ ;  /* 0x00007770173b7816 */ /* 0x010fe200000000ff */
[----:B------:R2:W-:Y:S01]  /*163a0*/  @P4 STG.E.U8 desc[UR24][R20.64], R65 ;  /* 0x0000004114004986 */ /* 0x0005e2000c101118 */
[----:B-1----:R-:W-:Y:S01]  /*163b0*/  ISETP.LT.AND P4, PT, R2, UR5, !P0 ;  /* 0x0000000502007c0c */ /* 0x002fe2000c781270 */
[----:B------:R-:W1:Y:S02]  /*163c0*/  LDCU UR5, c[0x0][0x39c] ;  /* 0x00007380ff0577ac */ /* 0x000e640008000800 */
[----:B------:R4:W-:Y:S01]  /*163d0*/  @P2 STG.E.U8 desc[UR24][R14.64], R59 ;  /* 0x0000003b0e002986 */ /* 0x0009e2000c101118 */
[----:B------:R-:W-:Y:S01]  /*163e0*/  IADD3 R12, P2, PT, R57, R49, RZ ;  /* 0x00000031390c7210 */ /* 0x000fe20007f5e0ff */
[----:B------:R-:W-:Y:S01]  /*163f0*/  IMAD R51, R48, 0x2, R57 ;  /* 0x0000000230337824 */ /* 0x000fe200078e0239 */
[----:B------:R-:W-:-:S02]  /*16400*/  LOP3.LUT R2, R0, 0x44, RZ, 0xfc, !PT ;  /* 0x0000004400027812 */ /* 0x000fc400078efcff */
[----:B------:R-:W-:Y:S02]  /*16410*/  LEA.HI.X.SX32 R13, R57, R50, 0x1, P2 ;  /* 0x00000032390d7211 */ /* 0x000fe400010f0eff */
[----:B------:R-:W-:Y:S01]  /*16420*/  PRMT R57, R23, 0x7771, RZ ;  /* 0x0000777117397816 */ /* 0x000fe200000000ff */
[----:B--2---:R-:W-:Y:S01]  /*16430*/  VIADD R65, R3, 0x3e ;  /* 0x0000003e03417836 */ /* 0x004fe20000000000 */
[----:B------:R-:W-:Y:S02]  /*16440*/  IADD3 R20, P6, PT, R51, R49, RZ ;  /* 0x0000003133147210 */ /* 0x000fe40007fde0ff */
[----:B---3--:R-:W-:Y:S01]  /*16450*/  ISETP.LT.AND P2, PT, R2, UR6, !P0 ;  /* 0x0000000602007c0c */ /* 0x008fe2000c741270 */
[----:B------:R-:W-:Y:S01]  /*16460*/  IMAD R2, R65, R48, RZ ;  /* 0x0000003041027224 */ /* 0x000fe200078e02ff */
[----:B------:R2:W-:Y:S01]  /*16470*/  @P5 STG.E.U8 desc[UR24][R12.64], R57 ;  /* 0x000000390c005986 */ /* 0x0005e2000c101118 */
[----:B------:R-:W-:Y:S01]  /*16480*/  LEA.HI.X.SX32 R21, R51, R50, 0x1, P6 ;  /* 0x0000003233157211 */ /* 0x000fe200030f0eff */
[----:B------:R-:W3:Y:S01]  /*16490*/  LDCU UR6, c[0x0][0x39c] ;  /* 0x00007380ff0677ac */ /* 0x000ee20008000800 */
[----:B----4-:R-:W-:-:S02]  /*164a0*/  PRMT R59, R23, 0x7772, RZ ;  /* 0x00007772173b7816 */ /* 0x010fc400000000ff */
[----:B0-----:R-:W-:Y:S01]  /*164b0*/  ISETP.LT.AND P5, PT, R65, UR4, !P0 ;  /* 0x0000000441007c0c */ /* 0x001fe2000c7a1270 */
[----:B------:R-:W0:Y:S01]  /*164c0*/  LDCU UR4, c[0x0][0x39c] ;  /* 0x00007380ff0477ac */ /* 0x000e220008000800 */
[----:B------:R-:W-:Y:S01]  /*164d0*/  LOP3.LUT R15, R0, 0x46, RZ, 0xfc, !PT ;  /* 0x00000046000f7812 */ /* 0x000fe200078efcff */
[----:B------:R-:W-:Y:S01]  /*164e0*/  IMAD R51, R48, 0x4, R51 ;  /* 0x0000000430337824 */ /* 0x000fe200078e0233 */
[CC--:B------:R-:W-:Y:S01]  /*164f0*/  IADD3 R14, P6, PT, R2.reuse, R49.reuse, RZ ;  /* 0x00000031020e7210 */ /* 0x0c0fe20007fde0ff */
[----:B------:R4:W-:Y:S01]  /*16500*/  @P1 STG.E.U8 desc[UR24][R20.64], R59 ;  /* 0x0000003b14001986 */ /* 0x0009e2000c101118 */
[----:B-1----:R-:W-:Y:S01]  /*16510*/  ISETP.LT.AND P1, PT, R15, UR5, !P0 ;  /* 0x000000050f007c0c */ /* 0x002fe2000c721270 */
[----:B------:R-:W1:Y:S01]  /*16520*/  LDCU UR5, c[0x0][0x39c] ;  /* 0x00007380ff0577ac */ /* 0x000e620008000800 */
[----:B------:R-:W-:Y:S02]  /*16530*/  LEA.HI.X.SX32 R15, R2, R50, 0x1, P6 ;  /* 0x00000032020f7211 */ /* 0x000fe400030f0eff */
[----:B--2---:R-:W-:-:S02]  /*16540*/  IADD3 R12, P6, PT, R51, R49, RZ ;  /* 0x00000031330c7210 */ /* 0x004fc40007fde0ff */
[----:B------:R-:W-:Y:S02]  /*16550*/  PRMT R57, R23, 0x7773, RZ ;  /* 0x0000777317397816 */ /* 0x000fe400000000ff */
[----:B------:R-:W-:Y:S01]  /*16560*/  LEA.HI.X.SX32 R13, R51, R50, 0x1, P6 ;  /* 0x00000032330d7211 */ /* 0x000fe200030f0eff */
[----:B------:R-:W-:Y:S01]  /*16570*/  IMAD R51, R48, 0x2, R51 ;  /* 0x0000000230337824 */ /* 0x000fe200078e0233 */
[----:B----4-:R-:W-:Y:S01]  /*16580*/  PRMT R59, R36, 0x7770, RZ ;  /* 0x00007770243b7816 */ /* 0x010fe200000000ff */
[----:B------:R2:W-:Y:S01]  /*16590*/  @P5 STG.E.U8 desc[UR24][R14.64], R57 ;  /* 0x000000390e005986 */ /* 0x0005e2000c101118 */
[----:B------:R-:W-:Y:S01]  /*165a0*/  LOP3.LUT R2, R0, 0x48, RZ, 0xfc, !PT ;  /* 0x0000004800027812 */ /* 0x000fe200078efcff */
[----:B------:R-:W-:Y:S02]  /*165b0*/  IMAD R23, R48, 0x2, R51 ;  /* 0x0000000230177824 */ /* 0x000fe400078e0233 */
[----:B------:R4:W-:Y:S01]  /*165c0*/  @P3 STG.E.U8 desc[UR24][R12.64], R59 ;  /* 0x0000003b0c003986 */ /* 0x0009e2000c101118 */
[----:B------:R-:W-:-:S02]  /*165d0*/  IADD3 R20, P3, PT, R51, R49, RZ ;  /* 0x0000003133147210 */ /* 0x000fc40007f7e0ff */
[----:B0-----:R-:W-:Y:S01]  /*165e0*/  ISETP.LT.AND P5, PT, R2, UR4, !P0 ;  /* 0x0000000402007c0c */ /* 0x001fe2000c7a1270 */
[----:B------:R-:W0:Y:S01]  /*165f0*/  LDCU UR4, c[0x0][0x39c] ;  /* 0x00007380ff0477ac */ /* 0x000e220008000800 */
[----:B------:R-:W-:Y:S02]  /*16600*/  LOP3.LUT R2, R0, 0x4a, RZ, 0xfc, !PT ;  /* 0x0000004a00027812 */ /* 0x000fe400078efcff */
[----:B------:R-:W-:Y:S01]  /*16610*/  LEA.HI.X.SX32 R21, R51, R50, 0x1, P3 ;  /* 0x0000003233157211 */ /* 0x000fe200018f0eff */
[----:B------:R-:W-:Y:S01]  /*16620*/  IMAD R51, R48, 0x2, R23 ;  /* 0x0000000230337824 */ /* 0x000fe200078e0217 */
[----:B--2---:R-:W-:Y:S02]  /*16630*/  IADD3 R14, P6, PT, R23, R49, RZ ;  /* 0x00000031170e7210 */ /* 0x004fe40007fde0ff */
[----:B-1----:R-:W-:Y:S01]  /*16640*/  ISETP.LT.AND P3, PT, R2, UR5, !P0 ;  /* 0x0000000502007c0c */ /* 0x002fe2000c761270 */
[----:B------:R-:W1:Y:S01]  /*16650*/  LDCU UR5, c[0x0][0x39c] ;  /* 0x00007380ff0577ac */ /* 0x000e620008000800 */
[----:B------:R-:W-:-:S02]  /*16660*/  PRMT R65, R36, 0x7771, RZ ;  /* 0x0000777124417816 */ /* 0x000fc400000000ff */
[-C--:B------:R-:W-:Y:S02]  /*16670*/  LEA.HI.X.SX32 R15, R23, R50.reuse, 0x1, P6 ;  /* 0x00000032170f7211 */ /* 0x080fe400030f0eff */
[C---:B----4-:R-:W-:Y:S02]  /*16680*/  IADD3 R12, P6, PT, R51.reuse, R49, RZ ;  /* 0x00000031330c7210 */ /* 0x050fe40007fde0ff */
[----:B------:R-:W-:Y:S01]  /*16690*/  LOP3.LUT R2, R0, 0x4c, RZ, 0xfc, !PT ;  /* 0x0000004c00027812 */ /* 0x000fe200078efcff */
[----:B------:R2:W-:Y:S01]  /*166a0*/  @P4 STG.E.U8 desc[UR24][R20.64], R65 ;  /* 0x0000004114004986 */ /* 0x0005e2000c101118 */
[----:B------:R-:W-:Y:S02]  /*166b0*/  PRMT R59, R36, 0x7772, RZ ;  /* 0x00007772243b7816 */ /* 0x000fe400000000ff */
[----:B------:R-:W-:Y:S01]  /*166c0*/  LEA.HI.X.SX32 R13, R51, R50, 0x1, P6 ;  /* 0x00000032330d7211 */ /* 0x000fe200030f0eff */
[----:B------:R-:W-:Y:S01]  /*166d0*/  IMAD R51, R48, 0x2, R51 ;  /* 0x0000000230337824 */ /* 0x000fe200078e0233 */
[----:B------:R-:W-:-:S02]  /*166e0*/  PRMT R57, R36, 0x7773, RZ ;  /* 0x0000777324397816 */ /* 0x000fc400000000ff */
[----:B---3--:R-:W-:Y:S01]  /*166f0*/  ISETP.LT.AND P4, PT, R2, UR6, !P0 ;  /* 0x0000000602007c0c */ /* 0x008fe2000c781270 */
[----:B------:R3:W-:Y:S01]  /*16700*/  @P2 STG.E.U8 desc[UR24][R14.64], R59 ;  /* 0x0000003b0e002986 */ /* 0x0007e2000c101118 */
[----:B------:R-:W-:Y:S01]  /*16710*/  LOP3.LUT R2, R0, 0x50, RZ, 0xfc, !PT ;  /* 0x0000005000027812 */ /* 0x000fe200078efcff */
[----:B------:R-:W-:Y:S01]  /*16720*/  IMAD R23, R48, 0x2, R51 ;  /* 0x0000000230177824 */ /* 0x000fe200078e0233 */
[----:B------:R-:W4:Y:S01]  /*16730*/  LDCU UR6, c[0x0][0x39c] ;  /* 0x00007380ff0677ac */ /* 0x000f220008000800 */
[----:B------:R5:W-:Y:S01]  /*16740*/  @P1 STG.E.U8 desc[UR24][R12.64], R57 ;  /* 0x000000390c001986 */ /* 0x000be2000c101118 */
[----:B0-----:R-:W-:Y:S02]  /*16750*/  ISETP.LT.AND P2, PT, R2, UR4, !P0 ;  /* 0x0000000402007c0c */ /* 0x001fe4000c741270 */
[----:B--2---:R-:W-:Y:S01]  /*16760*/  IADD3 R20, P1, PT, R51, R49, RZ ;  /* 0x0000003133147210 */ /* 0x004fe20007f3e0ff */
[----:B------:R-:W0:Y:S01]  /*16770*/  LDCU UR4, c[0x0][0x39c] ;  /* 0x00007380ff0477ac */ /* 0x000e220008000800 */
[----:B------:R-:W-:-:S02]  /*16780*/  LOP3.LUT R2, R0, 0x52, RZ, 0xfc, !PT ;  /* 0x0000005200027812 */ /* 0x000fc400078efcff */
[-C--:B------:R-:W-:Y:S02]  /*16790*/  LEA.HI.X.SX32 R21, R51, R50.reuse, 0x1, P1 ;  /* 0x0000003233157211 */ /* 0x080fe400008f0eff */
[----:B-1----:R-:W-:Y:S01]  /*167a0*/  ISETP.LT.AND P1, PT, R2, UR5, !P0 ;  /* 0x0000000502007c0c */ /* 0x002fe2000c721270 */
[----:B------:R-:W1:Y:S01]  /*167b0*/  LDCU UR5, c[0x0][0x39c] ;  /* 0x00007380ff0577ac */ /* 0x000e620008000800 */
[----:B---3--:R-:W-:Y:S01]  /*167c0*/  IADD3 R14, P6, PT, R23, R49, RZ ;  /* 0x00000031170e7210 */ /* 0x008fe20007fde0ff */
[----:B-----5:R-:W-:Y:S01]  /*167d0*/  VIADD R13, R3, 0x4e ;  /* 0x0000004e030d7836 */ /* 0x020fe20000000000 */
[----:B------:R-:W-:Y:S02]  /*167e0*/  PRMT R51, R37, 0x7770, RZ ;  /* 0x0000777025337816 */ /* 0x000fe400000000ff */
[----:B------:R-:W-:Y:S01]  /*167f0*/  LEA.HI.X.SX32 R15, R23, R50, 0x1, P6 ;  /* 0x00000032170f7211 */ /* 0x000fe200030f0eff */
[----:B------:R-:W-:Y:S01]  /*16800*/  IMAD R23, R48, 0x2, R23 ;  /* 0x0000000230177824 */ /* 0x000fe200078e0217 */
[----:B------:R-:W-:Y:S01]  /*16810*/  PRMT R57, R37, 0x7771, RZ ;  /* 0x0000777125397816 */ /* 0x000fe200000000ff */
[----:B------:R2:W-:Y:S01]  /*16820*/  @P5 STG.E.U8 desc[UR24][R20.64], R51 ;  /* 0x0000003314005986 */ /* 0x0005e2000c101118 */
[----:B------:R-:W-:-:S03]  /*16830*/  IMAD R2, R13, R48, RZ ;  /* 0x000000300d027224 */ /* 0x000fc600078e02ff */
[----:B------:R3:W-:Y:S01]  /*16840*/  @P3 STG.E.U8 desc[UR24][R14.64], R57 ;  /* 0x000000390e003986 */ /* 0x0007e2000c101118 */
[-C--:B------:R-:W-:Y:S02]  /*16850*/  IADD3 R12, P3, PT, R23, R49.reuse, RZ ;  /* 0x00000031170c7210 */ /* 0x080fe40007f7e0ff */
[----:B0-----:R-:W-:Y:S01]  /*16860*/  ISETP.LT.AND P6, PT, R13, UR4, !P0 ;  /* 0x000000040d007c0c */ /* 0x001fe2000c7c1270 */
[----:B------:R-:W0:Y:S01]  /*16870*/  LDCU UR4, c[0x0][0x39c] ;  /* 0x00007380ff0477ac */ /* 0x000e220008000800 */
[----:B------:R-:W-:Y:S01]  /*16880*/  LEA.HI.X.SX32 R13, R23, R50, 0x1, P3 ;  /* 0x00000032170d7211 */ /* 0x000fe200018f0eff */
[----:B------:R-:W-:Y:S01]  /*16890*/  IMAD R23, R48, 0x4, R23 ;  /* 0x0000000430177824 */ /* 0x000fe200078e0217 */
[----:B--2---:R-:W-:Y:S02]  /*168a0*/  IADD3 R20, P5, PT, R2, R49, RZ ;  /* 0x0000003102147210 */ /* 0x004fe40007fbe0ff */
[----:B------:R-:W-:Y:S02]  /*168b0*/  PRMT R51, R37, 0x7772, RZ ;  /* 0x0000777225337816 */ /* 0x000fe400000000ff */
[----:B---3--:R-:W-:-:S02]  /*168c0*/  LOP3.LUT R14, R0, 0x56, RZ, 0xfc, !PT ;  /* 0x00000056000e7812 */ /* 0x008fc400078efcff */
[-C--:B------:R-:W-:Y:S01]  /*168d0*/  LEA.HI.X.SX32 R21, R2, R50.reuse, 0x1, P5 ;  /* 0x0000003202157211 */ /* 0x080fe200028f0eff */
[----:B------:R2:W-:Y:S01]  /*168e0*/  @P4 STG.E.U8 desc[UR24][R12.64], R51 ;  /* 0x000000330c004986 */ /* 0x0005e2000c101118 */
[----:B-1----:R-:W-:Y:S01]  /*168f0*/  ISETP.LT.AND P5, PT, R14, UR5, !P0 ;  /* 0x000000050e007c0c */ /* 0x002fe2000c7a1270 */
[----:B------:R-:W1:Y:S01]  /*16900*/  LDCU UR5, c[0x0][0x39c] ;  /* 0x00007380ff0577ac */ /* 0x000e620008000800 */
[----:B------:R-:W-:Y:S02]  /*16910*/  IADD3 R14, P4, PT, R23, R49, RZ ;  /* 0x00000031170e7210 */ /* 0x000fe40007f9e0ff */
[----:B------:R-:W-:Y:S02]  /*16920*/  LOP3.LUT R22, R0, 0x54, RZ, 0xfc, !PT ;  /* 0x0000005400167812 */ /* 0x000fe400078efcff */
[----:B------:R-:W-:Y:S02]  /*16930*/  PRMT R37, R37, 0x7773, RZ ;  /* 0x0000777325257816 */ /* 0x000fe400000000ff */
[----:B------:R-:W-:Y:S01]  /*16940*/  LEA.HI.X.SX32 R15, R23, R50, 0x1, P4 ;  /* 0x00000032170f7211 */ /* 0x000fe200020f0eff */
[----:B------:R-:W-:Y:S01]  /*16950*/  IMAD R23, R48, 0x2, R23 ;  /* 0x0000000230177824 */ /* 0x000fe200078e0217 */
[----:B----4-:R-:W-:-:S02]  /*16960*/  ISETP.LT.AND P3, PT, R22, UR6, !P0 ;  /* 0x0000000616007c0c */ /* 0x010fc4000c761270 */
[----:B--2---:R-:W-:Y:S01]  /*16970*/  PRMT R51, R38, 0x7770, RZ ;  /* 0x0000777026337816 */ /* 0x004fe200000000ff */
[----:B------:R2:W-:Y:S01]  /*16980*/  @P6 STG.E.U8 desc[UR24][R20.64], R37 ;  /* 0x0000002514006986 */ /* 0x0005e2000c101118 */
[----:B------:R-:W-:Y:S01]  /*16990*/  LOP3.LUT R2, R0, 0x58, RZ, 0xfc, !PT ;  /* 0x0000005800027812 */ /* 0x000fe200078efcff */
[----:B------:R-:W3:Y:S02]  /*169a0*/  LDCU UR6, c[0x0][0x39c] ;  /* 0x00007380ff0677ac */ /* 0x000ee40008000800 */
[----:B------:R4:W-:Y:S01]  /*169b0*/  @P2 STG.E.U8 desc[UR24][R14.64], R51 ;  /* 0x000000330e002986 */ /* 0x0009e2000c101118 */
[----:B0-----:R-:W-:Y:S01]  /*169c0*/  ISETP.LT.AND P4, PT, R2, UR4, !P0 ;  /* 0x0000000402007c0c */ /* 0x001fe2000c781270 */
[----:B------:R-:W0:Y:S01]  /*169d0*/  LDCU UR4, c[0x0][0x39c] ;  /* 0x00007380ff0477ac */ /* 0x000e220008000800 */
[----:B------:R-:W-:Y:S01]  /*169e0*/  IADD3 R12, P2, PT, R23, R49, RZ ;  /* 0x00000031170c7210 */ /* 0x000fe20007f5e0ff */
[----:B--2---:R-:W-:Y:S01]  /*169f0*/  IMAD R37, R48, 0x2, R23 ;  /* 0x0000000230257824 */ /* 0x004fe200078e0217 */
[----:B------:R-:W-:-:S02]  /*16a00*/  LOP3.LUT R2, R0, 0x5a, RZ, 0xfc, !PT ;  /* 0x0000005a00027812 */ /* 0x000fc400078efcff */
[-C--:B------:R-:W-:Y:S02]  /*16a10*/  LEA.HI.X.SX32 R13, R23, R50.reuse, 0x1, P2 ;  /* 0x00000032170d7211 */ /* 0x080fe400010f0eff */
[CC--:B------:R-:W-:Y:S02]  /*16a20*/  IADD3 R20, P6, PT, R37.reuse, R49.reuse, RZ ;  /* 0x0000003125147210 */ /* 0x0c0fe40007fde0ff */
[----:B-1----:R-:W-:Y:S01]  /*16a30*/  ISETP.LT.AND P2, PT, R2, UR5, !P0 ;  /* 0x0000000502007c0c */ /* 0x002fe2000c741270 */
[----:B------:R-:W1:Y:S01]  /*16a40*/  LDCU UR5, c[0x0][0x39c] ;  /* 0x00007380ff0577ac */ /* 0x000e620008000800 */
[----:B------:R-:W-:Y:S01]  /*16a50*/  LEA.HI.X.SX32 R21, R37, R50, 0x1, P6 ;  /* 0x0000003225157211 */ /* 0x000fe200030f0eff */
[----:B------:R-:W-:Y:S01]  /*16a60*/  IMAD R37, R48, 0x2, R37 ;  /* 0x0000000230257824 */ /* 0x000fe200078e0225 */
[----:B------:R-:W-:Y:S02]  /*16a70*/  PRMT R57, R38, 0x7771, RZ ;  /* 0x0000777126397816 */ /* 0x000fe400000000ff */
[----:B------:R-:W-:Y:S01]  /*16a80*/  LOP3.LUT R2, R0, 0x5c, RZ, 0xfc, !PT ;  /* 0x0000005c00027812 */ /* 0x000fe200078efcff */
[----:B------:R-:W-:Y:S01]  /*16a90*/  IMAD R23, R48, 0x2, R37 ;  /* 0x0000000230177824 */ /* 0x000fe200078e0225 */
[----:B----4-:R-:W-:Y:S01]  /*16aa0*/  IADD3 R14, P6, PT, R37, R49, RZ ;  /* 0x00000031250e7210 */ /* 0x010fe20007fde0ff */
[----:B------:R2:W-:Y:S01]  /*16ab0*/  @P1 STG.E.U8 desc[UR24][R12.64], R57 ;  /* 0x000000390c001986 */ /* 0x0005e2000c101118 */
[----:B------:R-:W-:-:S02]  /*16ac0*/  PRMT R51, R38, 0x7772, RZ ;  /* 0x0000777226337816 */ /* 0x000fc400000000ff */
[----:B---3--:R-:W-:Y:S01]  /*16ad0*/  ISETP.LT.AND P1, PT, R2, UR6, !P0 ;  /* 0x0000000602007c0c */ /* 0x008fe2000c721270 */
[----:B------:R-:W3:Y:S01]  /*16ae0*/  LDCU UR6, c[0x0][0x39c] ;  /* 0x00007380ff0677ac */ /* 0x000ee20008000800 */
[----:B------:R-:W-:Y:S02]  /*16af0*/  LOP3.LUT R2, R0, 0x60, RZ, 0xfc, !PT ;  /* 0x0000006000027812 */ /* 0x000fe400078efcff */
[----:B------:R-:W-:Y:S01]  /*16b00*/  LEA.HI.X.SX32 R15, R37, R50, 0x1, P6 ;  /* 0x00000032250f7211 */ /* 0x000fe200030f0eff */
[----:B------:R4:W-:Y:S01]  /*16b10*/  @P3 STG.E.U8 desc[UR24][R20.64], R51 ;  /* 0x0000003314003986 */ /* 0x0009e2000c101118 */
[----:B------:R-:W-:Y:S01]  /*16b20*/  ISETP.LT.AND P3, PT, R2, UR7, !P0 ;  /* 0x0000000702007c0c */ /* 0x000fe2000c761270 */
[----:B------:R-:W-:Y:S01]  /*16b30*/  VIADD R59, R3, 0x5e ;  /* 0x0000005e033b7836 */ /* 0x000fe20000000000 */
[----:B--2---:R-:W-:Y:S01]  /*16b40*/  IADD3 R12, P6, PT, R23, R49, RZ ;  /* 0x00000031170c7210 */ /* 0x004fe20007fde0ff */
[----:B------:R-:W2:Y:S01]  /*16b50*/  LDCU UR7, c[0x0][0x39c] ;  /* 0x00007380ff0777ac */ /* 0x000ea20008000800 */
[----:B------:R-:W-:-:S02]  /*16b60*/  PRMT R57, R38, 0x7773, RZ ;  /* 0x0000777326397816 */ /* 0x000fc400000000ff */
[----:B------:R-:W-:Y:S02]  /*16b70*/  LOP3.LUT R2, R0, 0x62, RZ, 0xfc, !PT ;  /* 0x0000006200027812 */ /* 0x000fe400078efcff */
[----:B------:R-:W-:Y:S01]  /*16b80*/  LEA.HI.X.SX32 R13, R23, R50, 0x1, P6 ;  /* 0x00000032170d7211 */ /* 0x000fe200030f0eff */
[----:B------:R-:W-:Y:S01]  /*16b90*/  IMAD R23, R48, 0x2, R23 ;  /* 0x0000000230177824 */ /* 0x000fe200078e0217 */
[----:B----4-:R-:W-:Y:S01]  /*16ba0*/  PRMT R51, R39, 0x7770, RZ ;  /* 0x0000777027337816 */ /* 0x010fe200000000ff */
[----:B------:R4:W-:Y:S01]  /*16bb0*/  @P5 STG.E.U8 desc[UR24][R14.64], R57 ;  /* 0x000000390e005986 */ /* 0x0009e2000c101118 */
[----:B-1----:R-:W-:Y:S01]  /*16bc0*/  ISETP.LT.AND P5, PT, R2, UR5, !P0 ;  /* 0x0000000502007c0c */ /* 0x002fe2000c7a1270 */
[----:B------:R-:W1:Y:S01]  /*16bd0*/  LDCU UR5, c[0x0][0x39c] ;  /* 0x00007380ff0577ac */ /* 0x000e620008000800 */
[----:B------:R-:W-:Y:S01]  /*16be0*/  IMAD R37, R48, 0x2, R23 ;  /* 0x0000000230257824 */ /* 0x000fe200078e0217 */
[----:B------:R5:W-:Y:S01]  /*16bf0*/  @P4 STG.E.U8 desc[UR24][R12.64], R51 ;  /* 0x000000330c004986 */ /* 0x000be2000c101118 */
[----:B------:R-:W-:Y:S01]  /*16c00*/  IADD3 R20, P4, PT, R23, R49, RZ ;  /* 0x0000003117147210 */ /* 0x000fe20007f9e0ff */
[----:B------:R-:W-:-:S03]  /*16c10*/  IMAD R2, R59, R48, RZ ;  /* 0x000000303b027224 */ /* 0x000fc600078e02ff */
[-C--:B------:R-:W-:Y:S02]  /*16c20*/  LEA.HI.X.SX32 R21, R23, R50.reuse, 0x1, P4 ;  /* 0x0000003217157211 */ /* 0x080fe400020f0eff */
[----:B------:R-:W-:Y:S02]  /*16c30*/  PRMT R23, R39, 0x7771, RZ ;  /* 0x0000777127177816 */ /* 0x000fe400000000ff */
[----:B----4-:R-:W-:Y:S02]  /*16c40*/  IADD3 R14, P6, PT, R37, R49, RZ ;  /* 0x00000031250e7210 */ /* 0x010fe40007fde0ff */
[----:B0-----:R-:W-:Y:S01]  /*16c50*/  ISETP.LT.AND P4, PT, R59, UR4, !P0 ;  /* 0x000000043b007c0c */ /* 0x001fe2000c781270 */
[----:B------:R-:W0:Y:S01]  /*16c60*/  LDCU UR4, c[0x0][0x39c] ;  /* 0x00007380ff0477ac */ /* 0x000e220008000800 */
[----:B------:R-:W-:Y:S01]  /*16c70*/  LOP3.LUT R22, R0, 0x64, RZ, 0xfc, !PT ;  /* 0x0000006400167812 */ /* 0x000fe200078efcff */
[----:B------:R4:W-:Y:S01]  /*16c80*/  @P2 STG.E.U8 desc[UR24][R20.64], R23 ;  /* 0x0000001714002986 */ /* 0x0009e2000c101118 */
[----:B------:R-:W-:-:S02]  /*16c90*/  LEA.HI.X.SX32 R15, R37, R50, 0x1, P6 ;  /* 0x00000032250f7211 */ /* 0x000fc400030f0eff */
[C---:B-----5:R-:W-:Y:S02]  /*16ca0*/  PRMT R51, R39.reuse, 0x7773, RZ ;  /* 0x0000777327337816 */ /* 0x060fe400000000ff */
[-C--:B------:R-:W-:Y:S02]  /*16cb0*/  IADD3 R12, P6, PT, R2, R49.reuse, RZ ;  /* 0x00000031020c7210 */ /* 0x080fe40007fde0ff */
[----:B------:R-:W-:Y:S02]  /*16cc0*/  PRMT R39, R39, 0x7772, RZ ;  /* 0x0000777227277816 */ /* 0x000fe400000000ff */
[----:B---3--:R-:W-:Y:S01]  /*16cd0*/  ISETP.LT.AND P2, PT, R22, UR6, !P0 ;  /* 0x0000000616007c0c */ /* 0x008fe2000c741270 */
[----:B------:R-:W3:Y:S01]  /*16ce0*/  LDCU UR6, c[0x0][0x39c] ;  /* 0x00007380ff0677ac */ /* 0x000ee20008000800 */
[----:B------:R-:W-:Y:S01]  /*16cf0*/  LOP3.LUT R22, R0, 0x66, RZ, 0xfc, !PT ;  /* 0x0000006600167812 */ /* 0x000fe200078efcff */
[----:B------:R5:W-:Y:S01]  /*16d00*/  @P1 STG.E.U8 desc[UR24][R14.64], R39 ;  /* 0x000000270e001986 */ /* 0x000be2000c101118 */
[----:B------:R-:W-:Y:S01]  /*16d10*/  LEA.HI.X.SX32 R13, R2, R50, 0x1, P6 ;  /* 0x00000032020d7211 */ /* 0x000fe200030f0eff */
[----:B------:R-:W-:Y:S01]  /*16d20*/  IMAD R37, R48, 0x4, R37 ;  /* 0x0000000430257824 */ /* 0x000fe200078e0225 */
[----:B-1----:R-:W-:Y:S01]  /*16d30*/  ISETP.LT.AND P1, PT, R22, UR5, !P0 ;  /* 0x0000000516007c0c */ /* 0x002fe2000c721270 */
[----:B------:R-:W1:Y:S02]  /*16d40*/  LDCU UR5, c[0x0][0x39c] ;  /* 0x00007380ff0577ac */ /* 0x000e640008000800 */
[----:B------:R0:W-:Y:S01]  /*16d50*/  @P4 STG.E.U8 desc[UR24][R12.64], R51 ;  /* 0x000000330c004986 */ /* 0x0001e2000c101118 */
[----:B----4-:R-:W-:Y:S01]  /*16d60*/  IMAD R23, R48, 0x2, R37 ;  /* 0x0000000230177824 */ /* 0x010fe200078e0225 */
[----:B------:R-:W-:-:S02]  /*16d70*/  IADD3 R20, P4, PT, R37, R49, RZ ;  /* 0x0000003125147210 */ /* 0x000fc40007f9e0ff */
[----:B------:R-:W-:Y:S02]  /*16d80*/  LOP3.LUT R2, R0, 0x68, RZ, 0xfc, !PT ;  /* 0x0000006800027812 */ /* 0x000fe400078efcff */
[-C--:B------:R-:W-:Y:S02]  /*16d90*/  LEA.HI.X.SX32 R21, R37, R50.reuse, 0x1, P4 ;  /* 0x0000003225157211 */ /* 0x080fe400020f0eff */
[----:B------:R-:W-:Y:S02]  /*16da0*/  PRMT R59, R60, 0x7770, RZ ;  /* 0x000077703c3b7816 */ /* 0x000fe400000000ff */
[C---:B-----5:R-:W-:Y:S02]  /*16db0*/  IADD3 R14, P6, PT, R23.reuse, R49, RZ ;  /* 0x00000031170e7210 */ /* 0x060fe40007fde0ff */
[----:B0-----:R-:W-:Y:S01]  /*16dc0*/  ISETP.LT.AND P4, PT, R2, UR4, !P0 ;  /* 0x0000000402007c0c */ /* 0x001fe2000c781270 */
[----:B------:R0:W-:Y:S01]  /*16dd0*/  @P3 STG.E.U8 desc[UR24][R20.64], R59 ;  /* 0x0000003b14003986 */ /* 0x0001e2000c101118 */
[----:B------:R-:W-:Y:S01]  /*16de0*/  LOP3.LUT R2, R0, 0x6a, RZ, 0xfc, !PT ;  /* 0x0000006a00027812 */ /* 0x000fe200078efcff */
[----:B------:R-:W4:Y:S01]  /*16df0*/  LDCU UR4, c[0x0][0x39c] ;  /* 0x00007380ff0477ac */ /* 0x000f220008000800 */
[----:B------:R-:W-:Y:S01]  /*16e00*/  LEA.HI.X.SX32 R15, R23, R50, 0x1, P6 ;  /* 0x00000032170f7211 */ /* 0x000fe200030f0eff */
[----:B------:R-:W-:Y:S01]  /*16e10*/  IMAD R23, R48, 0x2, R23 ;  /* 0x0000000230177824 */ /* 0x000fe200078e0217 */
[----:B------:R-:W-:-:S02]  /*16e20*/  PRMT R57, R60, 0x7771, RZ ;  /* 0x000077713c397816 */ /* 0x000fc400000000ff */
[----:B---3--:R-:W-:Y:S01]  /*16e30*/  ISETP.LT.AND P3, PT, R2, UR6, !P0 ;  /* 0x0000000602007c0c */ /* 0x008fe2000c761270 */
[----:B------:R-:W-:Y:S01]  /*16e40*/  IMAD R37, R48, 0x2, R23 ;  /* 0x0000000230257824 */ /* 0x000fe200078e0217 */
[----:B------:R-:W-:Y:S01]  /*16e50*/  LOP3.LUT R2, R0, 0x6c, RZ, 0xfc, !PT ;  /* 0x0000006c00027812 */ /* 0x000fe200078efcff */
[----:B------:R3:W-:Y:S01]  /*16e60*/  @P5 STG.E.U8 desc[UR24][R14.64], R57 ;  /* 0x000000390e005986 */ /* 0x0007e2000c101118 */
[CC--:B------:R-:W-:Y:S01]  /*16e70*/  IADD3 R12, P6, PT, R23.reuse, R49.reuse, RZ ;  /* 0x00000031170c7210 */ /* 0x0c0fe20007fde0ff */
[----:B------:R-:W5:Y:S01]  /*16e80*/  LDCU UR6, c[0x0][0x39c] ;  /* 0x00007380ff0677ac */ /* 0x000f620008000800 */
[----:B-1----:R-:W-:Y:S01]  /*16e90*/  ISETP.LT.AND P5, PT, R2, UR5, !P0 ;  /* 0x0000000502007c0c */ /* 0x002fe2000c7a1270 */
[----:B------:R-:W1:Y:S01]  /*16ea0*/  LDCU UR5, c[0x0][0x39c] ;  /* 0x00007380ff0577ac */ /* 0x000e620008000800 */
[----:B------:R-:W-:Y:S02]  /*16eb0*/  LEA.HI.X.SX32 R13, R23, R50, 0x1, P6 ;  /* 0x00000032170d7211 */ /* 0x000fe400030f0eff */
[----:B0-----:R-:W-:-:S02]  /*16ec0*/  IADD3 R20, P6, PT, R37, R49, RZ ;  /* 0x0000003125147210 */ /* 0x001fc40007fde0ff */
[----:B------:R-:W-:Y:S02]  /*16ed0*/  PRMT R51, R60, 0x7772, RZ ;  /* 0x000077723c337816 */ /* 0x000fe400000000ff */
[----:B------:R-:W-:Y:S02]  /*16ee0*/  LOP3.LUT R2, R0, 0x70, RZ, 0xfc, !PT ;  /* 0x0000007000027812 */ /* 0x000fe400078efcff */
[----:B------:R-:W-:Y:S02]  /*16ef0*/  PRMT R39, R60, 0x7773, RZ ;  /* 0x000077733c277816 */ /* 0x000fe400000000ff */
[----:B------:R-:W-:Y:S01]  /*16f00*/  LEA.HI.X.SX32 R21, R37, R50, 0x1, P6 ;  /* 0x0000003225157211 */ /* 0x000fe200030f0eff */
[----:B------:R-:W-:Y:S01]  /*16f10*/  IMAD R37, R48, 0x2, R37 ;  /* 0x0000000230257824 */ /* 0x000fe200078e0225 */
[----:B------:R0:W-:Y:S01]  /*16f20*/  @P2 STG.E.U8 desc[UR24][R12.64], R51 ;  /* 0x000000330c002986 */ /* 0x0001e2000c101118 */
[----:B----4-:R-:W-:Y:S01]  /*16f30*/  ISETP.LT.AND P2, PT, R2, UR4, !P0 ;  /* 0x0000000402007c0c */ /* 0x010fe2000c741270 */
[----:B------:R-:W4:Y:S01]  /*16f40*/  LDCU UR4, c[0x0][0x39c] ;  /* 0x00007380ff0477ac */ /* 0x000f220008000800 */
[----:B------:R-:W-:Y:S01]  /*16f50*/  IMAD R23, R48, 0x2, R37 ;  /* 0x0000000230177824 */ /* 0x000fe200078e0225 */
[----:B------:R2:W-:Y:S01]  /*16f60*/  @P1 STG.E.U8 desc[UR24][R20.64], R39 ;  /* 0x0000002714001986 */ /* 0x0005e2000c101118 */
[----:B---3--:R-:W-:-:S02]  /*16f70*/  IADD3 R14, P1, PT, R37, R49, RZ ;  /* 0x00000031250e7210 */ /* 0x008fc40007f3e0ff */
[----:B------:R-:W-:Y:S02]  /*16f80*/  LOP3.LUT R2, R0, 0x72, RZ, 0xfc, !PT ;  /* 0x0000007200027812 */ /* 0x000fe400078efcff */
[-C--:B------:R-:W-:Y:S02]  /*16f90*/  LEA.HI.X.SX32 R15, R37, R50.reuse, 0x1, P1 ;  /* 0x00000032250f7211 */ /* 0x080fe400008f0eff */
[----:B-1----:R-:W-:Y:S01]  /*16fa0*/  ISETP.LT.AND P1, PT, R2, UR5, !P0 ;  /* 0x0000000502007c0c */ /* 0x002fe2000c721270 */
[----:B------:R-:W1:Y:S01]  /*16fb0*/  LDCU UR5, c[0x0][0x39c] ;  /* 0x00007380ff0577ac */ /* 0x000e620008000800 */
[----:B0-----:R-:W-:Y:S02]  /*16fc0*/  IADD3 R12, P6, PT, R23, R49, RZ ;  /* 0x00000031170c7210 */ /* 0x001fe40007fde0ff */
[----:B------:R-:W-:Y:S02]  /*16fd0*/  PRMT R37, R61, 0x7770, RZ ;  /* 0x000077703d257816 */ /* 0x000fe400000000ff */
[----:B------:R-:W-:Y:S01]  /*16fe0*/  LEA.HI.X.SX32 R13, R23, R50, 0x1, P6 ;  /* 0x00000032170d7211 */ /* 0x000fe200030f0eff */
[----:B------:R-:W-:Y:S01]  /*16ff0*/  IMAD R23, R48, 0x2, R23 ;  /* 0x0000000230177824 */ /* 0x000fe200078e0217 */
[----:B--2---:R-:W-:Y:S01]  /*17000*/  PRMT R39, R61, 0x7771, RZ ;  /* 0x000077713d277816 */ /* 0x004fe200000000ff */
[----:B------:R0:W-:Y:S01]  /*17010*/  @P4 STG.E.U8 desc[UR24][R14.64], R37 ;  /* 0x000000250e004986 */ /* 0x0001e2000c101118 */
[----:B------:R-:W-:-:S03]  /*17020*/  VIADD R21, R3, 0x6e ;  /* 0x0000006e03157836 */ /* 0x000fc60000000000 */
[----:B------:R2:W-:Y:S01]  /*17030*/  @P3 STG.E.U8 desc[UR24][R12.64], R39 ;  /* 0x000000270c003986 */ /* 0x0005e2000c101118 */
[-C--:B------:R-:W-:Y:S01]  /*17040*/  IADD3 R20, P3, PT, R23, R49.reuse, RZ ;  /* 0x0000003117147210 */ /* 0x080fe20007f7e0ff */
[C---:B------:R-:W-:Y:S01]  /*17050*/  IMAD R2, R21.reuse, R48, RZ ;  /* 0x0000003015027224 */ /* 0x040fe200078e02ff */
[----:B----4-:R-:W-:Y:S01]  /*17060*/  ISETP.LT.AND P4, PT, R21, UR4, !P0 ;  /* 0x0000000415007c0c */ /* 0x010fe2000c781270 */
[----:B------:R-:W3:Y:S01]  /*17070*/  LDCU UR4, c[0x0][0x39c] ;  /* 0x00007380ff0477ac */ /* 0x000ee20008000800 */
[-C--:B------:R-:W-:Y:S02]  /*17080*/  LEA.HI.X.SX32 R21, R23, R50.reuse, 0x1, P3 ;  /* 0x0000003217157211 */ /* 0x080fe400018f0eff */
[----:B0-----:R-:W-:Y:S01]  /*17090*/  PRMT R37, R61, 0x7772, RZ ;  /* 0x000077723d257816 */ /* 0x001fe200000000ff */
[----:B------:R-:W-:Y:S01]  /*170a0*/  IMAD R23, R48, 0x4, R23 ;  /* 0x0000000430177824 */ /* 0x000fe200078e0217 */
[----:B------:R-:W-:Y:S02]  /*170b0*/  IADD3 R14, P6, PT, R2, R49, RZ ;  /* 0x00000031020e7210 */ /* 0x000fe40007fde0ff */
[----:B--2---:R-:W-:Y:S01]  /*170c0*/  LOP3.LUT R12, R0, 0x76, RZ, 0xfc, !PT ;  /* 0x00000076000c7812 */ /* 0x004fe200078efcff */
[----:B------:R0:W-:Y:S01]  /*170d0*/  @P5 STG.E.U8 desc[UR24][R20.64], R37 ;  /* 0x0000002514005986 */ /* 0x0001e2000c101118 */
[----:B------:R-:W-:-:S02]  /*170e0*/  LEA.HI.X.SX32 R15, R2, R50, 0x1, P6 ;  /* 0x00000032020f7211 */ /* 0x000fc400030f0eff */
[----:B-1----:R-:W-:Y:S01]  /*170f0*/  ISETP.LT.AND P5, PT, R12, UR5, !P0 ;  /* 0x000000050c007c0c */ /* 0x002fe2000c7a1270 */
[----:B------:R-:W1:Y:S01]  /*17100*/  LDCU UR5, c[0x0][0x39c] ;  /* 0x00007380ff0577ac */ /* 0x000e620008000800 */
[C---:B------:R-:W-:Y:S02]  /*17110*/  IADD3 R12, P6, PT, R23.reuse, R49, RZ ;  /* 0x00000031170c7210 */ /* 0x040fe40007fde0ff */
[----:B------:R-:W-:Y:S02]  /*17120*/  LOP3.LUT R22, R0, 0x74, RZ, 0xfc, !PT ;  /* 0x0000007400167812 */ /* 0x000fe400078efcff */
[----:B------:R-:W-:Y:S01]  /*17130*/  LEA.HI.X.SX32 R13, R23, R50, 0x1, P6 ;  /* 0x00000032170d7211 */ /* 0x000fe200030f0eff */
[----:B------:R-:W-:Y:S01]  /*17140*/  IMAD R23, R48, 0x2, R23 ;  /* 0x0000000230177824 */ /* 0x000fe200078e0217 */
[----:B------:R-:W-:Y:S02]  /*17150*/  PRMT R61, R61, 0x7773, RZ ;  /* 0x000077733d3d7816 */ /* 0x000fe400000000ff */
[----:B------:R-:W-:-:S02]  /*17160*/  PRMT R39, R62, 0x7770, RZ ;  /* 0x000077703e277816 */ /* 0x000fc400000000ff */
[----:B-----5:R-:W-:Y:S01]  /*17170*/  ISETP.LT.AND P3, PT, R22, UR6, !P0 ;  /* 0x0000000616007c0c */ /* 0x020fe2000c761270 */
[----:B------:R-:W2:Y:S01]  /*17180*/  LDCU UR6, c[0x0][0x39c] ;  /* 0x00007380ff0677ac */ /* 0x000ea20008000800 */
[----:B------:R-:W-:Y:S01]  /*17190*/  LOP3.LUT R2, R0, 0x78, RZ, 0xfc, !PT ;  /* 0x0000007800027812 */ /* 0x000fe200078efcff */
[----:B0-----:R-:W-:Y:S01]  /*171a0*/  IMAD R37, R48, 0x2, R23 ;  /* 0x0000000230257824 */ /* 0x001fe200078e0217 */
[----:B------:R0:W-:Y:S02]  /*171b0*/  @P4 STG.E.U8 desc[UR24][R14.64], R61 ;  /* 0x0000003d0e004986 */ /* 0x0001e4000c101118 */
[----:B---3--:R-:W-:Y:S01]  /*171c0*/  ISETP.LT.AND P4, PT, R2, UR4, !P0 ;  /* 0x0000000402007c0c */ /* 0x008fe2000c781270 */
[----:B------:R-:W3:Y:S01]  /*171d0*/  LDCU UR4, c[0x0][0x39c] ;  /* 0x00007380ff0477ac */ /* 0x000ee20008000800 */
[----:B------:R4:W-:Y:S01]  /*171e0*/  @P2 STG.E.U8 desc[UR24][R12.64], R39 ;  /* 0x000000270c002986 */ /* 0x0009e2000c101118 */
[----:B------:R-:W-:Y:S02]  /*171f0*/  IADD3 R20, P2, PT, R23, R49, RZ ;  /* 0x0000003117147210 */ /* 0x000fe40007f5e0ff */
[----:B------:R-:W-:-:S02]  /*17200*/  LOP3.LUT R2, R0, 0x7a, RZ, 0xfc, !PT ;  /* 0x0000007a00027812 */ /* 0x000fc400078efcff */
[-C--:B------:R-:W-:Y:S02]  /*17210*/  LEA.HI.X.SX32 R21, R23, R50.reuse, 0x1, P2 ;  /* 0x0000003217157211 */ /* 0x080fe400010f0eff */
[CC--:B0-----:R-:W-:Y:S02]  /*17220*/  IADD3 R14, P6, PT, R37.reuse, R49.reuse, RZ ;  /* 0x00000031250e7210 */ /* 0x0c1fe40007fde0ff */
[----:B-1----:R-:W-:Y:S01]  /*17230*/  ISETP.LT.AND P2, PT, R2, UR5, !P0 ;  /* 0x0000000502007c0c */ /* 0x002fe2000c741270 */
[----:B------:R-:W0:Y:S01]  /*17240*/  LDCU UR5, c[0x0][0x39c] ;  /* 0x00007380ff0577ac */ /* 0x000e220008000800 */
        /* <DEDUP_REMOVED lines=8> */
[----:B--2---:R-:W-:Y:S01]  /*172d0*/  ISETP.LT.AND P1, PT, R2, UR6, !P0 ;  /* 0x0000000602007c0c */ /* 0x004fe2000c721270 */
[----:B------:R-:W2:Y:S01]  /*172e0*/  LDCU UR6, c[0x0][0x39c] ;  /* 0x00007380ff0677ac */ /* 0x000ea20008000800 */
[----:B------:R-:W-:Y:S02]  /*172f0*/  LOP3.LUT R2, R0, 0x80, RZ, 0xfc, !PT ;  /* 0x0000008000027812 */ /* 0x000fe400078efcff */
[----:B------:R-:W-:Y:S01]  /*17300*/  LEA.HI.X.SX32 R13, R37, R50, 0x1, P6 ;  /* 0x00000032250d7211 */ /* 0x000fe200030f0eff */
[----:B------:R4:W-:Y:S01]  /*17310*/  @P3 STG.E.U8 desc[UR24][R14.64], R39 ;  /* 0x000000270e003986 */ /* 0x0009e2000c101118 */
[----:B------:R-:W-:Y:S01]  /*17320*/  ISETP.LT.AND P3, PT, R2, UR7, !P0 ;  /* 0x0000000702007c0c */ /* 0x000fe2000c761270 */
[----:B------:R-:W-:Y:S01]  /*17330*/  VIADD R57, R3, 0x7e ;  /* 0x0000007e03397836 */ /* 0x000fe20000000000 */
[----:B-1----:R-:W-:Y:S01]  /*17340*/  IADD3 R20, P6, PT, R23, R49, RZ ;  /* 0x0000003117147210 */ /* 0x002fe20007fde0ff */
[----:B------:R-:W1:Y:S01]  /*17350*/  LDCU UR7, c[0x0][0x39c] ;  /* 0x00007380ff0777ac */ /* 0x000e620008000800 */
[----:B------:R-:W-:-:S02]  /*17360*/  PRMT R51, R62, 0x7773, RZ ;  /* 0x000077733e337816 */ /* 0x000fc400000000ff */
[----:B------:R-:W-:Y:S02]  /*17370*/  LOP3.LUT R2, R0, 0x82, RZ, 0xfc, !PT ;  /* 0x0000008200027812 */ /* 0x000fe400078efcff */
[----:B------:R-:W-:Y:S01]  /*17380*/  LEA.HI.X.SX32 R21, R23, R50, 0x1, P6 ;  /* 0x0000003217157211 */ /* 0x000fe200030f0eff */
[----:B------:R-:W-:Y:S01]  /*17390*/  IMAD R23, R48, 0x2, R23 ;  /* 0x0000000230177824 */ /* 0x000fe200078e0217 */
[----:B----4-:R-:W-:Y:S01]  /*173a0*/  PRMT R39, R63, 0x7770, RZ ;  /* 0x000077703f277816 */ /* 0x010fe200000000ff */
[----:B------:R4:W-:Y:S01]  /*173b0*/  @P5 STG.E.U8 desc[UR24][R12.64], R51 ;  /* 0x000000330c005986 */ /* 0x0009e2000c101118 */
[----:B0-----:R-:W-:Y:S01]  /*173c0*/  ISETP.LT.AND P5, PT, R2, UR5, !P0 ;  /* 0x0000000502007c0c */ /* 0x001fe2000c7a1270 */
[----:B------:R-:W0:Y:S01]  /*173d0*/  LDCU UR5, c[0x0][0x39c] ;  /* 0x00007380ff0577ac */ /* 0x000e220008000800 */
[----:B------:R-:W-:Y:S01]  /*173e0*/  IMAD R37, R48, 0x2, R23 ;  /* 0x0000000230257824 */ /* 0x000fe200078e0217 */
[----:B------:R5:W-:Y:S01]  /*173f0*/  @P4 STG.E.U8 desc[UR24][R20.64], R39 ;  /* 0x0000002714004986 */ /* 0x000be2000c101118 */
[----:B------:R-:W-:Y:S01]  /*17400*/  IADD3 R14, P4, PT, R23, R49, RZ ;  /* 0x00000031170e7210 */ /* 0x000fe20007f9e0ff */
[----:B------:R-:W-:-:S03]  /*17410*/  IMAD R2, R57, R48, RZ ;  /* 0x0000003039027224 */ /* 0x000fc600078e02ff */
[-C--:B------:R-:W-:Y:S02]  /*17420*/  LEA.HI.X.SX32 R15, R23, R50.reuse, 0x1, P4 ;  /* 0x00000032170f7211 */ /* 0x080fe400020f0eff */
[----:B------:R-:W-:Y:S02]  /*17430*/  PRMT R23, R63, 0x7771, RZ ;  /* 0x000077713f177816 */ /* 0x000fe400000000ff */
[----:B----4-:R-:W-:Y:S02]  /*17440*/  IADD3 R12, P6, PT, R37, R49, RZ ;  /* 0x00000031250c7210 */ /* 0x010fe40007fde0ff */
[----:B---3--:R-:W-:Y:S01]  /*17450*/  ISETP.LT.AND P4, PT, R57, UR4, !P0 ;  /* 0x0000000439007c0c */ /* 0x008fe2000c781270 */
[----:B------:R-:W3:Y:S01]  /*17460*/  LDCU UR4, c[0x0][0x39c] ;  /* 0x00007380ff0477ac */ /* 0x000ee20008000800 */
[----:B------:R-:W-:Y:S01]  /*17470*/  LOP3.LUT R22, R0, 0x84, RZ, 0xfc, !PT ;  /* 0x0000008400167812 */ /* 0x000fe200078efcff */
[----:B------:R4:W-:Y:S01]  /*17480*/  @P2 STG.E.U8 desc[UR24][R14.64], R23 ;  /* 0x000000170e002986 */ /* 0x0009e2000c101118 */
[----:B------:R-:W-:-:S02]  /*17490*/  LEA.HI.X.SX32 R13, R37, R50, 0x1, P6 ;  /* 0x00000032250d7211 */ /* 0x000fc400030f0eff */
[C---:B-----5:R-:W-:Y:S02]  /*174a0*/  PRMT R39, R63.reuse, 0x7773, RZ ;  /* 0x000077733f277816 */ /* 0x060fe400000000ff */
[-C--:B------:R-:W-:Y:S02]  /*174b0*/  IADD3 R20, P6, PT, R2, R49.reuse, RZ ;  /* 0x0000003102147210 */ /* 0x080fe40007fde0ff */
[----:B------:R-:W-:Y:S02]  /*174c0*/  PRMT R63, R63, 0x7772, RZ ;  /* 0x000077723f3f7816 */ /* 0x000fe400000000ff */
[----:B--2---:R-:W-:Y:S01]  /*174d0*/  ISETP.LT.AND P2, PT, R22, UR6, !P0 ;  /* 0x0000000616007c0c */ /* 0x004fe2000c741270 */
[----:B------:R-:W2:Y:S01]  /*174e0*/  LDCU UR6, c[0x0][0x39c] ;  /* 0x00007380ff0677ac */ /* 0x000ea20008000800 */
[----:B------:R-:W-:Y:S01]  /*174f0*/  LOP3.LUT R22, R0, 0x86, RZ, 0xfc, !PT ;  /* 0x0000008600167812 */ /* 0x000fe200078efcff */
[----:B------:R5:W-:Y:S01]  /*17500*/  @P1 STG.E.U8 desc[UR24][R12.64], R63 ;  /* 0x0000003f0c001986 */ /* 0x000be2000c101118 */
[----:B------:R-:W-:Y:S01]  /*17510*/  LEA.HI.X.SX32 R21, R2, R50, 0x1, P6 ;  /* 0x0000003202157211 */ /* 0x000fe200030f0eff */
[----:B------:R-:W-:Y:S01]  /*17520*/  IMAD R37, R48, 0x4, R37 ;  /* 0x0000000430257824 */ /* 0x000fe200078e0225 */
[----:B0-----:R-:W-:Y:S01]  /*17530*/  ISETP.LT.AND P1, PT, R22, UR5, !P0 ;  /* 0x0000000516007c0c */ /* 0x001fe2000c721270 */
[----:B------:R-:W0:Y:S02]  /*17540*/  LDCU UR5, c[0x0][0x39c] ;  /* 0x00007380ff0577ac */ /* 0x000e240008000800 */
[----:B------:R0:W-:Y:S01]  /*17550*/  @P4 STG.E.U8 desc[UR24][R20.64], R39 ;  /* 0x0000002714004986 */ /* 0x0001e2000c101118 */
[----:B----4-:R-:W-:Y:S01]  /*17560*/  IMAD R23, R48, 0x2, R37 ;  /* 0x0000000230177824 */ /* 0x010fe200078e0225 */
[----:B------:R-:W-:-:S02]  /*17570*/  IADD3 R14, P4, PT, R37, R49, RZ ;  /* 0x00000031250e7210 */ /* 0x000fc40007f9e0ff */
[----:B------:R-:W-:Y:S02]  /*17580*/  LOP3.LUT R2, R0, 0x88, RZ, 0xfc, !PT ;  /* 0x0000008800027812 */ /* 0x000fe400078efcff */
[-C--:B------:R-:W-:Y:S02]  /*17590*/  LEA.HI.X.SX32 R15, R37, R50.reuse, 0x1, P4 ;  /* 0x00000032250f7211 */ /* 0x080fe400020f0eff */
[----:B------:R-:W-:Y:S02]  /*175a0*/  PRMT R51, R68, 0x7770, RZ ;  /* 0x0000777044337816 */ /* 0x000fe400000000ff */
[C---:B-----5:R-:W-:Y:S02]  /*175b0*/  IADD3 R12, P6, PT, R23.reuse, R49, RZ ;  /* 0x00000031170c7210 */ /* 0x060fe40007fde0ff */
[----:B---3--:R-:W-:Y:S01]  /*175c0*/  ISETP.LT.AND P4, PT, R2, UR4, !P0 ;  /* 0x0000000402007c0c */ /* 0x008fe2000c781270 */
[----:B------:R3:W-:Y:S01]  /*175d0*/  @P3 STG.E.U8 desc[UR24][R14.64], R51 ;  /* 0x000000330e003986 */ /* 0x0007e2000c101118 */
[----:B------:R-:W-:Y:S01]  /*175e0*/  LOP3.LUT R2, R0, 0x8a, RZ, 0xfc, !PT ;  /* 0x0000008a00027812 */ /* 0x000fe200078efcff */
[----:B------:R-:W4:Y:S01]  /*175f0*/  LDCU UR4, c[0x0][0x39c] ;  /* 0x00007380ff0477ac */ /* 0x000f220008000800 */
[----:B------:R-:W-:Y:S01]  /*17600*/  LEA.HI.X.SX32 R13, R23, R50, 0x1, P6 ;  /* 0x00000032170d7211 */ /* 0x000fe200030f0eff */
[----:B------:R-:W-:Y:S01]  /*17610*/  IMAD R23, R48, 0x2, R23 ;  /* 0x0000000230177824 */ /* 0x000fe200078e0217 */
[----:B------:R-:W-:-:S02]  /*17620*/  PRMT R57, R68, 0x7771, RZ ;  /* 0x0000777144397816 */ /* 0x000fc400000000ff */
[----:B--2---:R-:W-:Y:S01]  /*17630*/  ISETP.LT.AND P3, PT, R2, UR6, !P0 ;  /* 0x0000000602007c0c */ /* 0x004fe2000c761270 */
[----:B------:R-:W-:Y:S01]  /*17640*/  IMAD R37, R48, 0x2, R23 ;  /* 0x0000000230257824 */ /* 0x000fe200078e0217 */
[----:B------:R-:W-:Y:S01]  /*17650*/  LOP3.LUT R2, R0, 0x8c, RZ, 0xfc, !PT ;  /* 0x0000008c00027812 */ /* 0x000fe200078efcff */
[----:B------:R2:W-:Y:S01]  /*17660*/  @P5 STG.E.U8 desc[UR24][R12.64], R57 ;  /* 0x000000390c005986 */ /* 0x0005e2000c101118 */
[CC--:B0-----:R-:W-:Y:S01]  /*17670*/  IADD3 R20, P6, PT, R23.reuse, R49.reuse, RZ ;  /* 0x0000003117147210 */ /* 0x0c1fe20007fde0ff */
[----:B------:R-:W0:Y:S01]  /*17680*/  LDCU UR6, c[0x0][0x39c] ;  /* 0x00007380ff0677ac */ /* 0x000e220008000800 */
[----:B------:R-:W-:Y:S01]  /*17690*/  ISETP.LT.AND P5, PT, R2, UR5, !P0 ;  /* 0x0000000502007c0c */ /* 0x000fe2000c7a1270 */
[----:B------:R-:W5:Y:S01]  /*176a0*/  LDCU UR5, c[0x0][0x39c] ;  /* 0x00007380ff0577ac */ /* 0x000f620008000800 */
[----:B------:R-:W-:Y:S02]  /*176b0*/  LEA.HI.X.SX32 R21, R23, R50, 0x1, P6 ;  /* 0x0000003217157211 */ /* 0x000fe400030f0eff */
[----:B---3--:R-:W-:-:S02]  /*176c0*/  IADD3 R14, P6, PT, R37, R49, RZ ;  /* 0x00000031250e7210 */ /* 0x008fc40007fde0ff */
        /* <DEDUP_REMOVED lines=10> */
[----:B--2---:R-:W-:-:S02]  /*17770*/  IADD3 R12, P1, PT, R37, R49, RZ ;  /* 0x00000031250c7210 */ /* 0x004fc40007f3e0ff */
[----:B------:R-:W-:Y:S02]  /*17780*/  LOP3.LUT R2, R0, 0x92, RZ, 0xfc, !PT ;  /* 0x0000009200027812 */ /* 0x000fe400078efcff */
[-C--:B------:R-:W-:Y:S02]  /*17790*/  LEA.HI.X.SX32 R13, R37, R50.reuse, 0x1, P1 ;  /* 0x00000032250d7211 */ /* 0x080fe400008f0eff */
[----:B-----5:R-:W-:Y:S01]  /*177a0*/  ISETP.LT.AND P1, PT, R2, UR5, !P0 ;  /* 0x0000000502007c0c */ /* 0x020fe2000c721270 */
[----:B------:R-:W2:Y:S01]  /*177b0*/  LDCU UR5, c[0x0][0x39c] ;  /* 0x00007380ff0577ac */ /* 0x000ea20008000800 */
[----:B---3--:R-:W-:Y:S02]  /*177c0*/  IADD3 R20, P6, PT, R23, R49, RZ ;  /* 0x0000003117147210 */ /* 0x008fe40007fde0ff */
[----:B------:R-:W-:Y:S02]  /*177d0*/  PRMT R37, R69, 0x7770, RZ ;  /* 0x0000777045257816 */ /* 0x000fe400000000ff */
[----:B------:R-:W-:Y:S01]  /*177e0*/  LEA.HI.X.SX32 R21, R23, R50, 0x1, P6 ;  /* 0x0000003217157211 */ /* 0x000fe200030f0eff */
[----:B------:R-:W-:Y:S01]  /*177f0*/  IMAD R23, R48, 0x2, R23 ;  /* 0x0000000230177824 */ /* 0x000fe200078e0217 */
[----:B0-----:R-:W-:Y:S01]  /*17800*/  PRMT R39, R69, 0x7771, RZ ;  /* 0x0000777145277816 */ /* 0x001fe200000000ff */
[----:B------:R0:W-:Y:S01]  /*17810*/  @P4 STG.E.U8 desc[UR24][R12.64], R37 ;  /* 0x000000250c004986 */ /* 0x0001e2000c101118 */
[----:B------:R-:W-:-:S03]  /*17820*/  VIADD R15, R3, 0x8e ;  /* 0x0000008e030f7836 */ /* 0x000fc60000000000 */
[----:B------:R3:W-:Y:S01]  /*17830*/  @P3 STG.E.U8 desc[UR24][R20.64], R39 ;  /* 0x0000002714003986 */ /* 0x0007e2000c101118 */
[-C--:B------:R-:W-:Y:S01]  /*17840*/  IADD3 R14, P3, PT, R23, R49.reuse, RZ ;  /* 0x00000031170e7210 */ /* 0x080fe20007f7e0ff */
[C---:B------:R-:W-:Y:S01]  /*17850*/  IMAD R2, R15.reuse, R48, RZ ;  /* 0x000000300f027224 */ /* 0x040fe200078e02ff */
[----:B----4-:R-:W-:Y:S01]  /*17860*/  ISETP.LT.AND P4, PT, R15, UR4, !P0 ;  /* 0x000000040f007c0c */ /* 0x010fe2000c781270 */
[----:B------:R-:W4:Y:S01]  /*17870*/  LDCU UR4, c[0x0][0x39c] ;  /* 0x00007380ff0477ac */ /* 0x000f220008000800 */
[-C--:B------:R-:W-:Y:S02]  /*17880*/  LEA.HI.X.SX32 R15, R23, R50.reuse, 0x1, P3 ;  /* 0x00000032170f7211 */ /* 0x080fe400018f0eff */
[----:B0-----:R-:W-:Y:S01]  /*17890*/  PRMT R37, R69, 0x7772, RZ ;  /* 0x0000777245257816 */ /* 0x001fe200000000ff */
[----:B------:R-:W-:Y:S01]  /*178a0*/  IMAD R23, R48, 0x4, R23 ;  /* 0x0000000430177824 */ /* 0x000fe200078e0217 */
[----:B------:R-:W-:Y:S02]  /*178b0*/  IADD3 R12, P6, PT, R2, R49, RZ ;  /* 0x00000031020c7210 */ /* 0x000fe40007fde0ff */
[----:B---3--:R-:W-:Y:S01]  /*178c0*/  LOP3.LUT R20, R0, 0x96, RZ, 0xfc, !PT ;  /* 0x0000009600147812 */ /* 0x008fe200078efcff */
[----:B------:R0:W-:Y:S01]  /*178d0*/  @P5 STG.E.U8 desc[UR24][R14.64], R37 ;  /* 0x000000250e005986 */ /* 0x0001e2000c101118 */
[----:B------:R-:W-:-:S02]  /*178e0*/  LEA.HI.X.SX32 R13, R2, R50, 0x1, P6 ;  /* 0x00000032020d7211 */ /* 0x000fc400030f0eff */
[----:B--2---:R-:W-:Y:S01]  /*178f0*/  ISETP.LT.AND P5, PT, R20, UR5, !P0 ;  /* 0x0000000514007c0c */ /* 0x004fe2000c7a1270 */
[----:B------:R-:W2:Y:S01]  /*17900*/  LDCU UR5, c[0x0][0x39c] ;  /* 0x00007380ff0577ac */ /* 0x000ea20008000800 */
[C---:B------:R-:W-:Y:S02]  /*17910*/  IADD3 R20, P6, PT, R23.reuse, R49, RZ ;  /* 0x0000003117147210 */ /* 0x040fe40007fde0ff */
[----:B------:R-:W-:Y:S02]  /*17920*/  LOP3.LUT R22, R0, 0x94, RZ, 0xfc, !PT ;  /* 0x0000009400167812 */ /* 0x000fe400078efcff */
[----:B------:R-:W-:Y:S01]  /*17930*/  LEA.HI.X.SX32 R21, R23, R50, 0x1, P6 ;  /* 0x0000003217157211 */ /* 0x000fe200030f0eff */
[----:B------:R-:W-:Y:S01]  /*17940*/  IMAD R23, R48, 0x2, R23 ;  /* 0x0000000230177824 */ /* 0x000fe200078e0217 */
[----:B------:R-:W-:Y:S02]  /*17950*/  PRMT R69, R69, 0x7773, RZ ;  /* 0x0000777345457816 */ /* 0x000fe400000000ff */
[----:B------:R-:W-:-:S02]  /*17960*/  PRMT R39, R70, 0x7770, RZ ;  /* 0x0000777046277816 */ /* 0x000fc400000000ff */
[----:B------:R-:W-:Y:S01]  /*17970*/  ISETP.LT.AND P3, PT, R22, UR6, !P0 ;  /* 0x0000000616007c0c */ /* 0x000fe2000c761270 */
[----:B------:R-:W3:Y:S01]  /*17980*/  LDCU UR6, c[0x0][0x39c] ;  /* 0x00007380ff0677ac */ /* 0x000ee20008000800 */
[----:B------:R-:W-:Y:S01]  /*17990*/  LOP3.LUT R2, R0, 0x98, RZ, 0xfc, !PT ;  /* 0x0000009800027812 */ /* 0x000fe200078efcff */
[----:B0-----:R-:W-:Y:S01]  /*179a0*/  IMAD R37, R48, 0x2, R23 ;  /* 0x0000000230257824 */ /* 0x001fe200078e0217 */
[----:B------:R0:W-:Y:S02]  /*179b0*/  @P4 STG.E.U8 desc[UR24][R12.64], R69 ;  /* 0x000000450c004986 */ /* 0x0001e4000c101118 */
[----:B----4-:R-:W-:Y:S01]  /*179c0*/  ISETP.LT.AND P4, PT, R2, UR4, !P0 ;  /* 0x0000000402007c0c */ /* 0x010fe2000c781270 */
[----:B------:R-:W4:Y:S01]  /*179d0*/  LDCU UR4, c[0x0][0x39c] ;  /* 0x00007380ff0477ac */ /* 0x000f220008000800 */
[----:B------:R5:W-:Y:S01]  /*179e0*/  @P2 STG.E.U8 desc[UR24][R20.64], R39 ;  /* 0x0000002714002986 */ /* 0x000be2000c101118 */
[----:B------:R-:W-:Y:S02]  /*179f0*/  IADD3 R14, P2, PT, R23, R49, RZ ;  /* 0x00000031170e7210 */ /* 0x000fe40007f5e0ff */
[----:B------:R-:W-:-:S02]  /*17a00*/  LOP3.LUT R2, R0, 0x9a, RZ, 0xfc, !PT ;  /* 0x0000009a00027812 */ /* 0x000fc400078efcff */
[-C--:B------:R-:W-:Y:S02]  /*17a10*/  LEA.HI.X.SX32 R15, R23, R50.reuse, 0x1, P2 ;  /* 0x00000032170f7211 */ /* 0x080fe400010f0eff */
[CC--:B0-----:R-:W-:Y:S02]  /*17a20*/  IADD3 R12, P6, PT, R37.reuse, R49.reuse, RZ ;  /* 0x00000031250c7210 */ /* 0x0c1fe40007fde0ff */
[----:B--2---:R-:W-:Y:S01]  /*17a30*/  ISETP.LT.AND P2, PT, R2, UR5, !P0 ;  /* 0x0000000502007c0c */ /* 0x004fe2000c741270 */
[----:B------:R-:W0:Y:S01]  /*17a40*/  LDCU UR5, c[0x0][0x39c] ;  /* 0x00007380ff0577ac */ /* 0x000e220008000800 */
[----:B------:R-:W-:Y:S01]  /*17a50*/  LEA.HI.X.SX32 R13, R37, R50, 0x1, P6 ;  /* 0x00000032250d7211 */ /* 0x000fe200030f0eff */
[----:B------:R-:W-:Y:S01]  /*17a60*/  IMAD R37, R48, 0x2, R37 ;  /* 0x0000000230257824 */ /* 0x000fe200078e0225 */
[----:B------:R-:W-:Y:S02]  /*17a70*/  PRMT R51, R70, 0x7771, RZ ;  /* 0x0000777146337816 */ /* 0x000fe400000000ff */
[----:B------:R-:W-:Y:S01]  /*17a80*/  LOP3.LUT R2, R0, 0x9c, RZ, 0xfc, !PT ;  /* 0x0000009c00027812 */ /* 0x000fe200078efcff */
[----:B------:R-:W-:Y:S01]  /*17a90*/  IMAD R23, R48, 0x2, R37 ;  /* 0x0000000230177824 */ /* 0x000fe200078e0225 */
[----:B-----5:R-:W-:Y:S01]  /*17aa0*/  IADD3 R20, P6, PT, R37, R49, RZ ;  /* 0x0000003125147210 */ /* 0x020fe20007fde0ff */
[----:B------:R2:W-:Y:S01]  /*17ab0*/  @P1 STG.E.U8 desc[UR24][R14.64], R51 ;  /* 0x000000330e001986 */ /* 0x0005e2000c101118 */
[----:B------:R-:W-:-:S02]  /*17ac0*/  PRMT R39, R70, 0x7772, RZ ;  /* 0x0000777246277816 */ /* 0x000fc400000000ff */
[----:B---3--:R-:W-:Y:S01]  /*17ad0*/  ISETP.LT.AND P1, PT, R2, UR6, !P0 ;  /* 0x0000000602007c0c */ /* 0x008fe2000c721270 */
[----:B------:R-:W3:Y:S01]  /*17ae0*/  LDCU UR6, c[0x0][0x39c] ;  /* 0x00007380ff0677ac */ /* 0x000ee20008000800 */
[----:B------:R-:W-:Y:S02]  /*17af0*/  LOP3.LUT R2, R0, 0xa0, RZ, 0xfc, !PT ;  /* 0x000000a000027812 */ /* 0x000fe400078efcff */
[----:B------:R-:W-:Y:S01]  /*17b00*/  LEA.HI.X.SX32 R21, R37, R50, 0x1, P6 ;  /* 0x0000003225157211 */ /* 0x000fe200030f0eff */
[----:B------:R5:W-:Y:S01]  /*17b10*/  @P3 STG.E.U8 desc[UR24][R12.64], R39 ;  /* 0x000000270c003986 */ /* 0x000be2000c101118 */
[----:B-1----:R-:W-:Y:S01]  /*17b20*/  ISETP.LT.AND P3, PT, R2, UR7, !P0 ;  /* 0x0000000702007c0c */ /* 0x002fe2000c761270 */
[----:B------:R-:W-:Y:S01]  /*17b30*/  VIADD R57, R3, 0x9e ;  /* 0x0000009e03397836 */ /* 0x000fe20000000000 */
[----:B--2---:R-:W-:Y:S01]  /*17b40*/  IADD3 R14, P6, PT, R23, R49, RZ ;  /* 0x00000031170e7210 */ /* 0x004fe20007fde0ff */
[----:B------:R-:W1:Y:S01]  /*17b50*/  LDCU UR7, c[0x0][0x39c] ;  /* 0x00007380ff0777ac */ /* 0x000e620008000800 */
[----:B------:R-:W-:-:S02]  /*17b60*/  PRMT R51, R70, 0x7773, RZ ;  /* 0x0000777346337816 */ /* 0x000fc400000000ff */
[----:B------:R-:W-:Y:S02]  /*17b70*/  LOP3.LUT R2, R0, 0xa2, RZ, 0xfc, !PT ;  /* 0x000000a200027812 */ /* 0x000fe400078efcff */
[----:B------:R-:W-:Y:S01]  /*17b80*/  LEA.HI.X.SX32 R15, R23, R50, 0x1, P6 ;  /* 0x00000032170f7211 */ /* 0x000fe200030f0eff */
[----:B------:R-:W-:Y:S01]  /*17b90*/  IMAD R23, R48, 0x2, R23 ;  /* 0x0000000230177824 */ /* 0x000fe200078e0217 */
[----:B-----5:R-:W-:Y:S01]  /*17ba0*/  PRMT R39, R71, 0x7770, RZ ;  /* 0x0000777047277816 */ /* 0x020fe200000000ff */
        /* <DEDUP_REMOVED lines=9> */
[----:B--2---:R-:W-:Y:S02]  /*17c40*/  IADD3 R20, P6, PT, R37, R49, RZ ;  /* 0x0000003125147210 */ /* 0x004fe40007fde0ff */
[----:B----4-:R-:W-:Y:S01]  /*17c50*/  ISETP.LT.AND P4, PT, R57, UR4, !P0 ;  /* 0x0000000439007c0c */ /* 0x010fe2000c781270 */
[----:B------:R-:W2:Y:S01]  /*17c60*/  LDCU UR4, c[0x0][0x39c] ;  /* 0x00007380ff0477ac */ /* 0x000ea20008000800 */
        /* <DEDUP_REMOVED lines=21> */
[----:B--2---:R-:W-:Y:S01]  /*17dc0*/  ISETP.LT.AND P4, PT, R2, UR4, !P0 ;  /* 0x0000000402007c0c */ /* 0x004fe2000c781270 */
        /* <DEDUP_REMOVED lines=15> */
[----:B--2---:R-:W-:-:S02]  /*17ec0*/  IADD3 R12, P6, PT, R37, R49, RZ ;  /* 0x00000031250c7210 */ /* 0x004fc40007fde0ff */
[C---:B------:R-:W-:Y:S02]  /*17ed0*/  PRMT R51, R24.reuse, 0x7772, RZ ;  /* 0x0000777218337816 */ /* 0x040fe400000000ff */
[----:B------:R-:W-:Y:S02]  /*17ee0*/  PRMT R39, R24, 0x7773, RZ ;  /* 0x0000777318277816 */ /* 0x000fe400000000ff */
[----:B------:R-:W-:Y:S01]  /*17ef0*/  LEA.HI.X.SX32 R13, R37, R50, 0x1, P6 ;  /* 0x00000032250d7211 */ /* 0x000fe200030f0eff */
[----:B------:R-:W-:Y:S01]  /*17f00*/  IMAD R37, R48, 0x2, R37 ;  /* 0x0000000230257824 */ /* 0x000fe200078e0225 */
[----:B------:R-:W-:Y:S01]  /*17f10*/  LOP3.LUT R2, R0, 0xb0, RZ, 0xfc, !PT ;  /* 0x000000b000027812 */ /* 0x000fe200078efcff */
[----:B------:R2:W-:Y:S02]  /*17f20*/  @P2 STG.E.U8 desc[UR24][R14.64], R51 ;  /* 0x000000330e002986 */ /* 0x0005e4000c101118 */
[----:B------:R-:W-:Y:S01]  /*17f30*/  IMAD R23, R48, 0x2, R37 ;  /* 0x0000000230177824 */ /* 0x000fe200078e0225 */
[----:B----4-:R-:W-:Y:S01]  /*17f40*/  ISETP.LT.AND P2, PT, R2, UR4, !P0 ;  /* 0x0000000402007c0c */ /* 0x010fe2000c741270 */
[----:B------:R4:W-:Y:S01]  /*17f50*/  @P1 STG.E.U8 desc[UR24][R12.64], R39 ;  /* 0x000000270c001986 */ /* 0x0009e2000c101118 */
[----:B---3--:R-:W-:Y:S01]  /*17f60*/  IADD3 R20, P1, PT, R37, R49, RZ ;  /* 0x0000003125147210 */ /* 0x008fe20007f3e0ff */
[----:B------:R-:W3:Y:S01]  /*17f70*/  LDCU UR4, c[0x0][0x39c] ;  /* 0x00007380ff0477ac */ /* 0x000ee20008000800 */
[----:B------:R-:W-:-:S02]  /*17f80*/  LOP3.LUT R2, R0, 0xb2, RZ, 0xfc, !PT ;  /* 0x000000b200027812 */ /* 0x000fc400078efcff */
[-C--:B------:R-:W-:Y:S02]  /*17f90*/  LEA.HI.X.SX32 R21, R37, R50.reuse, 0x1, P1 ;  /* 0x0000003225157211 */ /* 0x080fe400008f0eff */
[----:B-----5:R-:W-:Y:S01]  /*17fa0*/  ISETP.LT.AND P1, PT, R2, UR5, !P0 ;  /* 0x0000000502007c0c */ /* 0x020fe2000c721270 */
[----:B------:R-:W5:Y:S01]  /*17fb0*/  LDCU UR5, c[0x0][0x39c] ;  /* 0x00007380ff0577ac */ /* 0x000f620008000800 */
[----:B--2---:R-:W-:Y:S02]  /*17fc0*/  IADD3 R14, P6, PT, R23, R49, RZ ;  /* 0x00000031170e7210 */ /* 0x004fe40007fde0ff */
[----:B------:R-:W-:Y:S01]  /*17fd0*/  PRMT R37, R25, 0x7770, RZ ;  /* 0x0000777019257816 */ /* 0x000fe200000000ff */
[----:B----4-:R-:W-:Y:S01]  /*17fe0*/  VIADD R13, R3, 0xae ;  /* 0x000000ae030d7836 */ /* 0x010fe20000000000 */
[----:B------:R-:W-:Y:S01]  /*17ff0*/  LEA.HI.X.SX32 R15, R23, R50, 0x1, P6 ;  /* 0x00000032170f7211 */ /* 0x000fe200030f0eff */
[----:B------:R-:W-:Y:S01]  /*18000*/  IMAD R23, R48, 0x2, R23 ;  /* 0x0000000230177824 */ /* 0x000fe200078e0217 */
[----:B------:R-:W-:Y:S01]  /*18010*/  PRMT R39, R25, 0x7771, RZ ;  /* 0x0000777119277816 */ /* 0x000fe200000000ff */
[----:B------:R2:W-:Y:S01]  /*18020*/  @P4 STG.E.U8 desc[UR24][R20.64], R37 ;  /* 0x0000002514004986 */ /* 0x0005e2000c101118 */
[----:B------:R-:W-:-:S03]  /*18030*/  IMAD R2, R13, R48, RZ ;  /* 0x000000300d027224 */ /* 0x000fc600078e02ff */
[----:B------:R4:W-:Y:S01]  /*18040*/  @P3 STG.E.U8 desc[UR24][R14.64], R39 ;  /* 0x000000270e003986 */ /* 0x0009e2000c101118 */
[-C--:B------:R-:W-:Y:S02]  /*18050*/  IADD3 R12, P3, PT, R23, R49.reuse, RZ ;  /* 0x00000031170c7210 */ /* 0x080fe40007f7e0ff */
[----:B---3--:R-:W-:Y:S01]  /*18060*/  ISETP.LT.AND P6, PT, R13, UR4, !P0 ;  /* 0x000000040d007c0c */ /* 0x008fe2000c7c1270 */
[----:B------:R-:W3:Y:S01]  /*18070*/  LDCU UR4, c[0x0][0x39c] ;  /* 0x00007380ff0477ac */ /* 0x000ee20008000800 */
[-C--:B------:R-:W-:Y:S01]  /*18080*/  LEA.HI.X.SX32 R13, R23, R50.reuse, 0x1, P3 ;  /* 0x00000032170d7211 */ /* 0x080fe200018f0eff */
[----:B------:R-:W-:Y:S01]  /*18090*/  IMAD R23, R48, 0x4, R23 ;  /* 0x0000000430177824 */ /* 0x000fe200078e0217 */
[----:B--2---:R-:W-:Y:S02]  /*180a0*/  PRMT R37, R25, 0x7772, RZ ;  /* 0x0000777219257816 */ /* 0x004fe400000000ff */
[----:B------:R-:W-:Y:S02]  /*180b0*/  IADD3 R20, P4, PT, R2, R49, RZ ;  /* 0x0000003102147210 */ /* 0x000fe40007f9e0ff */
[----:B----4-:R-:W-:Y:S01]  /*180c0*/  LOP3.LUT R14, R0, 0xb6, RZ, 0xfc, !PT ;  /* 0x000000b6000e7812 */ /* 0x010fe200078efcff */
[----:B------:R2:W-:Y:S01]  /*180d0*/  @P5 STG.E.U8 desc[UR24][R12.64], R37 ;  /* 0x000000250c005986 */ /* 0x0005e2000c101118 */
[----:B------:R-:W-:-:S02]  /*180e0*/  LEA.HI.X.SX32 R21, R2, R50, 0x1, P4 ;  /* 0x0000003202157211 */ /* 0x000fc400020f0eff */
[----:B-----5:R-:W-:Y:S01]  /*180f0*/  ISETP.LT.AND P4, PT, R14, UR5, !P0 ;  /* 0x000000050e007c0c */ /* 0x020fe2000c781270 */
[----:B------:R-:W4:Y:S01]  /*18100*/  LDCU UR5, c[0x0][0x39c] ;  /* 0x00007380ff0577ac */ /* 0x000f220008000800 */
[----:B------:R-:W-:Y:S02]  /*18110*/  IADD3 R14, P5, PT, R23, R49, RZ ;  /* 0x00000031170e7210 */ /* 0x000fe40007fbe0ff */
[----:B------:R-:W-:Y:S02]  /*18120*/  PRMT R25, R25, 0x7773, RZ ;  /* 0x0000777319197816 */ /* 0x000fe400000000ff */
[----:B------:R-:W-:Y:S01]  /*18130*/  LEA.HI.X.SX32 R15, R23, R50, 0x1, P5 ;  /* 0x00000032170f7211 */ /* 0x000fe200028f0eff */
[----:B------:R-:W-:Y:S01]  /*18140*/  IMAD R23, R48, 0x2, R23 ;  /* 0x0000000230177824 */ /* 0x000fe200078e0217 */
[----:B------:R-:W-:Y:S01]  /*18150*/  LOP3.LUT R22, R0, 0xb4, RZ, 0xfc, !PT ;  /* 0x000000b400167812 */ /* 0x000fe200078efcff */
[----:B------:R5:W-:Y:S01]  /*18160*/  @P6 STG.E.U8 desc[UR24][R20.64], R25 ;  /* 0x0000001914006986 */ /* 0x000be2000c101118 */
[----:B--2---:R-:W-:-:S02]  /*18170*/  PRMT R37, R26, 0x7770, RZ ;  /* 0x000077701a257816 */ /* 0x004fc400000000ff */
[----:B0-----:R-:W-:Y:S01]  /*18180*/  ISETP.LT.AND P3, PT, R22, UR6, !P0 ;  /* 0x0000000616007c0c */ /* 0x001fe2000c761270 */
[----:B------:R-:W0:Y:S01]  /*18190*/  LDCU UR6, c[0x0][0x39c] ;  /* 0x00007380ff0677ac */ /* 0x000e220008000800 */
[----:B------:R-:W-:Y:S01]  /*181a0*/  LOP3.LUT R2, R0, 0xb8, RZ, 0xfc, !PT ;  /* 0x000000b800027812 */ /* 0x000fe200078efcff */
[----:B------:R2:W-:Y:S01]  /*181b0*/  @P2 STG.E.U8 desc[UR24][R14.64], R37 ;  /* 0x000000250e002986 */ /* 0x0005e2000c101118 */
[-C--:B------:R-:W-:Y:S01]  /*181c0*/  IADD3 R12, P2, PT, R23, R49.reuse, RZ ;  /* 0x00000031170c7210 */ /* 0x080fe20007f5e0ff */
[----:B-----5:R-:W-:Y:S01]  /*181d0*/  IMAD R25, R48, 0x2, R23 ;  /* 0x0000000230197824 */ /* 0x020fe200078e0217 */
[----:B---3--:R-:W-:Y:S01]  /*181e0*/  ISETP.LT.AND P5, PT, R2, UR4, !P0 ;  /* 0x0000000402007c0c */ /* 0x008fe2000c7a1270 */
[----:B------:R-:W3:Y:S01]  /*181f0*/  LDCU UR4, c[0x0][0x39c] ;  /* 0x00007380ff0477ac */ /* 0x000ee20008000800 */
[----:B------:R-:W-:Y:S02]  /*18200*/  LOP3.LUT R2, R0, 0xba, RZ, 0xfc, !PT ;  /* 0x000000ba00027812 */ /* 0x000fe400078efcff */
[----:B------:R-:W-:-:S02]  /*18210*/  IADD3 R20, P6, PT, R25, R49, RZ ;  /* 0x0000003119147210 */ /* 0x000fc40007fde0ff */
[-C--:B------:R-:W-:Y:S02]  /*18220*/  LEA.HI.X.SX32 R13, R23, R50.reuse, 0x1, P2 ;  /* 0x00000032170d7211 */ /* 0x080fe400010f0eff */
[----:B------:R-:W-:Y:S01]  /*18230*/  LEA.HI.X.SX32 R21, R25, R50, 0x1, P6 ;  /* 0x0000003219157211 */ /* 0x000fe200030f0eff */
[----:B------:R-:W-:Y:S01]  /*18240*/  IMAD R25, R48, 0x2, R25 ;  /* 0x0000000230197824 */ /* 0x000fe200078e0219 */
[----:B----4-:R-:W-:Y:S01]  /*18250*/  ISETP.LT.AND P2, PT, R2, UR5, !P0 ;  /* 0x0000000502007c0c */ /* 0x010fe2000c741270 */
[----:B------:R-:W4:Y:S01]  /*18260*/  LDCU UR5, c[0x0][0x39c] ;  /* 0x00007380ff0577ac */ /* 0x000f220008000800 */
[----:B------:R-:W-:Y:S01]  /*18270*/  PRMT R39, R26, 0x7771, RZ ;  /* 0x000077711a277816 */ /* 0x000fe200000000ff */
[----:B------:R-:W-:Y:S01]  /*18280*/  IMAD R23, R48, 0x2, R25 ;  /* 0x0000000230177824 */ /* 0x000fe200078e0219 */
[----:B------:R-:W-:Y:S02]  /*18290*/  LOP3.LUT R2, R0, 0xbc, RZ, 0xfc, !PT ;  /* 0x000000bc00027812 */ /* 0x000fe400078efcff */
[----:B--2---:R-:W-:Y:S01]  /*182a0*/  IADD3 R14, P6, PT, R25, R49, RZ ;  /* 0x00000031190e7210 */ /* 0x004fe20007fde0ff */
[----:B------:R2:W-:Y:S01]  /*182b0*/  @P1 STG.E.U8 desc[UR24][R12.64], R39 ;  /* 0x000000270c001986 */ /* 0x0005e2000c101118 */
[----:B------:R-:W-:-:S02]  /*182c0*/  PRMT R37, R26, 0x7772, RZ ;  /* 0x000077721a257816 */ /* 0x000fc400000000ff */
[----:B0-----:R-:W-:Y:S01]  /*182d0*/  ISETP.LT.AND P1, PT, R2, UR6, !P0 ;  /* 0x0000000602007c0c */ /* 0x001fe2000c721270 */
[----:B------:R-:W0:Y:S01]  /*182e0*/  LDCU UR6, c[0x0][0x39c] ;  /* 0x00007380ff0677ac */ /* 0x000e220008000800 */
[-C--:B------:R-:W-:Y:S02]  /*182f0*/  LEA.HI.X.SX32 R15, R25, R50.reuse, 0x1, P6 ;  /* 0x00000032190f7211 */ /* 0x080fe400030f0eff */
[----:B------:R-:W-:Y:S01]  /*18300*/  LOP3.LUT R2, R0, 0xc0, RZ, 0xfc, !PT ;  /* 0x000000c000027812 */ /* 0x000fe200078efcff */
[----:B------:R5:W-:Y:S01]  /*18310*/  @P3 STG.E.U8 desc[UR24][R20.64], R37 ;  /* 0x0000002514003986 */ /* 0x000be2000c101118 */
[C---:B--2---:R-:W-:Y:S02]  /*18320*/  IADD3 R12, P6, PT, R23.reuse, R49, RZ ;  /* 0x00000031170c7210 */ /* 0x044fe40007fde0ff */
[----:B------:R-:W-:Y:S02]  /*18330*/  PRMT R39, R26, 0x7773, RZ ;  /* 0x000077731a277816 */ /* 0x000fe400000000ff */
[----:B-1----:R-:W-:Y:S01]  /*18340*/  ISETP.LT.AND P3, PT, R2, UR7, !P0 ;  /* 0x0000000702007c0c */ /* 0x002fe2000c761270 */
[----:B------:R-:W1:Y:S01]  /*18350*/  LDCU UR7, c[0x0][0x39c] ;  /* 0x00007380ff0777ac */ /* 0x000e620008000800 */
[----:B------:R-:W-:Y:S01]  /*18360*/  LEA.HI.X.SX32 R13, R23, R50, 0x1, P6 ;  /* 0x00000032170d7211 */ /* 0x000fe200030f0eff */
[----:B------:R-:W-:Y:S01]  /*18370*/  IMAD R23, R48, 0x2, R23 ;  /* 0x0000000230177824 */ /* 0x000fe200078e0217 */
[----:B-----5:R-:W-:-:S02]  /*18380*/  PRMT R37, R27, 0x7770, RZ ;  /* 0x000077701b257816 */ /* 0x020fc400000000ff */
[----:B------:R-:W-:Y:S01]  /*18390*/  LOP3.LUT R2, R0, 0xc2, RZ, 0xfc, !PT ;  /* 0x000000c200027812 */ /* 0x000fe200078efcff */
[----:B------:R2:W-:Y:S03]  /*183a0*/  @P4 STG.E.U8 desc[UR24][R14.64], R39 ;  /* 0x000000270e004986 */ /* 0x0005e6000c101118 */
[----:B----4-:R-:W-:Y:S01]  /*183b0*/  ISETP.LT.AND P4, PT, R2, UR5, !P0 ;  /* 0x0000000502007c0c */ /* 0x010fe2000c781270 */
[----:B------:R4:W-:Y:S01]  /*183c0*/  @P5 STG.E.U8 desc[UR24][R12.64], R37 ;  /* 0x000000250c005986 */ /* 0x0009e2000c101118 */
[C---:B------:R-:W-:Y:S01]  /*183d0*/  IADD3 R20, P5, PT, R23.reuse, R49, RZ ;  /* 0x0000003117147210 */ /* 0x040fe20007fbe0ff */
[----:B------:R-:W5:Y:S01]  /*183e0*/  LDCU UR5, c[0x0][0x39c] ;  /* 0x00007380ff0577ac */ /* 0x000f620008000800 */
[----:B------:R-:W-:Y:S02]  /*183f0*/  IMAD R25, R48, 0x2, R23 ;  /* 0x0000000230197824 */ /* 0x000fe400078e0217 */
[----:B------:R-:W-:-:S02]  /*18400*/  LEA.HI.X.SX32 R21, R23, R50, 0x1, P5 ;  /* 0x0000003217157211 */ /* 0x000fc400028f0eff */
[----:B------:R-:W-:Y:S01]  /*18410*/  PRMT R23, R27, 0x7771, RZ ;  /* 0x000077711b177816 */ /* 0x000fe200000000ff */
[----:B--2---:R-:W-:Y:S01]  /*18420*/  VIADD R39, R3, 0xbe ;  /* 0x000000be03277836 */ /* 0x004fe20000000000 */
[----:B------:R-:W-:Y:S02]  /*18430*/  LOP3.LUT R2, R0, 0xc4, RZ, 0xfc, !PT ;  /* 0x000000c400027812 */ /* 0x000fe400078efcff */
[----:B------:R-:W-:Y:S01]  /*18440*/  IADD3 R14, P6, PT, R25, R49, RZ ;  /* 0x00000031190e7210 */ /* 0x000fe20007fde0ff */
[----:B------:R2:W-:Y:S01]  /*18450*/  @P2 STG.E.U8 desc[UR24][R20.64], R23 ;  /* 0x0000001714002986 */ /* 0x0005e2000c101118 */
[----:B0-----:R-:W-:Y:S01]  /*18460*/  ISETP.LT.AND P5, PT, R2, UR6, !P0 ;  /* 0x0000000602007c0c */ /* 0x001fe2000c7a1270 */
[C---:B------:R-:W-:Y:S01]  /*18470*/  IMAD R2, R39.reuse, R48, RZ ;  /* 0x0000003027027224 */ /* 0x040fe200078e02ff */
[----:B---3--:R-:W-:Y:S01]  /*18480*/  ISETP.LT.AND P2, PT, R39, UR4, !P0 ;  /* 0x0000000427007c0c */ /* 0x008fe2000c741270 */
[----:B------:R-:W0:Y:S01]  /*18490*/  LDCU UR4, c[0x0][0x39c] ;  /* 0x00007380ff0477ac */ /* 0x000e220008000800 */
[----:B------:R-:W-:-:S02]  /*184a0*/  LEA.HI.X.SX32 R15, R25, R50, 0x1, P6 ;  /* 0x00000032190f7211 */ /* 0x000fc400030f0eff */
[----:B----4-:R-:W-:Y:S02]  /*184b0*/  PRMT R37, R27, 0x7772, RZ ;  /* 0x000077721b257816 */ /* 0x010fe400000000ff */
[----:B------:R-:W-:Y:S01]  /*184c0*/  LOP3.LUT R13, R0, 0xc6, RZ, 0xfc, !PT ;  /* 0x000000c6000d7812 */ /* 0x000fe200078efcff */
[----:B------:R-:W-:Y:S01]  /*184d0*/  IMAD R25, R48, 0x4, R25 ;  /* 0x0000000430197824 */ /* 0x000fe200078e0219 */
[CC--:B------:R-:W-:Y:S01]  /*184e0*/  IADD3 R12, P6, PT, R2.reuse, R49.reuse, RZ ;  /* 0x00000031020c7210 */ /* 0x0c0fe20007fde0ff */
[----:B------:R3:W-:Y:S01]  /*184f0*/  @P1 STG.E.U8 desc[UR24][R14.64], R37 ;  /* 0x000000250e001986 */ /* 0x0007e2000c101118 */
[----:B-----5:R-:W-:Y:S01]  /*18500*/  ISETP.LT.AND P1, PT, R13, UR5, !P0 ;  /* 0x000000050d007c0c */ /* 0x020fe2000c721270 */
[----:B------:R-:W4:Y:S01]  /*18510*/  LDCU UR5, c[0x0][0x39c] ;  /* 0x00007380ff0577ac */ /* 0x000f220008000800 */
[----:B------:R-:W-:Y:S01]  /*18520*/  LEA.HI.X.SX32 R13, R2, R50, 0x1, P6 ;  /* 0x00000032020d7211 */ /* 0x000fe200030f0eff */
[----:B--2---:R-:W-:Y:S01]  /*18530*/  IMAD R23, R48, 0x2, R25 ;  /* 0x0000000230177824 */ /* 0x004fe200078e0219 */
[----:B------:R-:W-:Y:S01]  /*18540*/  IADD3 R20, P6, PT, R25, R49, RZ ;  /* 0x0000003119147210 */ /* 0x000fe20007fde0ff */
[----:B------:R-:W2:Y:S01]  /*18550*/  LDCU UR6, c[0x0][0x39c] ;  /* 0x00007380ff0677ac */ /* 0x000ea20008000800 */
[----:B------:R-:W-:-:S02]  /*18560*/  PRMT R27, R27, 0x7773, RZ ;  /* 0x000077731b1b7816 */ /* 0x000fc400000000ff */
[-C--:B------:R-:W-:Y:S02]  /*18570*/  LEA.HI.X.SX32 R21, R25, R50.reuse, 0x1, P6 ;  /* 0x0000003219157211 */ /* 0x080fe400030f0eff */
[----:B------:R-:W-:Y:S02]  /*18580*/  LOP3.LUT R2, R0, 0xc8, RZ, 0xfc, !PT ;  /* 0x000000c800027812 */ /* 0x000fe400078efcff */
[C---:B---3--:R-:W-:Y:S01]  /*18590*/  IADD3 R14, P6, PT, R23.reuse, R49, RZ ;  /* 0x00000031170e7210 */ /* 0x048fe20007fde0ff */
[----:B------:R3:W-:Y:S01]  /*185a0*/  @P2 STG.E.U8 desc[UR24][R12.64], R27 ;  /* 0x0000001b0c002986 */ /* 0x0007e2000c101118 */
[----:B0-----:R-:W-:Y:S01]  /*185b0*/  ISETP.LT.AND P2, PT, R2, UR4, !P0 ;  /* 0x0000000402007c0c */ /* 0x001fe2000c741270 */
[----:B------:R-:W0:Y:S01]  /*185c0*/  LDCU UR4, c[0x0][0x39c] ;  /* 0x00007380ff0477ac */ /* 0x000e220008000800 */
[----:B------:R-:W-:Y:S01]  /*185d0*/  LEA.HI.X.SX32 R15, R23, R50, 0x1, P6 ;  /* 0x00000032170f7211 */ /* 0x000fe200030f0eff */
[----:B------:R-:W-:Y:S01]  /*185e0*/  IMAD R23, R48, 0x2, R23 ;  /* 0x0000000230177824 */ /* 0x000fe200078e0217 */
[----:B------:R-:W-:-:S02]  /*185f0*/  PRMT R37, R40, 0x7770, RZ ;  /* 0x0000777028257816 */ /* 0x000fc400000000ff */
[----:B------:R-:W-:Y:S01]  /*18600*/  LOP3.LUT R2, R0, 0xca, RZ, 0xfc, !PT ;  /* 0x000000ca00027812 */ /* 0x000fe200078efcff */
[----:B------:R-:W-:Y:S02]  /*18610*/  IMAD R25, R48, 0x2, R23 ;  /* 0x0000000230197824 */ /* 0x000fe400078e0217 */
[----:B------:R5:W-:Y:S01]  /*18620*/  @P3 STG.E.U8 desc[UR24][R20.64], R37 ;  /* 0x0000002514003986 */ /* 0x000be2000c101118 */
[----:B----4-:R-:W-:Y:S01]  /*18630*/  ISETP.LT.AND P3, PT, R2, UR5, !P0 ;  /* 0x0000000502007c0c */ /* 0x010fe2000c761270 */
[----:B------:R-:W4:Y:S01]  /*18640*/  LDCU UR5, c[0x0][0x39c] ;  /* 0x00007380ff0577ac */ /* 0x000f220008000800 */
[----:B---3--:R-:W-:Y:S02]  /*18650*/  IADD3 R12, P6, PT, R23, R49, RZ ;  /* 0x00000031170c7210 */ /* 0x008fe40007fde0ff */
[----:B------:R-:W-:Y:S02]  /*18660*/  PRMT R51, R40, 0x7771, RZ ;  /* 0x0000777128337816 */ /* 0x000fe400000000ff */
[----:B------:R-:W-:-:S02]  /*18670*/  LOP3.LUT R2, R0, 0xcc, RZ, 0xfc, !PT ;  /* 0x000000cc00027812 */ /* 0x000fc400078efcff */
[----:B------:R-:W-:Y:S01]  /*18680*/  LEA.HI.X.SX32 R13, R23, R50, 0x1, P6 ;  /* 0x00000032170d7211 */ /* 0x000fe200030f0eff */
[----:B------:R3:W-:Y:S01]  /*18690*/  @P4 STG.E.U8 desc[UR24][R14.64], R51 ;  /* 0x000000330e004986 */ /* 0x0007e2000c101118 */
[----:B-----5:R-:W-:Y:S02]  /*186a0*/  IADD3 R20, P6, PT, R25, R49, RZ ;  /* 0x0000003119147210 */ /* 0x020fe40007fde0ff */
[----:B------:R-:W-:Y:S02]  /*186b0*/  PRMT R37, R40, 0x7772, RZ ;  /* 0x0000777228257816 */ /* 0x000fe400000000ff */
[----:B--2---:R-:W-:Y:S01]  /*186c0*/  ISETP.LT.AND P4, PT, R2, UR6, !P0 ;  /* 0x0000000602007c0c */ /* 0x004fe2000c781270 */
[----:B------:R-:W2:Y:S01]  /*186d0*/  LDCU UR6, c[0x0][0x39c] ;  /* 0x00007380ff0677ac */ /* 0x000ea20008000800 */
[----:B------:R-:W-:Y:S02]  /*186e0*/  LOP3.LUT R2, R0, 0xd0, RZ, 0xfc, !PT ;  /* 0x000000d000027812 */ /* 0x000fe400078efcff */
[----:B------:R-:W-:-:S02]  /*186f0*/  PRMT R39, R40, 0x7773, RZ ;  /* 0x0000777328277816 */ /* 0x000fc400000000ff */
[-C--:B------:R-:W-:Y:S01]  /*18700*/  LEA.HI.X.SX32 R21, R25, R50.reuse, 0x1, P6 ;  /* 0x0000003219157211 */ /* 0x080fe200030f0eff */
[----:B------:R-:W-:Y:S01]  /*18710*/  IMAD R25, R48, 0x2, R25 ;  /* 0x0000000230197824 */ /* 0x000fe200078e0219 */
[----:B------:R5:W-:Y:S01]  /*18720*/  @P5 STG.E.U8 desc[UR24][R12.64], R37 ;  /* 0x000000250c005986 */ /* 0x000be2000c101118 */
[----:B0-----:R-:W-:Y:S01]  /*18730*/  ISETP.LT.AND P5, PT, R2, UR4, !P0 ;  /* 0x0000000402007c0c */ /* 0x001fe2000c7a1270 */
[----:B------:R-:W0:Y:S01]  /*18740*/  LDCU UR4, c[0x0][0x39c] ;  /* 0x00007380ff0477ac */ /* 0x000e220008000800 */
[----:B------:R-:W-:Y:S01]  /*18750*/  IMAD R27, R48, 0x2, R25 ;  /* 0x00000002301b7824 */ /* 0x000fe200078e0219 */
[----:B------:R1:W-:Y:S01]  /*18760*/  @P1 STG.E.U8 desc[UR24][R20.64], R39 ;  /* 0x0000002714001986 */ /* 0x0003e2000c101118 */
[C---:B---3--:R-:W-:Y:S02]  /*18770*/  IADD3 R14, P1, PT, R25.reuse, R49, RZ ;  /* 0x00000031190e7210 */ /* 0x048fe40007f3e0ff */
[----:B------:R-:W-:Y:S02]  /*18780*/  LOP3.LUT R2, R0, 0xd2, RZ, 0xfc, !PT ;  /* 0x000000d200027812 */ /* 0x000fe400078efcff */
[----:B------:R-:W-:-:S02]  /*18790*/  LEA.HI.X.SX32 R15, R25, R50, 0x1, P1 ;  /* 0x00000032190f7211 */ /* 0x000fc400008f0eff */
[-C--:B------:R-:W-:Y:S02]  /*187a0*/  IADD3 R22, P6, PT, R27, R49.reuse, RZ ;  /* 0x000000311b167210 */ /* 0x080fe40007fde0ff */
[----:B----4-:R-:W-:Y:S01]  /*187b0*/  ISETP.LT.AND P1, PT, R2, UR5, !P0 ;  /* 0x0000000502007c0c */ /* 0x010fe2000c721270 */
[----:B------:R-:W3:Y:S01]  /*187c0*/  LDCU UR5, c[0x0][0x39c] ;  /* 0x00007380ff0577ac */ /* 0x000ee20008000800 */
[----:B-----5:R-:W-:Y:S02]  /*187d0*/  PRMT R37, R41, 0x7770, RZ ;  /* 0x0000777029257816 */ /* 0x020fe400000000ff */
[----:B------:R-:W-:Y:S01]  /*187e0*/  LEA.HI.X.SX32 R23, R27, R50, 0x1, P6 ;  /* 0x000000321b177211 */ /* 0x000fe200030f0eff */
[----:B------:R-:W-:Y:S01]  /*187f0*/  IMAD R27, R48, 0x2, R27 ;  /* 0x00000002301b7824 */ /* 0x000fe200078e021b */
[----:B-1----:R-:W-:Y:S01]  /*18800*/  PRMT R21, R41, 0x7771, RZ ;  /* 0x0000777129157816 */ /* 0x002fe200000000ff */
[----:B------:R-:W-:Y:S01]  /*18810*/  VIADD R13, R3, 0xce ;  /* 0x000000ce030d7836 */ /* 0x000fe20000000000 */
[----:B------:R1:W-:Y:S02]  /*18820*/  @P2 STG.E.U8 desc[UR24][R14.64], R37 ;  /* 0x000000250e002986 */ /* 0x0003e4000c101118 */
[----:B------:R-:W-:Y:S01]  /*18830*/  IADD3 R12, P2, PT, R27, R49, RZ ;  /* 0x000000311b0c7210 */ /* 0x000fe20007f5e0ff */
[C---:B------:R-:W-:Y:S01]  /*18840*/  IMAD R2, R13.reuse, R48, RZ ;  /* 0x000000300d027224 */ /* 0x040fe200078e02ff */
[----:B------:R4:W-:Y:S01]  /*18850*/  @P3 STG.E.U8 desc[UR24][R22.64], R21 ;  /* 0x0000001516003986 */ /* 0x0009e2000c101118 */
[----:B0-----:R-:W-:Y:S01]  /*18860*/  ISETP.LT.AND P3, PT, R13, UR4, !P0 ;  /* 0x000000040d007c0c */ /* 0x001fe2000c761270 */
[----:B------:R-:W0:Y:S01]  /*18870*/  LDCU UR4, c[0x0][0x39c] ;  /* 0x00007380ff0477ac */ /* 0x000e220008000800 */
[----:B------:R-:W-:-:S02]  /*18880*/  LEA.HI.X.SX32 R13, R27, R50, 0x1, P2 ;  /* 0x000000321b0d7211 */ /* 0x000fc400010f0eff */
[----:B------:R-:W-:Y:S01]  /*18890*/  PRMT R25, R41, 0x7772, RZ ;  /* 0x0000777229197816 */ /* 0x000fe200000000ff */
[----:B------:R-:W-:Y:S01]  /*188a0*/  IMAD R27, R48, 0x4, R27 ;  /* 0x00000004301b7824 */ /* 0x000fe200078e021b */
[C---:B------:R-:W-:Y:S02]  /*188b0*/  LOP3.LUT R20, R0.reuse, 0xd4, RZ, 0xfc, !PT ;  /* 0x000000d400147812 */ /* 0x040fe400078efcff */
[----:B-1----:R-:W-:Y:S02]  /*188c0*/  LOP3.LUT R15, R0, 0xd6, RZ, 0xfc, !PT ;  /* 0x000000d6000f7812 */ /* 0x002fe400078efcff */
[----:B------:R-:W-:Y:S01]  /*188d0*/  IADD3 R14, P6, PT, R2, R49, RZ ;  /* 0x00000031020e7210 */ /* 0x000fe20007fde0ff */
[----:B------:R1:W-:Y:S01]  /*188e0*/  @P4 STG.E.U8 desc[UR24][R12.64], R25 ;  /* 0x000000190c004986 */ /* 0x0003e2000c101118 */
[----:B---3--:R-:W-:Y:S01]  /*188f0*/  ISETP.LT.AND P4, PT, R15, UR5, !P0 ;  /* 0x000000050f007c0c */ /* 0x008fe2000c781270 */
[----:B----4-:R-:W-:Y:S01]  /*18900*/  IMAD R23, R48, 0x2, R27 ;  /* 0x0000000230177824 */ /* 0x010fe200078e021b */
[----:B--2---:R-:W-:Y:S01]  /*18910*/  ISETP.LT.AND P2, PT, R20, UR6, !P0 ;  /* 0x0000000614007c0c */ /* 0x004fe2000c741270 */
[----:B------:R-:W2:Y:S01]  /*18920*/  LDCU UR5, c[0x0][0x39c] ;  /* 0x00007380ff0577ac */ /* 0x000ea20008000800 */
[----:B------:R-:W-:-:S02]  /*18930*/  LEA.HI.X.SX32 R15, R2, R50, 0x1, P6 ;  /* 0x00000032020f7211 */ /* 0x000fc400030f0eff */
[----:B------:R-:W-:Y:S01]  /*18940*/  PRMT R41, R41, 0x7773, RZ ;  /* 0x0000777329297816 */ /* 0x000fe200000000ff */
[----:B------:R-:W3:Y:S01]  /*18950*/  LDCU UR6, c[0x0][0x39c] ;  /* 0x00007380ff0677ac */ /* 0x000ee20008000800 */
[CC--:B------:R-:W-:Y:S02]  /*18960*/  IADD3 R20, P6, PT, R27.reuse, R49.reuse, RZ ;  /* 0x000000311b147210 */ /* 0x0c0fe40007fde0ff */
[----:B------:R-:W-:Y:S01]  /*18970*/  LOP3.LUT R2, R0, 0xd8, RZ, 0xfc, !PT ;  /* 0x000000d800027812 */ /* 0x000fe200078efcff */
[----:B------:R4:W-:Y:S01]  /*18980*/  @P3 STG.E.U8 desc[UR24][R14.64], R41 ;  /* 0x000000290e003986 */ /* 0x0009e2000c101118 */
[----:B------:R-:W-:Y:S02]  /*18990*/  LEA.HI.X.SX32 R21, R27, R50, 0x1, P6 ;  /* 0x000000321b157211 */ /* 0x000fe400030f0eff */
[----:B-1----:R-:W-:Y:S02]  /*189a0*/  IADD3 R12, P6, PT, R23, R49, RZ ;  /* 0x00000031170c7210 */ /* 0x002fe40007fde0ff */
[----:B------:R-:W-:-:S02]  /*189b0*/  PRMT R27, R42, 0x7770, RZ ;  /* 0x000077702a1b7816 */ /* 0x000fc400000000ff */
[----:B------:R-:W-:Y:S01]  /*189c0*/  ISETP.LT.AND P3, PT, R2, UR7, !P0 ;  /* 0x0000000702007c0c */ /* 0x000fe2000c761270 */
[----:B------:R-:W-:Y:S02]  /*189d0*/  VIADD R51, R3, 0xde ;  /* 0x000000de03337836 */ /* 0x000fe40000000000 */
[----:B----4-:R-:W-:Y:S01]  /*189e0*/  IMAD R15, R48, 0x2, R23 ;  /* 0x00000002300f7824 */ /* 0x010fe200078e0217 */
[----:B------:R-:W-:Y:S01]  /*189f0*/  LEA.HI.X.SX32 R13, R23, R50, 0x1, P6 ;  /* 0x00000032170d7211 */ /* 0x000fe200030f0eff */
[----:B------:R1:W-:Y:S01]  /*18a00*/  @P5 STG.E.U8 desc[UR24][R20.64], R27 ;  /* 0x0000001b14005986 */ /* 0x0003e2000c101118 */
[----:B------:R-:W-:Y:S01]  /*18a10*/  LOP3.LUT R2, R0, 0xda, RZ, 0xfc, !PT ;  /* 0x000000da00027812 */ /* 0x000fe200078efcff */
[----:B------:R-:W4:Y:S01]  /*18a20*/  LDCU UR7, c[0x0][0x39c] ;  /* 0x00007380ff0777ac */ /* 0x000f220008000800 */
[----:B------:R-:W-:Y:S02]  /*18a30*/  IADD3 R22, P6, PT, R15, R49, RZ ;  /* 0x000000310f167210 */ /* 0x000fe40007fde0ff */
[----:B------:R-:W-:-:S02]  /*18a40*/  PRMT R25, R42, 0x7771, RZ ;  /* 0x000077712a197816 */ /* 0x000fc400000000ff */
[----:B0-----:R-:W-:Y:S01]  /*18a50*/  ISETP.LT.AND P5, PT, R2, UR4, !P0 ;  /* 0x0000000402007c0c */ /* 0x001fe2000c7a1270 */
[----:B------:R-:W0:Y:S01]  /*18a60*/  LDCU UR4, c[0x0][0x39c] ;  /* 0x00007380ff0477ac */ /* 0x000e220008000800 */
[----:B------:R-:W-:Y:S01]  /*18a70*/  LEA.HI.X.SX32 R23, R15, R50, 0x1, P6 ;  /* 0x000000320f177211 */ /* 0x000fe200030f0eff */
[----:B------:R-:W-:Y:S01]  /*18a80*/  IMAD R15, R48, 0x2, R15 ;  /* 0x00000002300f7824 */ /* 0x000fe200078e020f */
[----:B------:R-:W-:Y:S02]  /*18a90*/  PRMT R37, R42, 0x7772, RZ ;  /* 0x000077722a257816 */ /* 0x000fe400000000ff */
[----:B------:R-:W-:Y:S01]  /*18aa0*/  LOP3.LUT R2, R0, 0xdc, RZ, 0xfc, !PT ;  /* 0x000000dc00027812 */ /* 0x000fe200078efcff */
[----:B------:R5:W-:Y:S03]  /*18ab0*/  @P1 STG.E.U8 desc[UR24][R12.64], R25 ;  /* 0x000000190c001986 */ /* 0x000be6000c101118 */
[----:B--2---:R-:W-:Y:S01]  /*18ac0*/  ISETP.LT.AND P1, PT, R2, UR5, !P0 ;  /* 0x0000000502007c0c */ /* 0x004fe2000c721270 */
[----:B------:R2:W-:Y:S01]  /*18ad0*/  @P2 STG.E.U8 desc[UR24][R22.64], R37 ;  /* 0x0000002516002986 */ /* 0x0005e2000c101118 */
[----:B------:R-:W0:Y:S01]  /*18ae0*/  LDCU UR5, c[0x0][0x39c] ;  /* 0x00007380ff0577ac */ /* 0x000e220008000800 */
[----:B-1----:R-:W-:Y:S01]  /*18af0*/  IADD3 R20, P2, PT, R15, R49, RZ ;  /* 0x000000310f147210 */ /* 0x002fe20007f5e0ff */
[----:B------:R-:W-:-:S03]  /*18b00*/  IMAD R27, R48, 0x2, R15 ;  /* 0x00000002301b7824 */ /* 0x000fc600078e020f */
[----:B------:R-:W-:Y:S02]  /*18b10*/  LEA.HI.X.SX32 R21, R15, R50, 0x1, P2 ;  /* 0x000000320f157211 */ /* 0x000fe400010f0eff */
[----:B------:R-:W1:Y:S01]  /*18b20*/  LDS.128 R12, [R160] ;  /* 0x00000000a00c7984 */ /* 0x000e620000000c00 */
[----:B------:R-:W-:Y:S02]  /*18b30*/  LOP3.LUT R2, R0, 0xe0, RZ, 0xfc, !PT ;  /* 0x000000e000027812 */ /* 0x000fe400078efcff */
[----:B------:R-:W-:Y:S01]  /*18b40*/  IADD3 R24, P2, PT, R27, R49, RZ ;  /* 0x000000311b187210 */ /* 0x000fe20007f5e0ff */
[----:B------:R-:W1:Y:S01]  /*18b50*/  LDS.128 R160, [R160+0x800] ;  /* 0x00080000a0a07984 */ /* 0x000e620000000c00 */
[----:B---3--:R-:W-:Y:S01]  /*18b60*/  ISETP.LT.AND P6, PT, R2, UR6, !P0 ;  /* 0x0000000602007c0c */ /* 0x008fe2000c7c1270 */
[----:B------:R-:W3:Y:S01]  /*18b70*/  LDCU UR6, c[0x0][0x39c] ;  /* 0x00007380ff0677ac */ /* 0x000ee20008000800 */
[----:B------:R-:W-:Y:S02]  /*18b80*/  LOP3.LUT R2, R0, 0xe2, RZ, 0xfc, !PT ;  /* 0x000000e200027812 */ /* 0x000fe400078efcff */
[----:B------:R-:W-:-:S02]  /*18b90*/  PRMT R41, R42, 0x7773, RZ ;  /* 0x000077732a297816 */ /* 0x000fc400000000ff */
[----:B------:R-:W-:Y:S02]  /*18ba0*/  PRMT R39, R43, 0x7770, RZ ;  /* 0x000077702b277816 */ /* 0x000fe400000000ff */
[----:B-----5:R-:W-:Y:S01]  /*18bb0*/  LEA.HI.X.SX32 R25, R27, R50, 0x1, P2 ;  /* 0x000000321b197211 */ /* 0x020fe200010f0eff */
[----:B------:R-:W-:Y:S01]  /*18bc0*/  IMAD R27, R48, 0x2, R27 ;  /* 0x00000002301b7824 */ /* 0x000fe200078e021b */
[----:B0-----:R-:W-:Y:S01]  /*18bd0*/  ISETP.LT.AND P2, PT, R2, UR5, !P0 ;  /* 0x0000000502007c0c */ /* 0x001fe2000c741270 */
[----:B------:R0:W-:Y:S01]  /*18be0*/  @P4 STG.E.U8 desc[UR24][R20.64], R41 ;  /* 0x0000002914004986 */ /* 0x0001e2000c101118 */
[----:B------:R-:W5:Y:S01]  /*18bf0*/  LDCU UR5, c[0x0][0x39c] ;  /* 0x00007380ff0577ac */ /* 0x000f620008000800 */
[----:B--2---:R-:W-:Y:S02]  /*18c00*/  IMAD R37, R48, 0x2, R27 ;  /* 0x0000000230257824 */ /* 0x004fe400078e021b */
[----:B------:R2:W-:Y:S01]  /*18c10*/  @P3 STG.E.U8 desc[UR24][R24.64], R39 ;  /* 0x0000002718003986 */ /* 0x0005e2000c101118 */
[----:B------:R-:W-:Y:S01]  /*18c20*/  IADD3 R22, P3, PT, R27, R49, RZ ;  /* 0x000000311b167210 */ /* 0x000fe20007f7e0ff */
[----:B------:R-:W-:-:S03]  /*18c30*/  IMAD R2, R51, R48, RZ ;  /* 0x0000003033027224 */ /* 0x000fc600078e02ff */
[-C--:B------:R-:W-:Y:S02]  /*18c40*/  LEA.HI.X.SX32 R23, R27, R50.reuse, 0x1, P3 ;  /* 0x000000321b177211 */ /* 0x080fe400018f0eff */
[----:B------:R-:W-:Y:S02]  /*18c50*/  PRMT R27, R43, 0x7771, RZ ;  /* 0x000077712b1b7816 */ /* 0x000fe400000000ff */
[----:B0-----:R-:W-:Y:S02]  /*18c60*/  IADD3 R20, P4, PT, R37, R49, RZ ;  /* 0x0000003125147210 */ /* 0x001fe40007f9e0ff */
[----:B------:R-:W-:Y:S01]  /*18c70*/  ISETP.LT.AND P3, PT, R51, UR4, !P0 ;  /* 0x0000000433007c0c */ /* 0x000fe2000c761270 */
[----:B------:R-:W0:Y:S01]  /*18c80*/  LDCU UR4, c[0x0][0x39c] ;  /* 0x00007380ff0477ac */ /* 0x000e220008000800 */
[----:B------:R-:W-:Y:S01]  /*18c90*/  LOP3.LUT R26, R0, 0xe4, RZ, 0xfc, !PT ;  /* 0x000000e4001a7812 */ /* 0x000fe200078efcff */
[----:B------:R0:W-:Y:S01]  /*18ca0*/  @P5 STG.E.U8 desc[UR24][R22.64], R27 ;  /* 0x0000001b16005986 */ /* 0x0001e2000c101118 */
[----:B------:R-:W-:-:S02]  /*18cb0*/  LEA.HI.X.SX32 R21, R37, R50, 0x1, P4 ;  /* 0x0000003225157211 */ /* 0x000fc400020f0eff */
[C---:B--2---:R-:W-:Y:S02]  /*18cc0*/  PRMT R39, R43.reuse, 0x7773, RZ ;  /* 0x000077732b277816 */ /* 0x044fe400000000ff */
[-C--:B------:R-:W-:Y:S02]  /*18cd0*/  IADD3 R24, P4, PT, R2, R49.reuse, RZ ;  /* 0x0000003102187210 */ /* 0x080fe40007f9e0ff */
[----:B------:R-:W-:Y:S02]  /*18ce0*/  PRMT R43, R43, 0x7772, RZ ;  /* 0x000077722b2b7816 */ /* 0x000fe400000000ff */
[----:B---3--:R-:W-:Y:S01]  /*18cf0*/  ISETP.LT.AND P5, PT, R26, UR6, !P0 ;  /* 0x000000061a007c0c */ /* 0x008fe2000c7a1270 */
[----:B------:R-:W2:Y:S01]  /*18d00*/  LDCU UR6, c[0x0][0x39c] ;  /* 0x00007380ff0677ac */ /* 0x000ea20008000800 */
[----:B------:R-:W-:Y:S01]  /*18d10*/  LOP3.LUT R26, R0, 0xe6, RZ, 0xfc, !PT ;  /* 0x000000e6001a7812 */ /* 0x000fe200078efcff */
[----:B------:R3:W-:Y:S01]  /*18d20*/  @P1 STG.E.U8 desc[UR24][R20.64], R43 ;  /* 0x0000002b14001986 */ /* 0x0007e2000c101118 */
[----:B------:R-:W-:Y:S01]  /*18d30*/  LEA.HI.X.SX32 R25, R2, R50, 0x1, P4 ;  /* 0x0000003202197211 */ /* 0x000fe200020f0eff */
[----:B------:R-:W-:Y:S01]  /*18d40*/  IMAD R37, R48, 0x4, R37 ;  /* 0x0000000430257824 */ /* 0x000fe200078e0225 */
[----:B-----5:R-:W-:Y:S01]  /*18d50*/  ISETP.LT.AND P1, PT, R26, UR5, !P0 ;  /* 0x000000051a007c0c */ /* 0x020fe2000c721270 */
[----:B------:R-:W5:Y:S02]  /*18d60*/  LDCU UR5, c[0x0][0x39c] ;  /* 0x00007380ff0577ac */ /* 0x000f640008000800 */
[----:B------:R2:W-:Y:S01]  /*18d70*/  @P3 STG.E.U8 desc[UR24][R24.64], R39 ;  /* 0x0000002718003986 */ /* 0x0005e2000c101118 */
[----:B0-----:R-:W-:Y:S01]  /*18d80*/  IMAD R27, R48, 0x2, R37 ;  /* 0x00000002301b7824 */ /* 0x001fe200078e0225 */
[----:B------:R-:W-:-:S02]  /*18d90*/  IADD3 R22, P3, PT, R37, R49, RZ ;  /* 0x0000003125167210 */ /* 0x000fc40007f7e0ff */
[----:B------:R-:W-:Y:S02]  /*18da0*/  LOP3.LUT R2, R0, 0xe8, RZ, 0xfc, !PT ;  /* 0x000000e800027812 */ /* 0x000fe400078efcff */
[-C--:B------:R-:W-:Y:S02]  /*18db0*/  LEA.HI.X.SX32 R23, R37, R50.reuse, 0x1, P3 ;  /* 0x0000003225177211 */ /* 0x080fe400018f0eff */
[----:B-1----:R-:W-:Y:S02]  /*18dc0*/  PRMT R41, R12, 0x7770, RZ ;  /* 0x000077700c297816 */ /* 0x002fe400000000ff */
[C---:B---3--:R-:W-:Y:S02]  /*18dd0*/  IADD3 R20, P4, PT, R27.reuse, R49, RZ ;  /* 0x000000311b147210 */ /* 0x048fe40007f9e0ff */
[----:B------:R-:W-:Y:S01]  /*18de0*/  ISETP.LT.AND P3, PT, R2, UR4, !P0 ;  /* 0x0000000402007c0c */ /* 0x000fe2000c761270 */
[----:B------:R0:W-:Y:S01]  /*18df0*/  @P6 STG.E.U8 desc[UR24][R22.64], R41 ;  /* 0x0000002916006986 */ /* 0x0001e2000c101118 */
[----:B------:R-:W-:Y:S01]  /*18e00*/  LOP3.LUT R2, R0, 0xea, RZ, 0xfc, !PT ;  /* 0x000000ea00027812 */ /* 0x000fe200078efcff */
[----:B------:R-:W1:Y:S01]  /*18e10*/  LDCU UR4, c[0x0][0x39c] ;  /* 0x00007380ff0477ac */ /* 0x000e620008000800 */
[----:B------:R-:W-:Y:S01]  /*18e20*/  LEA.HI.X.SX32 R21, R27, R50, 0x1, P4 ;  /* 0x000000321b157211 */ /* 0x000fe200020f0eff */
[----:B------:R-:W-:Y:S01]  /*18e30*/  IMAD R27, R48, 0x2, R27 ;  /* 0x00000002301b7824 */ /* 0x000fe200078e021b */
[----:B------:R-:W-:-:S02]  /*18e40*/  PRMT R43, R12, 0x7771, RZ ;  /* 0x000077710c2b7816 */ /* 0x000fc400000000ff */
[----:B--2---:R-:W-:Y:S01]  /*18e50*/  ISETP.LT.AND P6, PT, R2, UR6, !P0 ;  /* 0x0000000602007c0c */ /* 0x004fe2000c7c1270 */
[----:B------:R-:W-:Y:S01]  /*18e60*/  IMAD R37, R48, 0x2, R27 ;  /* 0x0000000230257824 */ /* 0x000fe200078e021b */
[----:B------:R-:W-:Y:S01]  /*18e70*/  LOP3.LUT R2, R0, 0xec, RZ, 0xfc, !PT ;  /* 0x000000ec00027812 */ /* 0x000fe200078efcff */
[----:B------:R2:W-:Y:S01]  /*18e80*/  @P2 STG.E.U8 desc[UR24][R20.64], R43 ;  /* 0x0000002b14002986 */ /* 0x0005e2000c101118 */
[CC--:B------:R-:W-:Y:S01]  /*18e90*/  IADD3 R24, P4, PT, R27.reuse, R49.reuse, RZ ;  /* 0x000000311b187210 */ /* 0x0c0fe20007f9e0ff */
[----:B------:R-:W3:Y:S01]  /*18ea0*/  LDCU UR6, c[0x0][0x39c] ;  /* 0x00007380ff0677ac */ /* 0x000ee20008000800 */
[----:B-----5:R-:W-:Y:S01]  /*18eb0*/  ISETP.LT.AND P2, PT, R2, UR5, !P0 ;  /* 0x0000000502007c0c */ /* 0x020fe2000c741270 */
[----:B------:R-:W5:Y:S01]  /*18ec0*/  LDCU UR5, c[0x0][0x39c] ;  /* 0x00007380ff0577ac */ /* 0x000f620008000800 */
        /* <DEDUP_REMOVED lines=8> */
[----:B-1----:R-:W-:Y:S01]  /*18f50*/  ISETP.LT.AND P4, PT, R2, UR4, !P0 ;  /* 0x0000000402007c0c */ /* 0x002fe2000c781270 */
[----:B------:R-:W1:Y:S01]  /*18f60*/  LDCU UR4, c[0x0][0x39c] ;  /* 0x00007380ff0477ac */ /* 0x000e620008000800 */
[----:B------:R-:W-:Y:S01]  /*18f70*/  IMAD R27, R48, 0x2, R37 ;  /* 0x00000002301b7824 */ /* 0x000fe200078e0225 */
[----:B------:R3:W-:Y:S01]  /*18f80*/  @P1 STG.E.U8 desc[UR24][R22.64], R39 ;  /* 0x0000002716001986 */ /* 0x0007e2000c101118 */
[----:B--2---:R-:W-:-:S02]  /*18f90*/  IADD3 R20, P1, PT, R37, R49, RZ ;  /* 0x0000003125147210 */ /* 0x004fc40007f3e0ff */
[----:B------:R-:W-:Y:S02]  /*18fa0*/  LOP3.LUT R2, R0, 0xf2, RZ, 0xfc, !PT ;  /* 0x000000f200027812 */ /* 0x000fe400078efcff */
[-C--:B------:R-:W-:Y:S02]  /*18fb0*/  LEA.HI.X.SX32 R21, R37, R50.reuse, 0x1, P1 ;  /* 0x0000003225157211 */ /* 0x080fe400008f0eff */
[----:B-----5:R-:W-:Y:S01]  /*18fc0*/  ISETP.LT.AND P1, PT, R2, UR5, !P0 ;  /* 0x0000000502007c0c */ /* 0x020fe2000c721270 */
[----:B------:R-:W2:Y:S01]  /*18fd0*/  LDCU UR5, c[0x0][0x39c] ;  /* 0x00007380ff0577ac */ /* 0x000ea20008000800 */
[----:B0-----:R-:W-:Y:S02]  /*18fe0*/  IADD3 R24, P5, PT, R27, R49, RZ ;  /* 0x000000311b187210 */ /* 0x001fe40007fbe0ff */
[----:B------:R-:W-:Y:S02]  /*18ff0*/  PRMT R37, R13, 0x7770, RZ ;  /* 0x000077700d257816 */ /* 0x000fe400000000ff */
[----:B------:R-:W-:Y:S01]  /*19000*/  LEA.HI.X.SX32 R25, R27, R50, 0x1, P5 ;  /* 0x000000321b197211 */ /* 0x000fe200028f0eff */
[----:B------:R-:W-:Y:S01]  /*19010*/  IMAD R27, R48, 0x2, R27 ;  /* 0x00000002301b7824 */ /* 0x000fe200078e021b */
[----:B---3--:R-:W-:Y:S01]  /*19020*/  PRMT R39, R13, 0x7771, RZ ;  /* 0x000077710d277816 */ /* 0x008fe200000000ff */
[----:B------:R-:W-:Y:S01]  /*19030*/  VIADD R23, R3, 0xee ;  /* 0x000000ee03177836 */ /* 0x000fe20000000000 */
[----:B------:R0:W-:Y:S01]  /*19040*/  @P3 STG.E.U8 desc[UR24][R20.64], R37 ;  /* 0x0000002514003986 */ /* 0x0001e2000c101118 */
[----:B------:R-:W-:-:S02]  /*19050*/  LOP3.LUT R12, R0, 0xf4, RZ, 0xfc, !PT ;  /* 0x000000f4000c7812 */ /* 0x000fc400078efcff */
[-C--:B------:R-:W-:Y:S01]  /*19060*/  IADD3 R22, P3, PT, R27, R49.reuse, RZ ;  /* 0x000000311b167210 */ /* 0x080fe20007f7e0ff */
[C---:B------:R-:W-:Y:S01]  /*19070*/  IMAD R2, R23.reuse, R48, RZ ;  /* 0x0000003017027224 */ /* 0x040fe200078e02ff */
[----:B------:R3:W-:Y:S01]  /*19080*/  @P6 STG.E.U8 desc[UR24][R24.64], R39 ;  /* 0x0000002718006986 */ /* 0x0007e2000c101118 */
[----:B-1----:R-:W-:Y:S01]  /*19090*/  ISETP.LT.AND P6, PT, R23, UR4, !P0 ;  /* 0x0000000417007c0c */ /* 0x002fe2000c7c1270 */
[----:B------:R-:W1:Y:S01]  /*190a0*/  LDCU UR4, c[0x0][0x39c] ;  /* 0x00007380ff0477ac */ /* 0x000e620008000800 */
[----:B------:R-:W-:Y:S01]  /*190b0*/  LEA.HI.X.SX32 R23, R27, R50, 0x1, P3 ;  /* 0x000000321b177211 */ /* 0x000fe200018f0eff */
[----:B------:R-:W-:Y:S01]  /*190c0*/  IMAD R27, R48, 0x4, R27 ;  /* 0x00000004301b7824 */ /* 0x000fe200078e021b */
[----:B------:R-:W-:Y:S01]  /*190d0*/  ISETP.LT.AND P3, PT, R12, UR6, !P0 ;  /* 0x000000060c007c0c */ /* 0x000fe2000c761270 */
[----:B------:R-:W5:Y:S01]  /*190e0*/  LDCU UR6, c[0x0][0x39c] ;  /* 0x00007380ff0677ac */ /* 0x000f620008000800 */
[----:B0-----:R-:W-:Y:S02]  /*190f0*/  PRMT R37, R13, 0x7772, RZ ;  /* 0x000077720d257816 */ /* 0x001fe400000000ff */
[----:B------:R-:W-:-:S02]  /*19100*/  IADD3 R20, P5, PT, R2, R49, RZ ;  /* 0x0000003102147210 */ /* 0x000fc40007fbe0ff */
[----:B------:R-:W-:Y:S01]  /*19110*/  LOP3.LUT R12, R0, 0xf6, RZ, 0xfc, !PT ;  /* 0x000000f6000c7812 */ /* 0x000fe200078efcff */
[----:B------:R0:W-:Y:S01]  /*19120*/  @P2 STG.E.U8 desc[UR24][R22.64], R37 ;  /* 0x0000002516002986 */ /* 0x0001e2000c101118 */
[-C--:B------:R-:W-:Y:S02]  /*19130*/  LEA.HI.X.SX32 R21, R2, R50.reuse, 0x1, P5 ;  /* 0x0000003202157211 */ /* 0x080fe400028f0eff */
[----:B--2---:R-:W-:Y:S01]  /*19140*/  ISETP.LT.AND P5, PT, R12, UR5, !P0 ;  /* 0x000000050c007c0c */ /* 0x004fe2000c7a1270 */
[----:B------:R-:W2:Y:S01]  /*19150*/  LDCU UR5, c[0x0][0x39c] ;  /* 0x00007380ff0577ac */ /* 0x000ea20008000800 */
[----:B------:R-:W-:Y:S02]  /*19160*/  IADD3 R12, P2, PT, R27, R49, RZ ;  /* 0x000000311b0c7210 */ /* 0x000fe40007f5e0ff */
[----:B---3--:R-:W-:Y:S02]  /*19170*/  PRMT R25, R13, 0x7773, RZ ;  /* 0x000077730d197816 */ /* 0x008fe400000000ff */
[----:B------:R-:W-:Y:S01]  /*19180*/  LEA.HI.X.SX32 R13, R27, R50, 0x1, P2 ;  /* 0x000000321b0d7211 */ /* 0x000fe200010f0eff */
[----:B------:R-:W-:-:S02]  /*19190*/  IMAD R27, R48, 0x2, R27 ;  /* 0x00000002301b7824 */ /* 0x000fc400078e021b */
[----:B------:R3:W-:Y:S01]  /*191a0*/  @P6 STG.E.U8 desc[UR24][R20.64], R25 ;  /* 0x0000001914006986 */ /* 0x0007e2000c101118 */
[----:B0-----:R-:W-:Y:S02]  /*191b0*/  PRMT R37, R14, 0x7770, RZ ;  /* 0x000077700e257816 */ /* 0x001fe400000000ff */
[----:B------:R-:W-:-:S03]  /*191c0*/  LOP3.LUT R2, R0, 0xf8, RZ, 0xfc, !PT ;  /* 0x000000f800027812 */ /* 0x000fc600078efcff */
[----:B------:R0:W-:Y:S01]  /*191d0*/  @P4 STG.E.U8 desc[UR24][R12.64], R37 ;  /* 0x000000250c004986 */ /* 0x0001e2000c101118 */
[----:B-1----:R-:W-:Y:S01]  /*191e0*/  ISETP.LT.AND P2, PT, R2, UR4, !P0 ;  /* 0x0000000402007c0c */ /* 0x002fe2000c741270 */
[----:B------:R-:W1:Y:S01]  /*191f0*/  LDCU UR4, c[0x0][0x39c] ;  /* 0x00007380ff0477ac */ /* 0x000e620008000800 */
[----:B---3--:R-:W-:Y:S01]  /*19200*/  IMAD R25, R48, 0x2, R27 ;  /* 0x0000000230197824 */ /* 0x008fe200078e021b */
[-C--:B------:R-:W-:Y:S02]  /*19210*/  IADD3 R22, P4, PT, R27, R49.reuse, RZ ;  /* 0x000000311b167210 */ /* 0x080fe40007f9e0ff */
[----:B------:R-:W-:Y:S02]  /*19220*/  LOP3.LUT R2, R0, 0xfa, RZ, 0xfc, !PT ;  /* 0x000000fa00027812 */ /* 0x000fe400078efcff */
[----:B------:R-:W-:Y:S02]  /*19230*/  IADD3 R20, P6, PT, R25, R49, RZ ;  /* 0x0000003119147210 */ /* 0x000fe40007fde0ff */
[----:B------:R-:W-:-:S02]  /*19240*/  LEA.HI.X.SX32 R23, R27, R50, 0x1, P4 ;  /* 0x000000321b177211 */ /* 0x000fc400020f0eff */
[----:B------:R-:W-:Y:S01]  /*19250*/  LEA.HI.X.SX32 R21, R25, R50, 0x1, P6 ;  /* 0x0000003219157211 */ /* 0x000fe200030f0eff */
[----:B------:R-:W-:Y:S01]  /*19260*/  IMAD R25, R48, 0x2, R25 ;  /* 0x0000000230197824 */ /* 0x000fe200078e0219 */
[----:B--2---:R-:W-:Y:S01]  /*19270*/  ISETP.LT.AND P4, PT, R2, UR5, !P0 ;  /* 0x0000000502007c0c */ /* 0x004fe2000c781270 */
[----:B------:R-:W2:Y:S01]  /*19280*/  LDCU UR5, c[0x0][0x39c] ;  /* 0x00007380ff0577ac */ /* 0x000ea20008000800 */
[----:B------:R-:W-:Y:S01]  /*19290*/  PRMT R39, R14, 0x7771, RZ ;  /* 0x000077710e277816 */ /* 0x000fe200000000ff */
[----:B------:R-:W-:Y:S01]  /*192a0*/  IMAD R27, R48, 0x2, R25 ;  /* 0x00000002301b7824 */ /* 0x000fe200078e0219 */
[----:B------:R-:W-:Y:S02]  /*192b0*/  LOP3.LUT R2, R0, 0xfc, RZ, 0xfc, !PT ;  /* 0x000000fc00027812 */ /* 0x000fe400078efcff */
[----:B0-----:R-:W-:Y:S01]  /*192c0*/  IADD3 R12, P6, PT, R25, R49, RZ ;  /* 0x00000031190c7210 */ /* 0x001fe20007fde0ff */
[----:B------:R0:W-:Y:S01]  /*192d0*/  @P1 STG.E.U8 desc[UR24][R22.64], R39 ;  /* 0x0000002716001986 */ /* 0x0001e2000c101118 */
[----:B------:R-:W-:-:S02]  /*192e0*/  PRMT R37, R14, 0x7772, RZ ;  /* 0x000077720e257816 */ /* 0x000fc400000000ff */
[----:B-----5:R-:W-:Y:S01]  /*192f0*/  ISETP.LT.AND P1, PT, R2, UR6, !P0 ;  /* 0x0000000602007c0c */ /* 0x020fe2000c721270 */
[----:B------:R-:W3:Y:S01]  /*19300*/  LDCU UR6, c[0x0][0x39c] ;  /* 0x00007380ff0677ac */ /* 0x000ee20008000800 */
[-C--:B------:R-:W-:Y:S02]  /*19310*/  LEA.HI.X.SX32 R13, R25, R50.reuse, 0x1, P6 ;  /* 0x00000032190d7211 */ /* 0x080fe400030f0eff */
[----:B------:R-:W-:Y:S01]  /*19320*/  LOP3.LUT R2, R0, 0x100, RZ, 0xfc, !PT ;  /* 0x0000010000027812 */ /* 0x000fe200078efcff */
[----:B------:R5:W-:Y:S01]  /*19330*/  @P3 STG.E.U8 desc[UR24][R20.64], R37 ;  /* 0x0000002514003986 */ /* 0x000be2000c101118 */
[-C--:B0-----:R-:W-:Y:S02]  /*19340*/  IADD3 R22, P6, PT, R27, R49.reuse, RZ ;  /* 0x000000311b167210 */ /* 0x081fe40007fde0ff */
[----:B------:R-:W-:Y:S02]  /*19350*/  PRMT R39, R14, 0x7773, RZ ;  /* 0x000077730e277816 */ /* 0x000fe400000000ff */
[----:B----4-:R-:W-:Y:S01]  /*19360*/  ISETP.LT.AND P3, PT, R2, UR7, !P0 ;  /* 0x0000000702007c0c */ /* 0x010fe2000c761270 */
[----:B------:R-:W-:Y:S01]  /*19370*/  VIADD R41, R3, 0xfe ;  /* 0x000000fe03297836 */ /* 0x000fe20000000000 */
[----:B------:R-:W-:Y:S01]  /*19380*/  LEA.HI.X.SX32 R23, R27, R50, 0x1, P6 ;  /* 0x000000321b177211 */ /* 0x000fe200030f0eff */
[----:B------:R-:W-:Y:S01]  /*19390*/  IMAD R27, R48, 0x2, R27 ;  /* 0x00000002301b7824 */ /* 0x000fe200078e021b */
[----:B-----5:R-:W-:Y:S01]  /*193a0*/  PRMT R37, R15, 0x7770, RZ ;  /* 0x000077700f257816 */ /* 0x020fe200000000ff */
[----:B------:R0:W-:Y:S01]  /*193b0*/  @P5 STG.E.U8 desc[UR24][R12.64], R39 ;  /* 0x000000270c005986 */ /* 0x0001e2000c101118 */
[----:B------:R-:W-:Y:S01]  /*193c0*/  LOP3.LUT R2, R0, 0x102, RZ, 0xfc, !PT ;  /* 0x0000010200027812 */ /* 0x000fe200078efcff */
[----:B------:R-:W4:Y:S02]  /*193d0*/  LDCU UR7, c[0x0][0x39c] ;  /* 0x00007380ff0777ac */ /* 0x000f240008000800 */
[----:B------:R5:W-:Y:S01]  /*193e0*/  @P2 STG.E.U8 desc[UR24][R22.64], R37 ;  /* 0x0000002516002986 */ /* 0x000be2000c101118 */
[----:B--2---:R-:W-:Y:S01]  /*193f0*/  ISETP.LT.AND P5, PT, R2, UR5, !P0 ;  /* 0x0000000502007c0c */ /* 0x004fe2000c7a1270 */
[----:B------:R-:W2:Y:S01]  /*19400*/  LDCU UR5, c[0x0][0x39c] ;  /* 0x00007380ff0577ac */ /* 0x000ea20008000800 */
[----:B------:R-:W-:Y:S01]  /*19410*/  IADD3 R20, P2, PT, R27, R49, RZ ;  /* 0x000000311b147210 */ /* 0x000fe20007f5e0ff */
[----:B------:R-:W-:-:S03]  /*19420*/  IMAD R25, R48, 0x2, R27 ;  /* 0x0000000230197824 */ /* 0x000fc600078e021b */
[----:B------:R-:W-:Y:S02]  /*19430*/  LEA.HI.X.SX32 R21, R27, R50, 0x1, P2 ;  /* 0x000000321b157211 */ /* 0x000fe400010f0eff */
[----:B------:R-:W-:Y:S01]  /*19440*/  PRMT R27, R15, 0x7771, RZ ;  /* 0x000077710f1b7816 */ /* 0x000fe200000000ff */
[----:B------:R-:W-:Y:S01]  /*19450*/  IMAD R2, R41, R48, RZ ;  /* 0x0000003029027224 */ /* 0x000fe200078e02ff */
[----:B------:R-:W-:Y:S02]  /*19460*/  LOP3.LUT R14, R0, 0x104, RZ, 0xfc, !PT ;  /* 0x00000104000e7812 */ /* 0x000fe400078efcff */
[----:B0-----:R-:W-:Y:S02]  /*19470*/  IADD3 R12, P6, PT, R25, R49, RZ ;  /* 0x00000031190c7210 */ /* 0x001fe40007fde0ff */
[----:B-1----:R-:W-:Y:S01]  /*19480*/  ISETP.LT.AND P2, PT, R41, UR4, !P0 ;  /* 0x0000000429007c0c */ /* 0x002fe2000c741270 */
[----:B------:R-:W0:Y:S01]  /*19490*/  LDCU UR4, c[0x0][0x39c] ;  /* 0x00007380ff0477ac */ /* 0x000e220008000800 */
[----:B------:R1:W-:Y:S01]  /*194a0*/  @P4 STG.E.U8 desc[UR24][R20.64], R27 ;  /* 0x0000001b14004986 */ /* 0x0003e2000c101118 */
[----:B---3--:R-:W-:-:S02]  /*194b0*/  ISETP.LT.AND P4, PT, R14, UR6, !P0 ;  /* 0x000000060e007c0c */ /* 0x008fc4000c781270 */
[-C--:B------:R-:W-:Y:S01]  /*194c0*/  LEA.HI.X.SX32 R13, R25, R50.reuse, 0x1, P6 ;  /* 0x00000032190d7211 */ /* 0x080fe200030f0eff */
[----:B------:R-:W3:Y:S01]  /*194d0*/  LDCU UR6, c[0x0][0x39c] ;  /* 0x00007380ff0677ac */ /* 0x000ee20008000800 */
[-C--:B------:R-:W-:Y:S02]  /*194e0*/  IADD3 R14, P6, PT, R2, R49.reuse, RZ ;  /* 0x00000031020e7210 */ /* 0x080fe40007fde0ff */
[C---:B------:R-:W-:Y:S02]  /*194f0*/  PRMT R39, R15.reuse, 0x7772, RZ ;  /* 0x000077720f277816 */ /* 0x040fe400000000ff */
[----:B-----5:R-:W-:Y:S02]  /*19500*/  LOP3.LUT R22, R0, 0x106, RZ, 0xfc, !PT ;  /* 0x0000010600167812 */ /* 0x020fe400078efcff */
[----:B------:R-:W-:Y:S01]  /*19510*/  PRMT R37, R15, 0x7773, RZ ;  /* 0x000077730f257816 */ /* 0x000fe200000000ff */
[----:B------:R5:W-:Y:S01]  /*19520*/  @P1 STG.E.U8 desc[UR24][R12.64], R39 ;  /* 0x000000270c001986 */ /* 0x000be2000c101118 */
[----:B------:R-:W-:Y:S01]  /*19530*/  LEA.HI.X.SX32 R15, R2, R50, 0x1, P6 ;  /* 0x00000032020f7211 */ /* 0x000fe200030f0eff */
[----:B------:R-:W-:Y:S01]  /*19540*/  IMAD R25, R48, 0x4, R25 ;  /* 0x0000000430197824 */ /* 0x000fe200078e0219 */
[----:B--2---:R-:W-:Y:S01]  /*19550*/  ISETP.LT.AND P1, PT, R22, UR5, !P0 ;  /* 0x0000000516007c0c */ /* 0x004fe2000c721270 */
[----:B------:R-:W2:Y:S02]  /*19560*/  LDCU UR5, c[0x0][0x39c] ;  /* 0x00007380ff0577ac */ /* 0x000ea40008000800 */
[----:B------:R0:W-:Y:S01]  /*19570*/  @P2 STG.E.U8 desc[UR24][R14.64], R37 ;  /* 0x000000250e002986 */ /* 0x0001e2000c101118 */
[----:B------:R-:W-:Y:S01]  /*19580*/  IMAD R23, R48, 0x2, R25 ;  /* 0x0000000230177824 */ /* 0x000fe200078e0219 */
[----:B-1----:R-:W-:-:S02]  /*19590*/  IADD3 R20, P2, PT, R25, R49, RZ ;  /* 0x0000003119147210 */ /* 0x002fc40007f5e0ff */
[----:B------:R-:W-:Y:S02]  /*195a0*/  LOP3.LUT R2, R0, 0x108, RZ, 0xfc, !PT ;  /* 0x0000010800027812 */ /* 0x000fe400078efcff */
[-C--:B------:R-:W-:Y:S02]  /*195b0*/  LEA.HI.X.SX32 R21, R25, R50.reuse, 0x1, P2 ;  /* 0x0000003219157211 */ /* 0x080fe400010f0eff */
[----:B------:R-:W-:Y:S02]  /*195c0*/  PRMT R27, R4, 0x7770, RZ ;  /* 0x00007770041b7816 */ /* 0x000fe400000000ff */
[C---:B-----5:R-:W-:Y:S02]  /*195d0*/  IADD3 R12, P6, PT, R23.reuse, R49, RZ ;  /* 0x00000031170c7210 */ /* 0x060fe40007fde0ff */
[----:B0-----:R-:W-:Y:S01]  /*195e0*/  ISETP.LT.AND P2, PT, R2, UR4, !P0 ;  /* 0x0000000402007c0c */ /* 0x001fe2000c741270 */
[----:B------:R0:W-:Y:S01]  /*195f0*/  @P3 STG.E.U8 desc[UR24][R20.64], R27 ;  /* 0x0000001b14003986 */ /* 0x0001e2000c101118 */
[----:B------:R-:W-:Y:S01]  /*19600*/  LOP3.LUT R2, R0, 0x10a, RZ, 0xfc, !PT ;  /* 0x0000010a00027812 */ /* 0x000fe200078efcff */
[----:B------:R-:W1:Y:S01]  /*19610*/  LDCU UR4, c[0x0][0x39c] ;  /* 0x00007380ff0477ac */ /* 0x000e620008000800 */
        /* <DEDUP_REMOVED lines=9> */
[----:B--2---:R-:W-:Y:S01]  /*196b0*/  ISETP.LT.AND P5, PT, R2, UR5, !P0 ;  /* 0x0000000502007c0c */ /* 0x004fe2000c7a1270 */
[----:B------:R-:W2:Y:S01]  /*196c0*/  LDCU UR5, c[0x0][0x39c] ;  /* 0x00007380ff0577ac */ /* 0x000ea20008000800 */
        /* <DEDUP_REMOVED lines=12> */
[----:B---3--:R-:W-:-:S02]  /*19790*/  IADD3 R12, P1, PT, R25, R49, RZ ;  /* 0x00000031190c7210 */ /* 0x008fc40007f3e0ff */
[----:B------:R-:W-:Y:S02]  /*197a0*/  LOP3.LUT R2, R0, 0x112, RZ, 0xfc, !PT ;  /* 0x0000011200027812 */ /* 0x000fe400078efcff */
[-C--:B------:R-:W-:Y:S02]  /*197b0*/  LEA.HI.X.SX32 R13, R25, R50.reuse, 0x1, P1 ;  /* 0x00000032190d7211 */ /* 0x080fe400008f0eff */
[----:B--2---:R-:W-:Y:S01]  /*197c0*/  ISETP.LT.AND P1, PT, R2, UR5, !P0 ;  /* 0x0000000502007c0c */ /* 0x004fe2000c721270 */
[----:B------:R-:W2:Y:S01]  /*197d0*/  LDCU UR5, c[0x0][0x39c] ;  /* 0x00007380ff0577ac */ /* 0x000ea20008000800 */
[----:B0-----:R-:W-:Y:S02]  /*197e0*/  IADD3 R14, P6, PT, R23, R49, RZ ;  /* 0x00000031170e7210 */ /* 0x001fe40007fde0ff */
[----:B------:R-:W-:Y:S02]  /*197f0*/  PRMT R25, R5, 0x7770, RZ ;  /* 0x0000777005197816 */ /* 0x000fe400000000ff */
[----:B------:R-:W-:Y:S01]  /*19800*/  LEA.HI.X.SX32 R15, R23, R50, 0x1, P6 ;  /* 0x00000032170f7211 */ /* 0x000fe200030f0eff */
[----:B------:R-:W-:Y:S01]  /*19810*/  IMAD R23, R48, 0x2, R23 ;  /* 0x0000000230177824 */ /* 0x000fe200078e0217 */
[----:B----4-:R-:W-:Y:S01]  /*19820*/  PRMT R27, R5, 0x7771, RZ ;  /* 0x00007771051b7816 */ /* 0x010fe200000000ff */
        /* <DEDUP_REMOVED lines=10> */
[----:B-----5:R-:W-:Y:S01]  /*198d0*/  ISETP.LT.AND P2, PT, R4, UR6, !P0 ;  /* 0x0000000604007c0c */ /* 0x020fe2000c741270 */
[----:B------:R-:W4:Y:S01]  /*198e0*/  LDCU UR6, c[0x0][0x39c] ;  /* 0x00007380ff0677ac */ /* 0x000f220008000800 */
        /* <DEDUP_REMOVED lines=10> */
[----:B------:R-:W-:Y:S01]  /*19990*/  IMAD R23, R48, 0x2, R23 ;  /* 0x0000000230177824 */ /* 0x000fe200078e0217 */
[----:B0-----:R-:W-:-:S02]  /*199a0*/  PRMT R25, R6, 0x7770, RZ ;  /* 0x0000777006197816 */ /* 0x001fc400000000ff */
[----:B------:R-:W-:Y:S01]  /*199b0*/  LOP3.LUT R2, R0, 0x118, RZ, 0xfc, !PT ;  /* 0x0000011800027812 */ /* 0x000fe200078efcff */
[----:B------:R-:W-:Y:S01]  /*199c0*/  IMAD R21, R48, 0x2, R23 ;  /* 0x0000000230157824 */ /* 0x000fe200078e0217 */
[----:B------:R0:W-:Y:S02]  /*199d0*/  @P3 STG.E.U8 desc[UR24][R12.64], R27 ;  /* 0x0000001b0c003986 */ /* 0x0001e4000c101118 */
[----:B-1----:R-:W-:Y:S01]  /*199e0*/  ISETP.LT.AND P3, PT, R2, UR4, !P0 ;  /* 0x0000000402007c0c */ /* 0x002fe2000c761270 */
[----:B------:R-:W1:Y:S01]  /*199f0*/  LDCU UR4, c[0x0][0x39c] ;  /* 0x00007380ff0477ac */ /* 0x000e620008000800 */
[----:B------:R3:W-:Y:S01]  /*19a00*/  @P4 STG.E.U8 desc[UR24][R4.64], R25 ;  /* 0x0000001904004986 */ /* 0x0007e2000c101118 */
[C---:B------:R-:W-:Y:S02]  /*19a10*/  IADD3 R14, P4, PT, R23.reuse, R49, RZ ;  /* 0x00000031170e7210 */ /* 0x040fe40007f9e0ff */
[----:B------:R-:W-:Y:S02]  /*19a20*/  LOP3.LUT R2, R0, 0x11a, RZ, 0xfc, !PT ;  /* 0x0000011a00027812 */ /* 0x000fe400078efcff */
[----:B------:R-:W-:-:S02]  /*19a30*/  LEA.HI.X.SX32 R15, R23, R50, 0x1, P4 ;  /* 0x00000032170f7211 */ /* 0x000fc400020f0eff */
        /* <DEDUP_REMOVED lines=8> */
[----:B---3--:R-:W-:Y:S01]  /*19ac0*/  IADD3 R4, P6, PT, R21, R49, RZ ;  /* 0x0000003115047210 */ /* 0x008fe20007fde0ff */
[----:B------:R2:W-:Y:S01]  /*19ad0*/  @P1 STG.E.U8 desc[UR24][R14.64], R27 ;  /* 0x0000001b0e001986 */ /* 0x0005e2000c101118 */
[----:B------:R-:W-:-:S02]  /*19ae0*/  PRMT R25, R6, 0x7772, RZ ;  /* 0x0000777206197816 */ /* 0x000fc400000000ff */
[----:B----4-:R-:W-:Y:S01]  /*19af0*/  ISETP.LT.AND P1, PT, R2, UR6, !P0 ;  /* 0x0000000602007c0c */ /* 0x010fe2000c721270 */
[----:B------:R-:W3:Y:S01]  /*19b00*/  LDCU UR6, c[0x0][0x39c] ;  /* 0x00007380ff0677ac */ /* 0x000ee20008000800 */
[----:B------:R-:W-:Y:S02]  /*19b10*/  LOP3.LUT R2, R0, 0x120, RZ, 0xfc, !PT ;  /* 0x0000012000027812 */ /* 0x000fe400078efcff */
[-C--:B------:R-:W-:Y:S01]  /*19b20*/  LEA.HI.X.SX32 R5, R21, R50.reuse, 0x1, P6 ;  /* 0x0000003215057211 */ /* 0x080fe200030f0eff */
[----:B------:R4:W-:Y:S01]  /*19b30*/  @P2 STG.E.U8 desc[UR24][R12.64], R25 ;  /* 0x000000190c002986 */ /* 0x0009e2000c101118 */
[----:B------:R-:W-:Y:S02]  /*19b40*/  PRMT R37, R6, 0x7773, RZ ;  /* 0x0000777306257816 */ /* 0x000fe400000000ff */
[----:B--2---:R-:W-:Y:S02]  /*19b50*/  IADD3 R14, P6, PT, R23, R49, RZ ;  /* 0x00000031170e7210 */ /* 0x004fe40007fde0ff */
[----:B------:R-:W-:Y:S01]  /*19b60*/  ISETP.LT.AND P2, PT, R2, UR7, !P0 ;  /* 0x0000000702007c0c */ /* 0x000fe2000c741270 */
[----:B------:R2:W-:Y:S01]  /*19b70*/  @P5 STG.E.U8 desc[UR24][R4.64], R37 ;  /* 0x0000002504005986 */ /* 0x0005e2000c101118 */
[----:B------:R-:W-:Y:S01]  /*19b80*/  LOP3.LUT R2, R0, 0x122, RZ, 0xfc, !PT ;  /* 0x0000012200027812 */ /* 0x000fe200078efcff */
[----:B------:R-:W-:Y:S01]  /*19b90*/  VIADD R39, R3, 0x11e ;  /* 0x0000011e03277836 */ /* 0x000fe20000000000 */
[----:B------:R-:W-:Y:S01]  /*19ba0*/  LEA.HI.X.SX32 R15, R23, R50, 0x1, P6 ;  /* 0x00000032170f7211 */ /* 0x000fe200030f0eff */
[----:B------:R-:W-:Y:S01]  /*19bb0*/  IMAD R23, R48, 0x2, R23 ;  /* 0x0000000230177824 */ /* 0x000fe200078e0217 */
[----:B----4-:R-:W-:Y:S01]  /*19bc0*/  PRMT R25, R7, 0x7770, RZ ;  /* 0x0000777007197816 */ /* 0x010fe200000000ff */
[----:B------:R-:W4:Y:S01]  /*19bd0*/  LDCU UR7, c[0x0][0x39c] ;  /* 0x00007380ff0777ac */ /* 0x000f220008000800 */
[----:B0-----:R-:W-:Y:S01]  /*19be0*/  ISETP.LT.AND P5, PT, R2, UR5, !P0 ;  /* 0x0000000502007c0c */ /* 0x001fe2000c7a1270 */
[----:B------:R-:W-:-:S02]  /*19bf0*/  IMAD R21, R48, 0x2, R23 ;  /* 0x0000000230157824 */ /* 0x000fc400078e0217 */
[----:B------:R0:W-:Y:S01]  /*19c00*/  @P3 STG.E.U8 desc[UR24][R14.64], R25 ;  /* 0x000000190e003986 */ /* 0x0001e2000c101118 */
[----:B------:R-:W5:Y:S01]  /*19c10*/  LDCU UR5, c[0x0][0x39c] ;  /* 0x00007380ff0577ac */ /* 0x000f620008000800 */
[-C--:B------:R-:W-:Y:S02]  /*19c20*/  IADD3 R12, P3, PT, R23, R49.reuse, RZ ;  /* 0x00000031170c7210 */ /* 0x080fe40007f7e0ff */
[----:B------:R-:W-:Y:S02]  /*19c30*/  PRMT R27, R7, 0x7771, RZ ;  /* 0x00007771071b7816 */ /* 0x000fe400000000ff */
[----:B------:R-:W-:Y:S01]  /*19c40*/  LEA.HI.X.SX32 R13, R23, R50, 0x1, P3 ;  /* 0x00000032170d7211 */ /* 0x000fe200018f0eff */
[----:B------:R-:W-:Y:S01]  /*19c50*/  IMAD R2, R39, R48, RZ ;  /* 0x0000003027027224 */ /* 0x000fe200078e02ff */
[----:B------:R-:W-:Y:S02]  /*19c60*/  LOP3.LUT R6, R0, 0x124, RZ, 0xfc, !PT ;  /* 0x0000012400067812 */ /* 0x000fe400078efcff */
[----:B--2---:R-:W-:-:S02]  /*19c70*/  IADD3 R4, P6, PT, R21, R49, RZ ;  /* 0x0000003115047210 */ /* 0x004fc40007fde0ff */
[----:B-1----:R-:W-:Y:S01]  /*19c80*/  ISETP.LT.AND P3, PT, R39, UR4, !P0 ;  /* 0x0000000427007c0c */ /* 0x002fe2000c761270 */
[----:B------:R-:W1:Y:S01]  /*19c90*/  LDCU UR4, c[0x0][0x39c] ;  /* 0x00007380ff0477ac */ /* 0x000e620008000800 */
[----:B------:R2:W-:Y:S01]  /*19ca0*/  @P4 STG.E.U8 desc[UR24][R12.64], R27 ;  /* 0x0000001b0c004986 */ /* 0x0005e2000c101118 */
[----:B---3--:R-:W-:Y:S02]  /*19cb0*/  ISETP.LT.AND P4, PT, R6, UR6, !P0 ;  /* 0x0000000606007c0c */ /* 0x008fe4000c781270 */
[----:B------:R-:W-:Y:S01]  /*19cc0*/  LEA.HI.X.SX32 R5, R21, R50, 0x1, P6 ;  /* 0x0000003215057211 */ /* 0x000fe200030f0eff */
[----:B------:R-:W3:Y:S01]  /*19cd0*/  LDCU UR6, c[0x0][0x39c] ;  /* 0x00007380ff0677ac */ /* 0x000ee20008000800 */
[----:B------:R-:W-:Y:S02]  /*19ce0*/  IADD3 R6, P6, PT, R2, R49, RZ ;  /* 0x0000003102067210 */ /* 0x000fe40007fde0ff */
[----:B0-----:R-:W-:Y:S02]  /*19cf0*/  PRMT R25, R7, 0x7772, RZ ;  /* 0x0000777207197816 */ /* 0x001fe400000000ff */
[----:B------:R-:W-:-:S02]  /*19d00*/  LOP3.LUT R14, R0, 0x126, RZ, 0xfc, !PT ;  /* 0x00000126000e7812 */ /* 0x000fc400078efcff */
[----:B------:R-:W-:Y:S01]  /*19d10*/  PRMT R23, R7, 0x7773, RZ ;  /* 0x0000777307177816 */ /* 0x000fe200000000ff */
[----:B------:R0:W-:Y:S01]  /*19d20*/  @P1 STG.E.U8 desc[UR24][R4.64], R25 ;  /* 0x0000001904001986 */ /* 0x0001e2000c101118 */
[----:B------:R-:W-:Y:S01]  /*19d30*/  LEA.HI.X.SX32 R7, R2, R50, 0x1, P6 ;  /* 0x0000003202077211 */ /* 0x000fe200030f0eff */
[----:B------:R-:W-:Y:S01]  /*19d40*/  IMAD R21, R48, 0x4, R21 ;  /* 0x0000000430157824 */ /* 0x000fe200078e0215 */
[----:B-----5:R-:W-:Y:S01]  /*19d50*/  ISETP.LT.AND P1, PT, R14, UR5, !P0 ;  /* 0x000000050e007c0c */ /* 0x020fe2000c721270 */
[----:B------:R-:W5:Y:S02]  /*19d60*/  LDCU UR5, c[0x0][0x39c] ;  /* 0x00007380ff0577ac */ /* 0x000f640008000800 */
[----:B------:R1:W-:Y:S01]  /*19d70*/  @P3 STG.E.U8 desc[UR24][R6.64], R23 ;  /* 0x0000001706003986 */ /* 0x0003e2000c101118 */
[----:B------:R-:W-:Y:S01]  /*19d80*/  IMAD R15, R48, 0x2, R21 ;  /* 0x00000002300f7824 */ /* 0x000fe200078e0215 */
[----:B--2---:R-:W-:Y:S02]  /*19d90*/  IADD3 R12, P3, PT, R21, R49, RZ ;  /* 0x00000031150c7210 */ /* 0x004fe40007f7e0ff */
[----:B------:R-:W-:-:S02]  /*19da0*/  LOP3.LUT R2, R0, 0x128, RZ, 0xfc, !PT ;  /* 0x0000012800027812 */ /* 0x000fc400078efcff */
[-C--:B------:R-:W-:Y:S02]  /*19db0*/  LEA.HI.X.SX32 R13, R21, R50.reuse, 0x1, P3 ;  /* 0x00000032150d7211 */ /* 0x080fe400018f0eff */
[----:B------:R-:W-:Y:S02]  /*19dc0*/  PRMT R37, R28, 0x7770, RZ ;  /* 0x000077701c257816 */ /* 0x000fe400000000ff */
[C---:B0-----:R-:W-:Y:S02]  /*19dd0*/  IADD3 R4, P6, PT, R15.reuse, R49, RZ ;  /* 0x000000310f047210 */ /* 0x041fe40007fde0ff */
[----:B-1----:R-:W-:Y:S01]  /*19de0*/  ISETP.LT.AND P3, PT, R2, UR4, !P0 ;  /* 0x0000000402007c0c */ /* 0x002fe2000c761270 */
        /* <DEDUP_REMOVED lines=36> */
[----:B------:R0:W-:Y:S01]  /*1a030*/  @P3 STG.E.U8 desc[UR24][R4.64], R21 ;  /* 0x0000001504003986 */ /* 0x0001e2000c101118 */
[----:B------:R-:W-:-:S03]  /*1a040*/  VIADD R13, R3, 0x12e ;  /* 0x0000012e030d7836 */ /* 0x000fc60000000000 */
[----:B------:R3:W-:Y:S01]  /*1a050*/  @P2 STG.E.U8 desc[UR24][R6.64], R23 ;  /* 0x0000001706002986 */ /* 0x0007e2000c101118 */
[-C--:B------:R-:W-:Y:S01]  /*1a060*/  IADD3 R12, P2, PT, R15, R49.reuse, RZ ;  /* 0x000000310f0c7210 */ /* 0x080fe20007f5e0ff */
[C---:B------:R-:W-:Y:S01]  /*1a070*/  IMAD R2, R13.reuse, R48, RZ ;  /* 0x000000300d027224 */ /* 0x040fe200078e02ff */
[----:B-1----:R-:W-:Y:S01]  /*1a080*/  ISETP.LT.AND P3, PT, R13, UR4, !P0 ;  /* 0x000000040d007c0c */ /* 0x002fe2000c761270 */
[----:B------:R-:W1:Y:S01]  /*1a090*/  LDCU UR4, c[0x0][0x39c] ;  /* 0x00007380ff0477ac */ /* 0x000e620008000800 */
        /* <DEDUP_REMOVED lines=20> */
[----:B-1----:R-:W-:Y:S01]  /*1a1e0*/  ISETP.LT.AND P3, PT, R2, UR4, !P0 ;  /* 0x0000000402007c0c */ /* 0x002fe2000c761270 */
[----:B------:R-:W1:Y:S01]  /*1a1f0*/  LDCU UR4, c[0x0][0x39c] ;  /* 0x00007380ff0477ac */ /* 0x000e620008000800 */
        /* <DEDUP_REMOVED lines=20> */
[----:B----4-:R-:W-:Y:S01]  /*1a340*/  ISETP.LT.AND P2, PT, R2, UR7, !P0 ;  /* 0x0000000702007c0c */ /* 0x010fe2000c741270 */
[----:B------:R-:W-:Y:S01]  /*1a350*/  VIADD R27, R3, 0x13e ;  /* 0x0000013e031b7836 */ /* 0x000fe20000000000 */
[----:B--2---:R-:W-:Y:S01]  /*1a360*/  IADD3 R12, P6, PT, R15, R49, RZ ;  /* 0x000000310f0c7210 */ /* 0x004fe20007fde0ff */
[----:B------:R-:W2:Y:S01]  /*1a370*/  LDCU UR7, c[0x0][0x39c] ;  /* 0x00007380ff0777ac */ /* 0x000ea20008000800 */
        /* <DEDUP_REMOVED lines=15> */
[----:B-1----:R-:W-:Y:S01]  /*1a470*/  ISETP.LT.AND P3, PT, R27, UR4, !P0 ;  /* 0x000000041b007c0c */ /* 0x002fe2000c761270 */
[----:B------:R-:W1:Y:S01]  /*1a480*/  LDCU UR4, c[0x0][0x39c] ;  /* 0x00007380ff0477ac */ /* 0x000e620008000800 */
        /* <DEDUP_REMOVED lines=21> */
[----:B-1----:R-:W-:Y:S01]  /*1a5e0*/  ISETP.LT.AND P3, PT, R2, UR4, !P0 ;  /* 0x0000000402007c0c */ /* 0x002fe2000c761270 */
        /* <DEDUP_REMOVED lines=15> */
[----:B-1----:R-:W-:-:S02]  /*1a6e0*/  IADD3 R4, P6, PT, R21, R49, RZ ;  /* 0x0000003115047210 */ /* 0x002fc40007fde0ff */
        /* <DEDUP_REMOVED lines=13> */
[----:B-----5:R-:W-:Y:S01]  /*1a7c0*/  ISETP.LT.AND P1, PT, R2, UR5, !P0 ;  /* 0x0000000502007c0c */ /* 0x020fe2000c721270 */
[----:B------:R-:W3:Y:S01]  /*1a7d0*/  LDCU UR5, c[0x0][0x39c] ;  /* 0x00007380ff0577ac */ /* 0x000ee20008000800 */
[----:B-1----:R-:W-:Y:S02]  /*1a7e0*/  IADD3 R12, P6, PT, R15, R49, RZ ;  /* 0x000000310f0c7210 */ /* 0x002fe40007fde0ff */
        /* <DEDUP_REMOVED lines=15> */
[----:B-1----:R-:W-:Y:S01]  /*1a8e0*/  LOP3.LUT R12, R0, 0x156, RZ, 0xfc, !PT ;  /* 0x00000156000c7812 */ /* 0x002fe200078efcff */
[----:B------:R0:W-:Y:S01]  /*1a8f0*/  @P5 STG.E.U8 desc[UR24][R4.64], R21 ;  /* 0x0000001504005986 */ /* 0x0001e2000c101118 */
[----:B------:R-:W-:-:S02]  /*1a900*/  LEA.HI.X.SX32 R7, R2, R50, 0x1, P6 ;  /* 0x0000003202077211 */ /* 0x000fc400030f0eff */
[----:B---3--:R-:W-:Y:S01]  /*1a910*/  ISETP.LT.AND P5, PT, R12, UR5, !P0 ;  /* 0x000000050c007c0c */ /* 0x008fe2000c7a1270 */
[----:B------:R-:W1:Y:S01]  /*1a920*/  LDCU UR5, c[0x0][0x39c] ;  /* 0x00007380ff0577ac */ /* 0x000e620008000800 */
        /* <DEDUP_REMOVED lines=33> */
[----:B--2---:R-:W-:Y:S01]  /*1ab40*/  ISETP.LT.AND P2, PT, R2, UR7, !P0 ;  /* 0x0000000702007c0c */ /* 0x004fe2000c741270 */
[----:B------:R-:W-:Y:S01]  /*1ab50*/  VIADD R27, R3, 0x15e ;  /* 0x0000015e031b7836 */ /* 0x000fe20000000000 */
[----:B-1----:R-:W-:Y:S01]  /*1ab60*/  IADD3 R4, P6, PT, R15, R49, RZ ;  /* 0x000000310f047210 */ /* 0x002fe20007fde0ff */
        /* <DEDUP_REMOVED lines=71> */
[----:B--2---:R-:W-:Y:S02]  /*1afe0*/  IADD3 R4, P6, PT, R15, R49, RZ ;  /* 0x000000310f047210 */ /* 0x004fe40007fde0ff */
        /* <DEDUP_REMOVED lines=15> */
[----:B--2---:R-:W-:Y:S01]  /*1b0e0*/  LOP3.LUT R4, R0, 0x176, RZ, 0xfc, !PT ;  /* 0x0000017600047812 */ /* 0x004fe200078efcff */
[----:B------:R0:W-:Y:S01]  /*1b0f0*/  @P5 STG.E.U8 desc[UR24][R6.64], R21 ;  /* 0x0000001506005986 */ /* 0x0001e2000c101118 */
[----:B------:R-:W-:-:S02]  /*1b100*/  LEA.HI.X.SX32 R13, R2, R50, 0x1, P6 ;  /* 0x00000032020d7211 */ /* 0x000fc400030f0eff */
[----:B---3--:R-:W-:Y:S01]  /*1b110*/  ISETP.LT.AND P5, PT, R4, UR5, !P0 ;  /* 0x0000000504007c0c */ /* 0x008fe2000c7a1270 */
        /* <DEDUP_REMOVED lines=129> */
[----:B------:R-:W-:Y:S02]  /*1b930*/  IADD3 R6, P6, PT, R15, R49, RZ ;  /* 0x000000310f067210 */ /* 0x000fe40007fde0ff */
[----:B------:R-:W-:Y:S02]  /*1b940*/  LOP3.LUT R8, R0, 0x194, RZ, 0xfc, !PT ;  /* 0x0000019400087812 */ /* 0x000fe400078efcff */
[----:B------:R-:W-:Y:S02]  /*1b950*/  PRMT R23, R9, 0x7773, RZ ;  /* 0x0000777309177816 */ /* 0x000fe400000000ff */
[----:B------:R-:W-:Y:S01]  /*1b960*/  LEA.HI.X.SX32 R7, R15, R50, 0x1, P6 ;  /* 0x000000320f077211 */ /* 0x000fe200030f0eff */
[----:B------:R-:W-:Y:S01]  /*1b970*/  IMAD R15, R48, 0x2, R15 ;  /* 0x00000002300f7824 */ /* 0x000fe200078e020f */
[----:B0-----:R-:W-:-:S02]  /*1b980*/  PRMT R21, R10, 0x7770, RZ ;  /* 0x000077700a157816 */ /* 0x001fc400000000ff */
[----:B------:R-:W-:Y:S01]  /*1b990*/  ISETP.LT.AND P2, PT, R8, UR6, !P0 ;  /* 0x0000000608007c0c */ /* 0x000fe2000c741270 */
[----:B------:R-:W0:Y:S01]  /*1b9a0*/  LDCU UR6, c[0x0][0x39c] ;  /* 0x00007380ff0677ac */ /* 0x000e220008000800 */
[----:B------:R-:W-:Y:S01]  /*1b9b0*/  LOP3.LUT R2, R0, 0x198, RZ, 0xfc, !PT ;  /* 0x0000019800027812 */ /* 0x000fe200078efcff */
[----:B------:R3:W-:Y:S01]  /*1b9c0*/  @P3 STG.E.U8 desc[UR24][R4.64], R23 ;  /* 0x0000001704003986 */ /* 0x0007e2000c101118 */
[----:B------:R-:W-:Y:S02]  /*1b9d0*/  IMAD R13, R48, 0x2, R15 ;  /* 0x00000002300d7824 */ /* 0x000fe400078e020f */
[----:B----4-:R-:W-:Y:S01]  /*1b9e0*/  ISETP.LT.AND P3, PT, R2, UR4, !P0 ;  /* 0x0000000402007c0c */ /* 0x010fe2000c761270 */
[----:B------:R4:W-:Y:S01]  /*1b9f0*/  @P4 STG.E.U8 desc[UR24][R6.64], R21 ;  /* 0x0000001506004986 */ /* 0x0009e2000c101118 */
[----:B------:R-:W-:Y:S01]  /*1ba00*/  IADD3 R8, P4, PT, R15, R49, RZ ;  /* 0x000000310f087210 */ /* 0x000fe20007f9e0ff */
[----:B------:R-:W5:Y:S01]  /*1ba10*/  LDCU UR4, c[0x0][0x39c] ;  /* 0x00007380ff0477ac */ /* 0x000f620008000800 */
[----:B------:R-:W-:-:S02]  /*1ba20*/  LOP3.LUT R2, R0, 0x19a, RZ, 0xfc, !PT ;  /* 0x0000019a00027812 */ /* 0x000fc400078efcff */
[-C--:B------:R-:W-:Y:S02]  /*1ba30*/  LEA.HI.X.SX32 R9, R15, R50.reuse, 0x1, P4 ;  /* 0x000000320f097211 */ /* 0x080fe400020f0eff */
[CC--:B---3--:R-:W-:Y:S02]  /*1ba40*/  IADD3 R4, P6, PT, R13.reuse, R49.reuse, RZ ;  /* 0x000000310d047210 */ /* 0x0c8fe40007fde0ff */
[----:B--2---:R-:W-:Y:S01]  /*1ba50*/  ISETP.LT.AND P4, PT, R2, UR5, !P0 ;  /* 0x0000000502007c0c */ /* 0x004fe2000c781270 */
[----:B------:R-:W2:Y:S01]  /*1ba60*/  LDCU UR5, c[0x0][0x39c] ;  /* 0x00007380ff0577ac */ /* 0x000ea20008000800 */
[----:B------:R-:W-:Y:S01]  /*1ba70*/  LEA.HI.X.SX32 R5, R13, R50, 0x1, P6 ;  /* 0x000000320d057211 */ /* 0x000fe200030f0eff */
[----:B------:R-:W-:Y:S01]  /*1ba80*/  IMAD R13, R48, 0x2, R13 ;  /* 0x00000002300d7824 */ /* 0x000fe200078e020d */
[----:B------:R-:W-:Y:S02]  /*1ba90*/  PRMT R23, R10, 0x7771, RZ ;  /* 0x000077710a177816 */ /* 0x000fe400000000ff */
[----:B------:R-:W-:Y:S01]  /*1baa0*/  LOP3.LUT R2, R0, 0x19c, RZ, 0xfc, !PT ;  /* 0x0000019c00027812 */ /* 0x000fe200078efcff */
[----:B------:R-:W-:Y:S01]  /*1bab0*/  IMAD R15, R48, 0x2, R13 ;  /* 0x00000002300f7824 */ /* 0x000fe200078e020d */
[----:B----4-:R-:W-:Y:S01]  /*1bac0*/  PRMT R21, R10, 0x7772, RZ ;  /* 0x000077720a157816 */ /* 0x010fe200000000ff */
[----:B------:R3:W-:Y:S01]  /*1bad0*/  @P1 STG.E.U8 desc[UR24][R8.64], R23 ;  /* 0x0000001708001986 */ /* 0x0007e2000c101118 */
[----:B------:R-:W-:-:S02]  /*1bae0*/  IADD3 R6, P6, PT, R13, R49, RZ ;  /* 0x000000310d067210 */ /* 0x000fc40007fde0ff */
[----:B0-----:R-:W-:Y:S01]  /*1baf0*/  ISETP.LT.AND P1, PT, R2, UR6, !P0 ;  /* 0x0000000602007c0c */ /* 0x001fe2000c721270 */
[----:B------:R0:W-:Y:S01]  /*1bb00*/  @P2 STG.E.U8 desc[UR24][R4.64], R21 ;  /* 0x0000001504002986 */ /* 0x0001e2000c101118 */
[----:B------:R-:W-:Y:S01]  /*1bb10*/  LOP3.LUT R2, R0, 0x1a0, RZ, 0xfc, !PT ;  /* 0x000001a000027812 */ /* 0x000fe200078efcff */
[----:B------:R-:W4:Y:S01]  /*1bb20*/  LDCU UR6, c[0x0][0x39c] ;  /* 0x00007380ff0677ac */ /* 0x000f220008000800 */
[----:B------:R-:W-:Y:S02]  /*1bb30*/  LEA.HI.X.SX32 R7, R13, R50, 0x1, P6 ;  /* 0x000000320d077211 */ /* 0x000fe400030f0eff */
[----:B------:R-:W-:Y:S02]  /*1bb40*/  PRMT R25, R10, 0x7773, RZ ;  /* 0x000077730a197816 */ /* 0x000fe400000000ff */
[----:B-1----:R-:W-:Y:S01]  /*1bb50*/  ISETP.LT.AND P2, PT, R2, UR7, !P0 ;  /* 0x0000000702007c0c */ /* 0x002fe2000c741270 */
[----:B------:R-:W-:Y:S01]  /*1bb60*/  VIADD R27, R3, 0x19e ;  /* 0x0000019e031b7836 */ /* 0x000fe20000000000 */
[----:B---3--:R-:W-:Y:S01]  /*1bb70*/  IADD3 R8, P6, PT, R15, R49, RZ ;  /* 0x000000310f087210 */ /* 0x008fe20007fde0ff */
[----:B------:R1:W-:Y:S01]  /*1bb80*/  @P5 STG.E.U8 desc[UR24][R6.64], R25 ;  /* 0x0000001906005986 */ /* 0x0003e2000c101118 */
[----:B------:R-:W-:Y:S01]  /*1bb90*/  LOP3.LUT R2, R0, 0x1a2, RZ, 0xfc, !PT ;  /* 0x000001a200027812 */ /* 0x000fe200078efcff */
[----:B------:R-:W3:Y:S01]  /*1bba0*/  LDCU UR7, c[0x0][0x39c] ;  /* 0x00007380ff0777ac */ /* 0x000ee20008000800 */
[----:B0-----:R-:W-:-:S02]  /*1bbb0*/  PRMT R21, R11, 0x7770, RZ ;  /* 0x000077700b157816 */ /* 0x001fc400000000ff */
[----:B------:R-:W-:Y:S01]  /*1bbc0*/  LEA.HI.X.SX32 R9, R15, R50, 0x1, P6 ;  /* 0x000000320f097211 */ /* 0x000fe200030f0eff */
[----:B------:R-:W-:Y:S01]  /*1bbd0*/  IMAD R15, R48, 0x2, R15 ;  /* 0x00000002300f7824 */ /* 0x000fe200078e020f */
[----:B--2---:R-:W-:Y:S01]  /*1bbe0*/  ISETP.LT.AND P5, PT, R2, UR5, !P0 ;  /* 0x0000000502007c0c */ /* 0x004fe2000c7a1270 */
[----:B------:R-:W0:Y:S02]  /*1bbf0*/  LDCU UR5, c[0x0][0x39c] ;  /* 0x00007380ff0577ac */ /* 0x000e240008000800 */
[----:B------:R2:W-:Y:S01]  /*1bc00*/  @P3 STG.E.U8 desc[UR24][R8.64], R21 ;  /* 0x0000001508003986 */ /* 0x0005e2000c101118 */
[----:B------:R-:W-:Y:S01]  /*1bc10*/  IMAD R13, R48, 0x2, R15 ;  /* 0x00000002300d7824 */ /* 0x000fe200078e020f */
[----:B------:R-:W-:Y:S01]  /*1bc20*/  IADD3 R4, P3, PT, R15, R49, RZ ;  /* 0x000000310f047210 */ /* 0x000fe20007f7e0ff */
[----:B------:R-:W-:Y:S01]  /*1bc30*/  IMAD R2, R27, R48, RZ ;  /* 0x000000301b027224 */ /* 0x000fe200078e02ff */
[----:B------:R-:W-:Y:S02]  /*1bc40*/  PRMT R23, R11, 0x7771, RZ ;  /* 0x000077710b177816 */ /* 0x000fe400000000ff */
[----:B------:R-:W-:-:S02]  /*1bc50*/  LEA.HI.X.SX32 R5, R15, R50, 0x1, P3 ;  /* 0x000000320f057211 */ /* 0x000fc400018f0eff */
[-C--:B-1----:R-:W-:Y:S02]  /*1bc60*/  IADD3 R6, P6, PT, R13, R49.reuse, RZ ;  /* 0x000000310d067210 */ /* 0x082fe40007fde0ff */
[----:B-----5:R-:W-:Y:S01]  /*1bc70*/  ISETP.LT.AND P3, PT, R27, UR4, !P0 ;  /* 0x000000041b007c0c */ /* 0x020fe2000c761270 */
[----:B------:R-:W1:Y:S01]  /*1bc80*/  LDCU UR4, c[0x0][0x39c] ;  /* 0x00007380ff0477ac */ /* 0x000e620008000800 */
[----:B------:R-:W-:Y:S01]  /*1bc90*/  LOP3.LUT R10, R0, 0x1a4, RZ, 0xfc, !PT ;  /* 0x000001a4000a7812 */ /* 0x000fe200078efcff */
[----:B------:R5:W-:Y:S01]  /*1bca0*/  @P4 STG.E.U8 desc[UR24][R4.64], R23 ;  /* 0x0000001704004986 */ /* 0x000be2000c101118 */
[----:B------:R-:W-:Y:S02]  /*1bcb0*/  LEA.HI.X.SX32 R7, R13, R50, 0x1, P6 ;  /* 0x000000320d077211 */ /* 0x000fe400030f0eff */
[----:B--2---:R-:W-:Y:S02]  /*1bcc0*/  IADD3 R8, P6, PT, R2, R49, RZ ;  /* 0x0000003102087210 */ /* 0x004fe40007fde0ff */
[----:B------:R-:W-:-:S02]  /*1bcd0*/  PRMT R21, R11, 0x7772, RZ ;  /* 0x000077720b157816 */ /* 0x000fc400000000ff */
[----:B----4-:R-:W-:Y:S01]  /*1bce0*/  ISETP.LT.AND P4, PT, R10, UR6, !P0 ;  /* 0x000000060a007c0c */ /* 0x010fe2000c781270 */
[----:B------:R-:W2:Y:S01]  /*1bcf0*/  LDCU UR6, c[0x0][0x39c] ;  /* 0x00007380ff0677ac */ /* 0x000ea20008000800 */
[----:B------:R-:W-:Y:S01]  /*1bd00*/  LOP3.LUT R10, R0, 0x1a6, RZ, 0xfc, !PT ;  /* 0x000001a6000a7812 */ /* 0x000fe200078efcff */
[----:B------:R4:W-:Y:S01]  /*1bd10*/  @P1 STG.E.U8 desc[UR24][R6.64], R21 ;  /* 0x0000001506001986 */ /* 0x0009e2000c101118 */
[----:B------:R-:W-:Y:S01]  /*1bd20*/  PRMT R15, R11, 0x7773, RZ ;  /* 0x000077730b0f7816 */ /* 0x000fe200000000ff */
[----:B------:R-:W-:Y:S01]  /*1bd30*/  IMAD R13, R48, 0x4, R13 ;  /* 0x00000004300d7824 */ /* 0x000fe200078e020d */
[----:B------:R-:W-:Y:S02]  /*1bd40*/  LEA.HI.X.SX32 R9, R2, R50, 0x1, P6 ;  /* 0x0000003202097211 */ /* 0x000fe400030f0eff */
[----:B0-----:R-:W-:Y:S01]  /*1bd50*/  ISETP.LT.AND P1, PT, R10, UR5, !P0 ;  /* 0x000000050a007c0c */ /* 0x001fe2000c721270 */
[----:B------:R-:W0:Y:S01]  /*1bd60*/  LDCU UR5, c[0x0][0x39c] ;  /* 0x00007380ff0577ac */ /* 0x000e220008000800 */
[----:B------:R-:W-:Y:S01]  /*1bd70*/  IMAD R11, R48, 0x2, R13 ;  /* 0x00000002300b7824 */ /* 0x000fe200078e020d */
[----:B------:R0:W-:Y:S01]  /*1bd80*/  @P3 STG.E.U8 desc[UR24][R8.64], R15 ;  /* 0x0000000f08003986 */ /* 0x0001e2000c101118 */
[----:B-----5:R-:W-:-:S02]  /*1bd90*/  IADD3 R4, P3, PT, R13, R49, RZ ;  /* 0x000000310d047210 */ /* 0x020fc40007f7e0ff */
[----:B------:R-:W-:Y:S02]  /*1bda0*/  LOP3.LUT R2, R0, 0x1a8, RZ, 0xfc, !PT ;  /* 0x000001a800027812 */ /* 0x000fe400078efcff */
[-C--:B------:R-:W-:Y:S02]  /*1bdb0*/  LEA.HI.X.SX32 R5, R13, R50.reuse, 0x1, P3 ;  /* 0x000000320d057211 */ /* 0x080fe400018f0eff */
[----:B------:R-:W-:Y:S02]  /*1bdc0*/  PRMT R25, R16, 0x7770, RZ ;  /* 0x0000777010197816 */ /* 0x000fe400000000ff */
[C---:B----4-:R-:W-:Y:S02]  /*1bdd0*/  IADD3 R6, P6, PT, R11.reuse, R49, RZ ;  /* 0x000000310b067210 */ /* 0x050fe40007fde0ff */
[----:B-1----:R-:W-:Y:S01]  /*1bde0*/  ISETP.LT.AND P3, PT, R2, UR4, !P0 ;  /* 0x0000000402007c0c */ /* 0x002fe2000c761270 */
        /* <DEDUP_REMOVED lines=25> */
[----:B--2---:R-:W-:Y:S01]  /*1bf80*/  IADD3 R6, P1, PT, R13, R49, RZ ;  /* 0x000000310d067210 */ /* 0x004fe20007f3e0ff */
[----:B------:R-:W2:Y:S01]  /*1bf90*/  LDCU UR4, c[0x0][0x39c] ;  /* 0x00007380ff0477ac */ /* 0x000ea20008000800 */
[----:B------:R-:W-:-:S02]  /*1bfa0*/  LOP3.LUT R2, R0, 0x1b2, RZ, 0xfc, !PT ;  /* 0x000001b200027812 */ /* 0x000fc400078efcff */
[-C--:B------:R-:W-:Y:S02]  /*1bfb0*/  LEA.HI.X.SX32 R7, R13, R50.reuse, 0x1, P1 ;  /* 0x000000320d077211 */ /* 0x080fe400008f0eff */
[----:B-----5:R-:W-:Y:S01]  /*1bfc0*/  ISETP.LT.AND P1, PT, R2, UR5, !P0 ;  /* 0x0000000502007c0c */ /* 0x020fe2000c721270 */
[----:B------:R-:W5:Y:S01]  /*1bfd0*/  LDCU UR5, c[0x0][0x39c] ;  /* 0x00007380ff0577ac */ /* 0x000f620008000800 */
[----:B-1----:R-:W-:Y:S02]  /*1bfe0*/  IADD3 R8, P6, PT, R11, R49, RZ ;  /* 0x000000310b087210 */ /* 0x002fe40007fde0ff */
        /* <DEDUP_REMOVED lines=9> */
[----:B--2---:R-:W-:Y:S01]  /*1c080*/  ISETP.LT.AND P6, PT, R5, UR4, !P0 ;  /* 0x0000000405007c0c */ /* 0x004fe2000c7c1270 */
[----:B------:R-:W2:Y:S01]  /*1c090*/  LDCU UR4, c[0x0][0x39c] ;  /* 0x00007380ff0477ac */ /* 0x000ea20008000800 */
[-C--:B------:R-:W-:Y:S01]  /*1c0a0*/  LEA.HI.X.SX32 R5, R11, R50.reuse, 0x1, P2 ;  /* 0x000000320b057211 */ /* 0x080fe200010f0eff */
[----:B------:R-:W-:Y:S01]  /*1c0b0*/  IMAD R11, R48, 0x4, R11 ;  /* 0x00000004300b7824 */ /* 0x000fe200078e020b */
[----:B-1----:R-:W-:Y:S02]  /*1c0c0*/  PRMT R13, R17, 0x7772, RZ ;  /* 0x00007772110d7816 */ /* 0x002fe400000000ff */
[----:B------:R-:W-:Y:S02]  /*1c0d0*/  IADD3 R6, P3, PT, R2, R49, RZ ;  /* 0x0000003102067210 */ /* 0x000fe40007f7e0ff */
[----:B----4-:R-:W-:Y:S01]  /*1c0e0*/  LOP3.LUT R8, R0, 0x1b6, RZ, 0xfc, !PT ;  /* 0x000001b600087812 */ /* 0x010fe200078efcff */
[----:B------:R1:W-:Y:S01]  /*1c0f0*/  @P5 STG.E.U8 desc[UR24][R4.64], R13 ;  /* 0x0000000d04005986 */ /* 0x0003e2000c101118 */
[----:B------:R-:W-:-:S02]  /*1c100*/  LEA.HI.X.SX32 R7, R2, R50, 0x1, P3 ;  /* 0x0000003202077211 */ /* 0x000fc400018f0eff */
[----:B-----5:R-:W-:Y:S01]  /*1c110*/  ISETP.LT.AND P3, PT, R8, UR5, !P0 ;  /* 0x0000000508007c0c */ /* 0x020fe2000c761270 */
[----:B------:R-:W4:Y:S01]  /*1c120*/  LDCU UR5, c[0x0][0x39c] ;  /* 0x00007380ff0577ac */ /* 0x000f220008000800 */
[CC--:B------:R-:W-:Y:S02]  /*1c130*/  IADD3 R8, P5, PT, R11.reuse, R49.reuse, RZ ;  /* 0x000000310b087210 */ /* 0x0c0fe40007fbe0ff */
[----:B------:R-:W-:Y:S02]  /*1c140*/  LOP3.LUT R10, R0, 0x1b4, RZ, 0xfc, !PT ;  /* 0x000001b4000a7812 */ /* 0x000fe400078efcff */
[----:B------:R-:W-:Y:S01]  /*1c150*/  LEA.HI.X.SX32 R9, R11, R50, 0x1, P5 ;  /* 0x000000320b097211 */ /* 0x000fe200028f0eff */
[----:B------:R-:W-:Y:S01]  /*1c160*/  IMAD R11, R48, 0x2, R11 ;  /* 0x00000002300b7824 */ /* 0x000fe200078e020b */
[----:B------:R-:W-:Y:S02]  /*1c170*/  PRMT R17, R17, 0x7773, RZ ;  /* 0x0000777311117816 */ /* 0x000fe400000000ff */
[----:B------:R-:W-:Y:S01]  /*1c180*/  PRMT R15, R18, 0x7770, RZ ;  /* 0x00007770120f7816 */ /* 0x000fe200000000ff */
[----:B-1----:R-:W-:Y:S01]  /*1c190*/  IMAD R13, R48, 0x2, R11 ;  /* 0x00000002300d7824 */ /* 0x002fe200078e020b */
[----:B0-----:R-:W-:Y:S01]  /*1c1a0*/  ISETP.LT.AND P2, PT, R10, UR6, !P0 ;  /* 0x000000060a007c0c */ /* 0x001fe2000c741270 */
[----:B------:R-:W0:Y:S01]  /*1c1b0*/  LDCU UR6, c[0x0][0x39c] ;  /* 0x00007380ff0677ac */ /* 0x000e220008000800 */
[----:B------:R-:W-:Y:S01]  /*1c1c0*/  LOP3.LUT R2, R0, 0x1b8, RZ, 0xfc, !PT ;  /* 0x000001b800027812 */ /* 0x000fe200078efcff */
[----:B------:R1:W-:Y:S03]  /*1c1d0*/  @P6 STG.E.U8 desc[UR24][R6.64], R17 ;  /* 0x0000001106006986 */ /* 0x0003e6000c101118 */
[----:B--2---:R-:W-:Y:S01]  /*1c1e0*/  ISETP.LT.AND P5, PT, R2, UR4, !P0 ;  /* 0x0000000402007c0c */ /* 0x004fe2000c7a1270 */
[----:B------:R2:W-:Y:S01]  /*1c1f0*/  @P4 STG.E.U8 desc[UR24][R8.64], R15 ;  /* 0x0000000f08004986 */ /* 0x0005e2000c101118 */
[----:B------:R-:W-:Y:S01]  /*1c200*/  IADD3 R4, P4, PT, R11, R49, RZ ;  /* 0x000000310b047210 */ /* 0x000fe20007f9e0ff */
[----:B------:R-:W5:Y:S01]  /*1c210*/  LDCU UR4, c[0x0][0x39c] ;  /* 0x00007380ff0477ac */ /* 0x000f620008000800 */
[----:B------:R-:W-:-:S02]  /*1c220*/  LOP3.LUT R2, R0, 0x1ba, RZ, 0xfc, !PT ;  /* 0x000001ba00027812 */ /* 0x000fc400078efcff */
[----:B-1----:R-:W-:Y:S02]  /*1c230*/  IADD3 R6, P6, PT, R13, R49, RZ ;  /* 0x000000310d067210 */ /* 0x002fe40007fde0ff */
[-C--:B------:R-:W-:Y:S02]  /*1c240*/  LEA.HI.X.SX32 R5, R11, R50.reuse, 0x1, P4 ;  /* 0x000000320b057211 */ /* 0x080fe400020f0eff */
[----:B------:R-:W-:Y:S01]  /*1c250*/  LEA.HI.X.SX32 R7, R13, R50, 0x1, P6 ;  /* 0x000000320d077211 */ /* 0x000fe200030f0eff */
[----:B------:R-:W-:Y:S01]  /*1c260*/  IMAD R13, R48, 0x2, R13 ;  /* 0x00000002300d7824 */ /* 0x000fe200078e020d */
[----:B----4-:R-:W-:Y:S01]  /*1c270*/  ISETP.LT.AND P4, PT, R2, UR5, !P0 ;  /* 0x0000000502007c0c */ /* 0x010fe2000c781270 */
[----:B------:R-:W1:Y:S01]  /*1c280*/  LDCU UR5, c[0x0][0x39c] ;  /* 0x00007380ff0577ac */ /* 0x000e620008000800 */
[----:B------:R-:W-:Y:S01]  /*1c290*/  PRMT R17, R18, 0x7771, RZ ;  /* 0x0000777112117816 */ /* 0x000fe200000000ff */
[----:B------:R-:W-:Y:S01]  /*1c2a0*/  IMAD R11, R48, 0x2, R13 ;  /* 0x00000002300b7824 */ /* 0x000fe200078e020d */
[----:B------:R-:W-:-:S02]  /*1c2b0*/  LOP3.LUT R2, R0, 0x1bc, RZ, 0xfc, !PT ;  /* 0x000001bc00027812 */ /* 0x000fc400078efcff */
[CC--:B--2---:R-:W-:Y:S01]  /*1c2c0*/  IADD3 R8, P6, PT, R13.reuse, R49.reuse, RZ ;  /* 0x000000310d087210 */ /* 0x0c4fe20007fde0ff */
[----:B------:R2:W-:Y:S01]  /*1c2d0*/  @P1 STG.E.U8 desc[UR24][R4.64], R17 ;  /* 0x0000001104001986 */ /* 0x0005e2000c101118 */
[----:B------:R-:W-:Y:S02]  /*1c2e0*/  PRMT R15, R18, 0x7772, RZ ;  /* 0x00007772120f7816 */ /* 0x000fe400000000ff */
[----:B0-----:R-:W-:Y:S01]  /*1c2f0*/  ISETP.LT.AND P1, PT, R2, UR6, !P0 ;  /* 0x0000000602007c0c */ /* 0x001fe2000c721270 */
[----:B------:R-:W0:Y:S01]  /*1c300*/  LDCU UR6, c[0x0][0x39c] ;  /* 0x00007380ff0677ac */ /* 0x000e220008000800 */
[----:B------:R-:W-:Y:S02]  /*1c310*/  LEA.HI.X.SX32 R9, R13, R50, 0x1, P6 ;  /* 0x000000320d097211 */ /* 0x000fe400030f0eff */
[----:B------:R-:W-:Y:S01]  /*1c320*/  LOP3.LUT R2, R0, 0x1c0, RZ, 0xfc, !PT ;  /* 0x000001c000027812 */ /* 0x000fe200078efcff */
[----:B------:R4:W-:Y:S01]  /*1c330*/  @P2 STG.E.U8 desc[UR24][R6.64], R15 ;  /* 0x0000000f06002986 */ /* 0x0009e2000c101118 */
[----:B--2---:R-:W-:-:S02]  /*1c340*/  IADD3 R4, P6, PT, R11, R49, RZ ;  /* 0x000000310b047210 */ /* 0x004fc40007fde0ff */
[----:B------:R-:W-:Y:S02]  /*1c350*/  PRMT R17, R18, 0x7773, RZ ;  /* 0x0000777312117816 */ /* 0x000fe400000000ff */
[----:B---3--:R-:W-:Y:S01]  /*1c360*/  ISETP.LT.AND P2, PT, R2, UR7, !P0 ;  /* 0x0000000702007c0c */ /* 0x008fe2000c741270 */
[----:B------:R-:W2:Y:S01]  /*1c370*/  LDCU UR7, c[0x0][0x39c] ;  /* 0x00007380ff0777ac */ /* 0x000ea20008000800 */
[----:B------:R-:W-:Y:S01]  /*1c380*/  LEA.HI.X.SX32 R5, R11, R50, 0x1, P6 ;  /* 0x000000320b057211 */ /* 0x000fe200030f0eff */
[----:B------:R-:W-:Y:S01]  /*1c390*/  IMAD R11, R48, 0x2, R11 ;  /* 0x00000002300b7824 */ /* 0x000fe200078e020b */
[----:B----4-:R-:W-:Y:S02]  /*1c3a0*/  PRMT R15, R19, 0x7770, RZ ;  /* 0x00007770130f7816 */ /* 0x010fe400000000ff */
[----:B------:R-:W-:Y:S01]  /*1c3b0*/  LOP3.LUT R2, R0, 0x1c2, RZ, 0xfc, !PT ;  /* 0x000001c200027812 */ /* 0x000fe200078efcff */
[----:B------:R3:W-:Y:S03]  /*1c3c0*/  @P3 STG.E.U8 desc[UR24][R8.64], R17 ;  /* 0x0000001108003986 */ /* 0x0007e6000c101118 */
[----:B-1----:R-:W-:Y:S01]  /*1c3d0*/  ISETP.LT.AND P3, PT, R2, UR5, !P0 ;  /* 0x0000000502007c0c */ /* 0x002fe2000c761270 */
[----:B------:R1:W-:Y:S01]  /*1c3e0*/  @P5 STG.E.U8 desc[UR24][R4.64], R15 ;  /* 0x0000000f04005986 */ /* 0x0003e2000c101118 */
[----:B------:R-:W-:Y:S01]  /*1c3f0*/  IADD3 R6, P5, PT, R11, R49, RZ ;  /* 0x000000310b067210 */ /* 0x000fe20007fbe0ff */
[----:B------:R-:W4:Y:S01]  /*1c400*/  LDCU UR5, c[0x0][0x39c] ;  /* 0x00007380ff0577ac */ /* 0x000f220008000800 */
[----:B------:R-:W-:-:S02]  /*1c410*/  IMAD R13, R48, 0x2, R11 ;  /* 0x00000002300d7824 */ /* 0x000fc400078e020b */
[----:B------:R-:W-:Y:S02]  /*1c420*/  LEA.HI.X.SX32 R7, R11, R50, 0x1, P5 ;  /* 0x000000320b077211 */ /* 0x000fe400028f0eff */
[----:B------:R-:W-:Y:S01]  /*1c430*/  PRMT R11, R19, 0x7771, RZ ;  /* 0x00007771130b7816 */ /* 0x000fe200000000ff */
[----:B---3--:R-:W-:Y:S01]  /*1c440*/  VIADD R17, R3, 0x1be ;  /* 0x000001be03117836 */ /* 0x008fe20000000000 */
[----:B------:R-:W-:Y:S02]  /*1c450*/  LOP3.LUT R2, R0, 0x1c4, RZ, 0xfc, !PT ;  /* 0x000001c400027812 */ /* 0x000fe400078efcff */
[----:B------:R-:W-:Y:S01]  /*1c460*/  IADD3 R8, P6, PT, R13, R49, RZ ;  /* 0x000000310d087210 */ /* 0x000fe20007fde0ff */
[----:B------:R3:W-:Y:S01]  /*1c470*/  @P4 STG.E.U8 desc[UR24][R6.64], R11 ;  /* 0x0000000b06004986 */ /* 0x0007e2000c101118 */
[----:B0-----:R-:W-:Y:S01]  /*1c480*/  ISETP.LT.AND P5, PT, R2, UR6, !P0 ;  /* 0x0000000602007c0c */ /* 0x001fe2000c7a1270 */
[C---:B------:R-:W-:Y:S01]  /*1c490*/  IMAD R2, R17.reuse, R48, RZ ;  /* 0x0000003011027224 */ /* 0x040fe200078e02ff */
[----:B-----5:R-:W-:Y:S01]  /*1c4a0*/  ISETP.LT.AND P4, PT, R17, UR4, !P0 ;  /* 0x0000000411007c0c */ /* 0x020fe2000c781270 */
[----:B------:R-:W0:Y:S01]  /*1c4b0*/  LDCU UR4, c[0x0][0x39c] ;  /* 0x00007380ff0477ac */ /* 0x000e220008000800 */
[----:B------:R-:W-:-:S02]  /*1c4c0*/  LEA.HI.X.SX32 R9, R13, R50, 0x1, P6 ;  /* 0x000000320d097211 */ /* 0x000fc400030f0eff */
[----:B-1----:R-:W-:Y:S02]  /*1c4d0*/  PRMT R15, R19, 0x7772, RZ ;  /* 0x00007772130f7816 */ /* 0x002fe400000000ff */
[----:B------:R-:W-:Y:S01]  /*1c4e0*/  LOP3.LUT R5, R0, 0x1c6, RZ, 0xfc, !PT ;  /* 0x000001c600057812 */ /* 0x000fe200078efcff */
[----:B------:R-:W-:Y:S01]  /*1c4f0*/  IMAD R13, R48, 0x4, R13 ;  /* 0x00000004300d7824 */ /* 0x000fe200078e020d */
[CC--:B------:R-:W-:Y:S01]  /*1c500*/  IADD3 R4, P6, PT, R2.reuse, R49.reuse, RZ ;  /* 0x0000003102047210 */ /* 0x0c0fe20007fde0ff */
[----:B------:R1:W-:Y:S01]  /*1c510*/  @P1 STG.E.U8 desc[UR24][R8.64], R15 ;  /* 0x0000000f08001986 */ /* 0x0003e2000c101118 */
[----:B----4-:R-:W-:Y:S01]  /*1c520*/  ISETP.LT.AND P1, PT, R5, UR5, !P0 ;  /* 0x0000000505007c0c */ /* 0x010fe2000c721270 */
[----:B------:R-:W4:Y:S01]  /*1c530*/  LDCU UR5, c[0x0][0x39c] ;  /* 0x00007380ff0577ac */ /* 0x000f220008000800 */
[----:B------:R-:W-:Y:S01]  /*1c540*/  LEA.HI.X.SX32 R5, R2, R50, 0x1, P6 ;  /* 0x0000003202057211 */ /* 0x000fe200030f0eff */
[----:B---3--:R-:W-:Y:S01]  /*1c550*/  IMAD R11, R48, 0x2, R13 ;  /* 0x00000002300b7824 */ /* 0x008fe200078e020d */
[----:B------:R-:W-:Y:S01]  /*1c560*/  IADD3 R6, P6, PT, R13, R49, RZ ;  /* 0x000000310d067210 */ /* 0x000fe20007fde0ff */
[----:B------:R-:W3:Y:S01]  /*1c570*/  LDCU UR6, c[0x0][0x39c] ;  /* 0x00007380ff0677ac */ /* 0x000ee20008000800 */
[----:B------:R-:W-:-:S02]  /*1c580*/  PRMT R19, R19, 0x7773, RZ ;  /* 0x0000777313137816 */ /* 0x000fc400000000ff */
[-C--:B------:R-:W-:Y:S02]  /*1c590*/  LEA.HI.X.SX32 R7, R13, R50.reuse, 0x1, P6 ;  /* 0x000000320d077211 */ /* 0x080fe400030f0eff */
[----:B------:R-:W-:Y:S02]  /*1c5a0*/  LOP3.LUT R2, R0, 0x1c8, RZ, 0xfc, !PT ;  /* 0x000001c800027812 */ /* 0x000fe400078efcff */
[C---:B-1----:R-:W-:Y:S01]  /*1c5b0*/  IADD3 R8, P6, PT, R11.reuse, R49, RZ ;  /* 0x000000310b087210 */ /* 0x042fe20007fde0ff */
        /* <DEDUP_REMOVED lines=11> */
[----:B-1----:R-:W-:Y:S02]  /*1c670*/  IADD3 R4, P6, PT, R11, R49, RZ ;  /* 0x000000310b047210 */ /* 0x002fe40007fde0ff */
[----:B------:R-:W-:Y:S02]  /*1c680*/  PRMT R15, R32, 0x7771, RZ ;  /* 0x00007771200f7816 */ /* 0x000fe400000000ff */
[----:B------:R-:W-:-:S02]  /*1c690*/  LOP3.LUT R2, R0, 0x1cc, RZ, 0xfc, !PT ;  /* 0x000001cc00027812 */ /* 0x000fc400078efcff */
[----:B------:R-:W-:Y:S01]  /*1c6a0*/  LEA.HI.X.SX32 R5, R11, R50, 0x1, P6 ;  /* 0x000000320b057211 */ /* 0x000fe200030f0eff */
[----:B------:R1:W-:Y:S01]  /*1c6b0*/  @P3 STG.E.U8 desc[UR24][R8.64], R15 ;  /* 0x0000000f08003986 */ /* 0x0003e2000c101118 */
[----:B-----5:R-:W-:Y:S02]  /*1c6c0*/  IADD3 R6, P6, PT, R13, R49, RZ ;  /* 0x000000310d067210 */ /* 0x020fe40007fde0ff */
[----:B------:R-:W-:Y:S02]  /*1c6d0*/  PRMT R17, R32, 0x7772, RZ ;  /* 0x0000777220117816 */ /* 0x000fe400000000ff */
[----:B---3--:R-:W-:Y:S01]  /*1c6e0*/  ISETP.LT.AND P3, PT, R2, UR6, !P0 ;  /* 0x0000000602007c0c */ /* 0x008fe2000c761270 */
[----:B------:R-:W3:Y:S01]  /*1c6f0*/  LDCU UR6, c[0x0][0x39c] ;  /* 0x00007380ff0677ac */ /* 0x000ee20008000800 */
[----:B------:R-:W-:Y:S02]  /*1c700*/  LOP3.LUT R2, R0, 0x1d0, RZ, 0xfc, !PT ;  /* 0x000001d000027812 */ /* 0x000fe400078efcff */
[----:B------:R-:W-:-:S02]  /*1c710*/  PRMT R19, R32, 0x7773, RZ ;  /* 0x0000777320137816 */ /* 0x000fc400000000ff */
[-C--:B------:R-:W-:Y:S01]  /*1c720*/  LEA.HI.X.SX32 R7, R13, R50.reuse, 0x1, P6 ;  /* 0x000000320d077211 */ /* 0x080fe200030f0eff */
[----:B------:R-:W-:Y:S01]  /*1c730*/  IMAD R13, R48, 0x2, R13 ;  /* 0x00000002300d7824 */ /* 0x000fe200078e020d */
[----:B------:R5:W-:Y:S01]  /*1c740*/  @P5 STG.E.U8 desc[UR24][R4.64], R17 ;  /* 0x0000001104005986 */ /* 0x000be2000c101118 */
[----:B0-----:R-:W-:Y:S01]  /*1c750*/  ISETP.LT.AND P5, PT, R2, UR4, !P0 ;  /* 0x0000000402007c0c */ /* 0x001fe2000c7a1270 */
[----:B------:R-:W0:Y:S01]  /*1c760*/  LDCU UR4, c[0x0][0x39c] ;  /* 0x00007380ff0477ac */ /* 0x000e220008000800 */
[----:B-1----:R-:W-:Y:S01]  /*1c770*/  IMAD R15, R48, 0x2, R13 ;  /* 0x00000002300f7824 */ /* 0x002fe200078e020d */
[----:B------:R1:W-:Y:S01]  /*1c780*/  @P1 STG.E.U8 desc[UR24][R6.64], R19 ;  /* 0x0000001306001986 */ /* 0x0003e2000c101118 */
[C---:B------:R-:W-:Y:S02]  /*1c790*/  IADD3 R8, P1, PT, R13.reuse, R49, RZ ;  /* 0x000000310d087210 */ /* 0x040fe40007f3e0ff */
[----:B------:R-:W-:Y:S02]  /*1c7a0*/  LOP3.LUT R2, R0, 0x1d2, RZ, 0xfc, !PT ;  /* 0x000001d200027812 */ /* 0x000fe400078efcff */
[----:B------:R-:W-:-:S02]  /*1c7b0*/  LEA.HI.X.SX32 R9, R13, R50, 0x1, P1 ;  /* 0x000000320d097211 */ /* 0x000fc400008f0eff */
[----:B------:R-:W-:Y:S02]  /*1c7c0*/  IADD3 R10, P6, PT, R15, R49, RZ ;  /* 0x000000310f0a7210 */ /* 0x000fe40007fde0ff */
[----:B----4-:R-:W-:Y:S01]  /*1c7d0*/  ISETP.LT.AND P1, PT, R2, UR5, !P0 ;  /* 0x0000000502007c0c */ /* 0x010fe2000c721270 */
[----:B------:R-:W4:Y:S01]  /*1c7e0*/  LDCU UR5, c[0x0][0x39c] ;  /* 0x00007380ff0577ac */ /* 0x000f220008000800 */
[----:B-----5:R-:W-:Y:S02]  /*1c7f0*/  PRMT R17, R33, 0x7770, RZ ;  /* 0x0000777021117816 */ /* 0x020fe400000000ff */
[----:B------:R-:W-:Y:S01]  /*1c800*/  LEA.HI.X.SX32 R11, R15, R50, 0x1, P6 ;  /* 0x000000320f0b7211 */ /* 0x000fe200030f0eff */
[----:B------:R-:W-:Y:S01]  /*1c810*/  IMAD R15, R48, 0x2, R15 ;  /* 0x00000002300f7824 */ /* 0x000fe200078e020f */
[----:B-1----:R-:W-:Y:S01]  /*1c820*/  PRMT R7, R33, 0x7771, RZ ;  /* 0x0000777121077816 */ /* 0x002fe200000000ff */
[----:B------:R1:W-:Y:S01]  /*1c830*/  @P4 STG.E.U8 desc[UR24][R8.64], R17 ;  /* 0x0000001108004986 */ /* 0x0003e2000c101118 */
[----:B------:R-:W-:-:S03]  /*1c840*/  VIADD R5, R3, 0x1ce ;  /* 0x000001ce03057836 */ /* 0x000fc60000000000 */
[----:B------:R5:W-:Y:S01]  /*1c850*/  @P2 STG.E.U8 desc[UR24][R10.64], R7 ;  /* 0x000000070a002986 */ /* 0x000be2000c101118 */
[----:B------:R-:W-:Y:S01]  /*1c860*/  IADD3 R4, P2, PT, R15, R49, RZ ;  /* 0x000000310f047210 */ /* 0x000fe20007f5e0ff */
[C---:B------:R-:W-:Y:S01]  /*1c870*/  IMAD R2, R5.reuse, R48, RZ ;  /* 0x0000003005027224 */ /* 0x040fe200078e02ff */
[----:B------:R-:W-:Y:S02]  /*1c880*/  LOP3.LUT R6, R0, 0x1d4, RZ, 0xfc, !PT ;  /* 0x000001d400067812 */ /* 0x000fe400078efcff */
[----:B0-----:R-:W-:Y:S01]  /*1c890*/  ISETP.LT.AND P4, PT, R5, UR4, !P0 ;  /* 0x0000000405007c0c */ /* 0x001fe2000c781270 */
[----:B------:R-:W0:Y:S01]  /*1c8a0*/  LDCU UR4, c[0x0][0x39c] ;  /* 0x00007380ff0477ac */ /* 0x000e220008000800 */
[----:B------:R-:W-:Y:S02]  /*1c8b0*/  LEA.HI.X.SX32 R5, R15, R50, 0x1, P2 ;  /* 0x000000320f057211 */ /* 0x000fe400010f0eff */
[----:B------:R-:W-:Y:S01]  /*1c8c0*/  PRMT R13, R33, 0x7772, RZ ;  /* 0x00007772210d7816 */ /* 0x000fe200000000ff */
[----:B------:R-:W-:Y:S01]  /*1c8d0*/  IMAD R15, R48, 0x4, R15 ;  /* 0x00000004300f7824 */ /* 0x000fe200078e020f */
[----:B---3--:R-:W-:Y:S01]  /*1c8e0*/  ISETP.LT.AND P2, PT, R6, UR6, !P0 ;  /* 0x0000000606007c0c */ /* 0x008fe2000c741270 */
[----:B------:R-:W3:Y:S01]  /*1c8f0*/  LDCU UR6, c[0x0][0x39c] ;  /* 0x00007380ff0677ac */ /* 0x000ee20008000800 */
[----:B-1----:R-:W-:-:S02]  /*1c900*/  LOP3.LUT R8, R0, 0x1d6, RZ, 0xfc, !PT ;  /* 0x000001d600087812 */ /* 0x002fc400078efcff */
[-C--:B------:R-:W-:Y:S01]  /*1c910*/  IADD3 R6, P6, PT, R2, R49.reuse, RZ ;  /* 0x0000003102067210 */ /* 0x080fe20007fde0ff */
[----:B------:R1:W-:Y:S01]  /*1c920*/  @P3 STG.E.U8 desc[UR24][R4.64], R13 ;  /* 0x0000000d04003986 */ /* 0x0003e2000c101118 */
[----:B----4-:R-:W-:Y:S01]  /*1c930*/  ISETP.LT.AND P3, PT, R8, UR5, !P0 ;  /* 0x0000000508007c0c */ /* 0x010fe2000c761270 */
[----:B------:R-:W4:Y:S01]  /*1c940*/  LDCU UR5, c[0x0][0x39c] ;  /* 0x00007380ff0577ac */ /* 0x000f220008000800 */
[----:B-----5:R-:W-:Y:S01]  /*1c950*/  LEA.HI.X.SX32 R7, R2, R50, 0x1, P6 ;  /* 0x0000003202077211 */ /* 0x020fe200030f0eff */
[----:B------:R-:W-:Y:S01]  /*1c960*/  IMAD R11, R48, 0x2, R15 ;  /* 0x00000002300b7824 */ /* 0x000fe200078e020f */
[----:B------:R-:W-:Y:S02]  /*1c970*/  IADD3 R8, P6, PT, R15, R49, RZ ;  /* 0x000000310f087210 */ /* 0x000fe40007fde0ff */
[----:B------:R-:W-:Y:S02]  /*1c980*/  PRMT R33, R33, 0x7773, RZ ;  /* 0x0000777321217816 */ /* 0x000fe400000000ff */
[----:B------:R-:W-:-:S02]  /*1c990*/  LOP3.LUT R2, R0, 0x1d8, RZ, 0xfc, !PT ;  /* 0x000001d800027812 */ /* 0x000fc400078efcff */
[-C--:B------:R-:W-:Y:S01]  /*1c9a0*/  LEA.HI.X.SX32 R9, R15, R50.reuse, 0x1, P6 ;  /* 0x000000320f097211 */ /* 0x080fe200030f0eff */
[----:B------:R5:W-:Y:S01]  /*1c9b0*/  @P4 STG.E.U8 desc[UR24][R6.64], R33 ;  /* 0x0000002106004986 */ /* 0x000be2000c101118 */
[----:B-1----:R-:W-:Y:S02]  /*1c9c0*/  IADD3 R4, P6, PT, R11, R49, RZ ;  /* 0x000000310b047210 */ /* 0x002fe40007fde0ff */
[----:B------:R-:W-:Y:S02]  /*1c9d0*/  PRMT R15, R34, 0x7770, RZ ;  /* 0x00007770220f7816 */ /* 0x000fe400000000ff */
[----:B--2---:R-:W-:Y:S01]  /*1c9e0*/  ISETP.LT.AND P4, PT, R2, UR7, !P0 ;  /* 0x0000000702007c0c */ /* 0x004fe2000c781270 */
[----:B------:R-:W-:Y:S01]  /*1c9f0*/  VIADD R21, R3, 0x1de ;  /* 0x000001de03157836 */ /* 0x000fe20000000000 */
[----:B------:R-:W-:Y:S02]  /*1ca00*/  LOP3.LUT R2, R0, 0x1da, RZ, 0xfc, !PT ;  /* 0x000001da00027812 */ /* 0x000fe400078efcff */
[----:B------:R-:W-:Y:S01]  /*1ca10*/  LEA.HI.X.SX32 R5, R11, R50, 0x1, P6 ;  /* 0x000000320b057211 */ /* 0x000fe200030f0eff */
[----:B------:R-:W-:Y:S01]  /*1ca20*/  IMAD R11, R48, 0x2, R11 ;  /* 0x00000002300b7824 */ /* 0x000fe200078e020b */
[----:B------:R1:W-:Y:S01]  /*1ca30*/  @P5 STG.E.U8 desc[UR24][R8.64], R15 ;  /* 0x0000000f08005986 */ /* 0x0003e2000c101118 */
[----:B------:R-:W-:Y:S01]  /*1ca40*/  PRMT R13, R34, 0x7771, RZ ;  /* 0x00007771220d7816 */ /* 0x000fe200000000ff */
[----:B------:R-:W2:Y:S01]  /*1ca50*/  LDCU UR7, c[0x0][0x39c] ;  /* 0x00007380ff0777ac */ /* 0x000ea20008000800 */
[----:B0-----:R-:W-:-:S02]  /*1ca60*/  ISETP.LT.AND P5, PT, R2, UR4, !P0 ;  /* 0x0000000402007c0c */ /* 0x001fc4000c7a1270 */
[----:B------:R-:W-:Y:S01]  /*1ca70*/  LOP3.LUT R2, R0, 0x1dc, RZ, 0xfc, !PT ;  /* 0x000001dc00027812 */ /* 0x000fe200078efcff */
[----:B------:R0:W-:Y:S01]  /*1ca80*/  @P1 STG.E.U8 desc[UR24][R4.64], R13 ;  /* 0x0000000d04001986 */ /* 0x0001e2000c101118 */
[C---:B-----5:R-:W-:Y:S01]  /*1ca90*/  IADD3 R6, P6, PT, R11.reuse, R49, RZ ;  /* 0x000000310b067210 */ /* 0x060fe20007fde0ff */
[----:B------:R-:W5:Y:S01]  /*1caa0*/  LDCU UR4, c[0x0][0x39c] ;  /* 0x00007380ff0477ac */ /* 0x000f620008000800 */
[----:B----4-:R-:W-:Y:S02]  /*1cab0*/  ISETP.LT.AND P1, PT, R2, UR5, !P0 ;  /* 0x0000000502007c0c */ /* 0x010fe4000c721270 */
[----:B------:R-:W-:Y:S01]  /*1cac0*/  LEA.HI.X.SX32 R7, R11, R50, 0x1, P6 ;  /* 0x000000320b077211 */ /* 0x000fe200030f0eff */
[----:B------:R-:W4:Y:S01]  /*1cad0*/  LDCU UR5, c[0x0][0x39c] ;  /* 0x00007380ff0577ac */ /* 0x000f220008000800 */
[----:B-1----:R-:W-:Y:S01]  /*1cae0*/  PRMT R15, R34, 0x7772, RZ ;  /* 0x00007772220f7816 */ /* 0x002fe200000000ff */
[----:B------:R-:W-:Y:S01]  /*1caf0*/  IMAD R11, R48, 0x2, R11 ;  /* 0x00000002300b7824 */ /* 0x000fe200078e020b */
[----:B------:R-:W-:-:S03]  /*1cb00*/  LOP3.LUT R2, R0, 0x1e0, RZ, 0xfc, !PT ;  /* 0x000001e000027812 */ /* 0x000fc600078efcff */
[----:B------:R1:W-:Y:S01]  /*1cb10*/  @P2 STG.E.U8 desc[UR24][R6.64], R15 ;  /* 0x0000000f06002986 */ /* 0x0003e2000c101118 */
[CC--:B0-----:R-:W-:Y:S01]  /*1cb20*/  IADD3 R4, P2, PT, R11.reuse, R49.reuse, RZ ;  /* 0x000000310b047210 */ /* 0x0c1fe20007f5e0ff */
[----:B------:R-:W-:Y:S01]  /*1cb30*/  IMAD R13, R48, 0x2, R11 ;  /* 0x00000002300d7824 */ /* 0x000fe200078e020b */
[----:B---3--:R-:W-:Y:S01]  /*1cb40*/  ISETP.LT.AND P6, PT, R2, UR6, !P0 ;  /* 0x0000000602007c0c */ /* 0x008fe2000c7c1270 */
[----:B------:R-:W0:Y:S01]  /*1cb50*/  LDCU UR6, c[0x0][0x39c] ;  /* 0x00007380ff0677ac */ /* 0x000e220008000800 */
[----:B------:R-:W-:Y:S02]  /*1cb60*/  LEA.HI.X.SX32 R5, R11, R50, 0x1, P2 ;  /* 0x000000320b057211 */ /* 0x000fe400010f0eff */
[----:B------:R-:W-:Y:S02]  /*1cb70*/  IADD3 R8, P2, PT, R13, R49, RZ ;  /* 0x000000310d087210 */ /* 0x000fe40007f5e0ff */
[----:B------:R-:W-:Y:S02]  /*1cb80*/  LOP3.LUT R2, R0, 0x1e2, RZ, 0xfc, !PT ;  /* 0x000001e200027812 */ /* 0x000fe400078efcff */
[----:B------:R-:W-:-:S02]  /*1cb90*/  PRMT R19, R34, 0x7773, RZ ;  /* 0x0000777322137816 */ /* 0x000fc400000000ff */
[-C--:B------:R-:W-:Y:S01]  /*1cba0*/  LEA.HI.X.SX32 R9, R13, R50.reuse, 0x1, P2 ;  /* 0x000000320d097211 */ /* 0x080fe200010f0eff */
[----:B------:R-:W-:Y:S01]  /*1cbb0*/  IMAD R13, R48, 0x2, R13 ;  /* 0x00000002300d7824 */ /* 0x000fe200078e020d */
[----:B----4-:R-:W-:Y:S01]  /*1cbc0*/  ISETP.LT.AND P2, PT, R2, UR5, !P0 ;  /* 0x0000000502007c0c */ /* 0x010fe2000c741270 */
[----:B------:R-:W3:Y:S01]  /*1cbd0*/  LDCU UR5, c[0x0][0x39c] ;  /* 0x00007380ff0577ac */ /* 0x000ee20008000800 */
[----:B------:R-:W-:Y:S01]  /*1cbe0*/  PRMT R17, R35, 0x7770, RZ ;  /* 0x0000777023117816 */ /* 0x000fe200000000ff */
[----:B------:R4:W-:Y:S01]  /*1cbf0*/  @P3 STG.E.U8 desc[UR24][R4.64], R19 ;  /* 0x0000001304003986 */ /* 0x0009e2000c101118 */
[----:B-1----:R-:W-:Y:S01]  /*1cc00*/  IADD3 R6, P3, PT, R13, R49, RZ ;  /* 0x000000310d067210 */ /* 0x002fe20007f7e0ff */
[----:B------:R-:W-:Y:S01]  /*1cc10*/  IMAD R11, R48, 0x2, R13 ;  /* 0x00000002300b7824 */ /* 0x000fe200078e020d */
[----:B------:R-:W-:Y:S01]  /*1cc20*/  PRMT R15, R35, 0x7771, RZ ;  /* 0x00007771230f7816 */ /* 0x000fe200000000ff */
[----:B------:R1:W-:Y:S01]  /*1cc30*/  @P4 STG.E.U8 desc[UR24][R8.64], R17 ;  /* 0x0000001108004986 */ /* 0x0003e2000c101118 */
[----:B------:R-:W-:Y:S01]  /*1cc40*/  LEA.HI.X.SX32 R7, R13, R50, 0x1, P3 ;  /* 0x000000320d077211 */ /* 0x000fe200018f0eff */
[----:B------:R-:W-:Y:S01]  /*1cc50*/  IMAD R2, R21, R48, RZ ;  /* 0x0000003015027224 */ /* 0x000fe200078e02ff */
[----:B------:R-:W-:-:S02]  /*1cc60*/  LOP3.LUT R10, R0, 0x1e4, RZ, 0xfc, !PT ;  /* 0x000001e4000a7812 */ /* 0x000fc400078efcff */
[----:B------:R-:W-:Y:S02]  /*1cc70*/  PRMT R13, R35, 0x7773, RZ ;  /* 0x00007773230d7816 */ /* 0x000fe400000000ff */
[----:B----4-:R-:W-:Y:S01]  /*1cc80*/  IADD3 R4, P4, PT, R11, R49, RZ ;  /* 0x000000310b047210 */ /* 0x010fe20007f9e0ff */
[----:B------:R4:W-:Y:S01]  /*1cc90*/  @P5 STG.E.U8 desc[UR24][R6.64], R15 ;  /* 0x0000000f06005986 */ /* 0x0009e2000c101118 */
[----:B------:R-:W-:Y:S02]  /*1cca0*/  PRMT R35, R35, 0x7772, RZ ;  /* 0x0000777223237816 */ /* 0x000fe400000000ff */
[----:B------:R-:W-:Y:S01]  /*1ccb0*/  LEA.HI.X.SX32 R5, R11, R50, 0x1, P4 ;  /* 0x000000320b057211 */ /* 0x000fe200020f0eff */
[----:B------:R-:W-:Y:S01]  /*1ccc0*/  IMAD R11, R48, 0x4, R11 ;  /* 0x00000004300b7824 */ /* 0x000fe200078e020b */
[----:B-----5:R-:W-:Y:S01]  /*1ccd0*/  ISETP.LT.AND P3, PT, R21, UR4, !P0 ;  /* 0x0000000415007c0c */ /* 0x020fe2000c761270 */
[----:B------:R-:W5:Y:S01]  /*1cce0*/  LDCU UR4, c[0x0][0x39c] ;  /* 0x00007380ff0477ac */ /* 0x000f620008000800 */
[----:B0-----:R-:W-:-:S02]  /*1ccf0*/  ISETP.LT.AND P5, PT, R10, UR6, !P0 ;  /* 0x000000060a007c0c */ /* 0x001fc4000c7a1270 */
[-C--:B-1----:R-:W-:Y:S01]  /*1cd00*/  IADD3 R8, P4, PT, R2, R49.reuse, RZ ;  /* 0x0000003102087210 */ /* 0x082fe20007f9e0ff */
[----:B------:R0:W-:Y:S01]  /*1cd10*/  @P1 STG.E.U8 desc[UR24][R4.64], R35 ;  /* 0x0000002304001986 */ /* 0x0001e2000c101118 */
[----:B------:R-:W-:Y:S01]  /*1cd20*/  LOP3.LUT R10, R0, 0x1e6, RZ, 0xfc, !PT ;  /* 0x000001e6000a7812 */ /* 0x000fe200078efcff */
[----:B------:R-:W1:Y:S01]  /*1cd30*/  LDCU UR6, c[0x0][0x39c] ;  /* 0x00007380ff0677ac */ /* 0x000e620008000800 */
[----:B------:R-:W-:Y:S02]  /*1cd40*/  LEA.HI.X.SX32 R9, R2, R50, 0x1, P4 ;  /* 0x0000003202097211 */ /* 0x000fe400020f0eff */
[----:B---3--:R-:W-:Y:S01]  /*1cd50*/  ISETP.LT.AND P1, PT, R10, UR5, !P0 ;  /* 0x000000050a007c0c */ /* 0x008fe2000c721270 */
[----:B------:R-:W3:Y:S01]  /*1cd60*/  LDCU UR5, c[0x0][0x39c] ;  /* 0x00007380ff0577ac */ /* 0x000ee20008000800 */
[----:B----4-:R-:W-:-:S04]  /*1cd70*/  IADD3 R6, P4, PT, R11, R49, RZ ;  /* 0x000000310b067210 */ /* 0x010fc80007f9e0ff */
[----:B------:R-:W-:Y:S01]  /*1cd80*/  LEA.HI.X.SX32 R7, R11, R50, 0x1, P4 ;  /* 0x000000320b077211 */ /* 0x000fe200020f0eff */
[----:B------:R-:W-:Y:S01]  /*1cd90*/  IMAD R11, R48, 0x2, R11 ;  /* 0x00000002300b7824 */ /* 0x000fe200078e020b */
[----:B------:R4:W-:Y:S01]  /*1cda0*/  @P3 STG.E.U8 desc[UR24][R8.64], R13 ;  /* 0x0000000d08003986 */ /* 0x0009e2000c101118 */
[----:B------:R-:W-:Y:S02]  /*1cdb0*/  PRMT R15, R160, 0x7770, RZ ;  /* 0x00007770a00f7816 */ /* 0x000fe400000000ff */
[----:B------:R-:W-:Y:S02]  /*1cdc0*/  LOP3.LUT R2, R0, 0x1e8, RZ, 0xfc, !PT ;  /* 0x000001e800027812 */ /* 0x000fe400078efcff */
[----:B0-----:R-:W-:Y:S01]  /*1cdd0*/  IADD3 R4, P4, PT, R11, R49, RZ ;  /* 0x000000310b047210 */ /* 0x001fe20007f9e0ff */
[----:B------:R0:W-:Y:S01]  /*1cde0*/  @P6 STG.E.U8 desc[UR24][R6.64], R15 ;  /* 0x0000000f06006986 */ /* 0x0001e2000c101118 */
[----:B-----5:R-:W-:Y:S01]  /*1cdf0*/  ISETP.LT.AND P3, PT, R2, UR4, !P0 ;  /* 0x0000000402007c0c */ /* 0x020fe2000c761270 */
[----:B------:R-:W5:Y:S01]  /*1ce00*/  LDCU UR4, c[0x0][0x39c] ;  /* 0x00007380ff0477ac */ /* 0x000f620008000800 */
[----:B----4-:R-:W-:Y:S01]  /*1ce10*/  IMAD R13, R48, 0x2, R11 ;  /* 0x00000002300d7824 */ /* 0x010fe200078e020b */
[----:B------:R-:W-:-:S04]  /*1ce20*/  LOP3.LUT R2, R0, 0x1ea, RZ, 0xfc, !PT ;  /* 0x000001ea00027812 */ /* 0x000fc800078efcff */
[----:B------:R-:W-:Y:S02]  /*1ce30*/  IADD3 R8, P6, PT, R13, R49, RZ ;  /* 0x000000310d087210 */ /* 0x000fe40007fde0ff */
[-C--:B------:R-:W-:Y:S02]  /*1ce40*/  LEA.HI.X.SX32 R5, R11, R50.reuse, 0x1, P4 ;  /* 0x000000320b057211 */ /* 0x080fe400020f0eff */
[----:B------:R-:W-:Y:S01]  /*1ce50*/  LEA.HI.X.SX32 R9, R13, R50, 0x1, P6 ;  /* 0x000000320d097211 */ /* 0x000fe200030f0eff */
[----:B------:R-:W-:Y:S01]  /*1ce60*/  IMAD R13, R48, 0x2, R13 ;  /* 0x00000002300d7824 */ /* 0x000fe200078e020d */
[----:B---3--:R-:W-:Y:S01]  /*1ce70*/  ISETP.LT.AND P4, PT, R2, UR5, !P0 ;  /* 0x0000000502007c0c */ /* 0x008fe2000c781270 */
[----:B------:R-:W3:Y:S01]  /*1ce80*/  LDCU UR5, c[0x0][0x39c] ;  /* 0x00007380ff0577ac */ /* 0x000ee20008000800 */
[----:B------:R-:W-:Y:S01]  /*1ce90*/  PRMT R17, R160, 0x7771, RZ ;  /* 0x00007771a0117816 */ /* 0x000fe200000000ff */
[----:B------:R-:W-:Y:S01]  /*1cea0*/  IMAD R11, R48, 0x2, R13 ;  /* 0x00000002300b7824 */ /* 0x000fe200078e020d */
[----:B------:R-:W-:-:S02]  /*1ceb0*/  LOP3.LUT R2, R0, 0x1ec, RZ, 0xfc, !PT ;  /* 0x000001ec00027812 */ /* 0x000fc400078efcff */
[CC--:B0-----:R-:W-:Y:S01]  /*1cec0*/  IADD3 R6, P6, PT, R13.reuse, R49.reuse, RZ ;  /* 0x000000310d067210 */ /* 0x0c1fe20007fde0ff */
[----:B------:R0:W-:Y:S01]  /*1ced0*/  @P2 STG.E.U8 desc[UR24][R4.64], R17 ;  /* 0x0000001104002986 */ /* 0x0001e2000c101118 */
[----:B------:R-:W-:Y:S02]  /*1cee0*/  PRMT R15, R160, 0x7772, RZ ;  /* 0x00007772a00f7816 */ /* 0x000fe400000000ff */
[----:B-1----:R-:W-:Y:S01]  /*1cef0*/  ISETP.LT.AND P2, PT, R2, UR6, !P0 ;  /* 0x0000000602007c0c */ /* 0x002fe2000c741270 */
[----:B------:R-:W1:Y:S01]  /*1cf00*/  LDCU UR6, c[0x0][0x39c] ;  /* 0x00007380ff0677ac */ /* 0x000e620008000800 */
[----:B------:R-:W-:Y:S02]  /*1cf10*/  LEA.HI.X.SX32 R7, R13, R50, 0x1, P6 ;  /* 0x000000320d077211 */ /* 0x000fe400030f0eff */
[----:B------:R-:W-:Y:S01]  /*1cf20*/  LOP3.LUT R2, R0, 0x1f0, RZ, 0xfc, !PT ;  /* 0x000001f000027812 */ /* 0x000fe200078efcff */
[----:B------:R4:W-:Y:S01]  /*1cf30*/  @P5 STG.E.U8 desc[UR24][R8.64], R15 ;  /* 0x0000000f08005986 */ /* 0x0009e2000c101118 */
[----:B0-----:R-:W-:-:S02]  /*1cf40*/  IADD3 R4, P6, PT, R11, R49, RZ ;  /* 0x000000310b047210 */ /* 0x001fc40007fde0ff */
[----:B------:R-:W-:Y:S02]  /*1cf50*/  PRMT R17, R160, 0x7773, RZ ;  /* 0x00007773a0117816 */ /* 0x000fe400000000ff */
[----:B--2---:R-:W-:Y:S02]  /*1cf60*/  ISETP.LT.AND P5, PT, R2, UR7, !P0 ;  /* 0x0000000702007c0c */ /* 0x004fe4000c7a1270 */
[----:B------:R-:W-:Y:S01]  /*1cf70*/  LEA.HI.X.SX32 R5, R11, R50, 0x1, P6 ;  /* 0x000000320b057211 */ /* 0x000fe200030f0eff */
[----:B------:R-:W-:Y:S01]  /*1cf80*/  IMAD R11, R48, 0x2, R11 ;  /* 0x00000002300b7824 */ /* 0x000fe200078e020b */
[----:B----4-:R-:W-:Y:S02]  /*1cf90*/  PRMT R15, R161, 0x7770, RZ ;  /* 0x00007770a10f7816 */ /* 0x010fe400000000ff */
[----:B------:R-:W-:Y:S01]  /*1cfa0*/  LOP3.LUT R2, R0, 0x1f2, RZ, 0xfc, !PT ;  /* 0x000001f200027812 */ /* 0x000fe200078efcff */
[----:B------:R0:W-:Y:S01]  /*1cfb0*/  @P1 STG.E.U8 desc[UR24][R6.64], R17 ;  /* 0x0000001106001986 */ /* 0x0001e2000c101118 */
[----:B------:R-:W-:-:S02]  /*1cfc0*/  IMAD R13, R48, 0x2, R11 ;  /* 0x00000002300d7824 */ /* 0x000fc400078e020b */
[----:B---3--:R-:W-:Y:S01]  /*1cfd0*/  ISETP.LT.AND P1, PT, R2, UR5, !P0 ;  /* 0x0000000502007c0c */ /* 0x008fe2000c721270 */
[----:B------:R2:W-:Y:S01]  /*1cfe0*/  @P3 STG.E.U8 desc[UR24][R4.64], R15 ;  /* 0x0000000f04003986 */ /* 0x0005e2000c101118 */
[----:B------:R-:W3:Y:S01]  /*1cff0*/  LDCU UR5, c[0x0][0x39c] ;  /* 0x00007380ff0577ac */ /* 0x000ee20008000800 */
[----:B------:R-:W-:Y:S01]  /*1d000*/  IADD3 R8, P3, PT, R11, R49, RZ ;  /* 0x000000310b087210 */ /* 0x000fe20007f7e0ff */
[----:B------:R-:W-:-:S03]  /*1d010*/  VIADD R19, R3, 0x1ee ;  /* 0x000001ee03137836 */ /* 0x000fc60000000000 */
[----:B------:R-:W-:Y:S01]  /*1d020*/  LEA.HI.X.SX32 R9, R11, R50, 0x1, P3 ;  /* 0x000000320b097211 */ /* 0x000fe200018f0eff */
[----:B------:R-:W-:Y:S01]  /*1d030*/  IMAD R2, R19, R48, RZ ;  /* 0x0000003013027224 */ /* 0x000fe200078e02ff */
[----:B0-----:R-:W-:Y:S02]  /*1d040*/  IADD3 R6, P6, PT, R13, R49, RZ ;  /* 0x000000310d067210 */ /* 0x001fe40007fde0ff */
[----:B-----5:R-:W-:Y:S01]  /*1d050*/  ISETP.LT.AND P3, PT, R19, UR4, !P0 ;  /* 0x0000000413007c0c */ /* 0x020fe2000c761270 */
[----:B------:R-:W0:Y:S01]  /*1d060*/  LDCU UR4, c[0x0][0x39c] ;  /* 0x00007380ff0477ac */ /* 0x000e220008000800 */
[----:B------:R-:W-:Y:S02]  /*1d070*/  PRMT R11, R161, 0x7771, RZ ;  /* 0x00007771a10b7816 */ /* 0x000fe400000000ff */
[----:B------:R-:W-:Y:S01]  /*1d080*/  LEA.HI.X.SX32 R7, R13, R50, 0x1, P6 ;  /* 0x000000320d077211 */ /* 0x000fe200030f0eff */
[----:B------:R-:W-:Y:S01]  /*1d090*/  IMAD R13, R48, 0x4, R13 ;  /* 0x00000004300d7824 */ /* 0x000fe200078e020d */
[----:B------:R-:W-:-:S02]  /*1d0a0*/  LOP3.LUT R10, R0, 0x1f4, RZ, 0xfc, !PT ;  /* 0x000001f4000a7812 */ /* 0x000fc400078efcff */
[-C--:B--2---:R-:W-:Y:S01]  /*1d0b0*/  IADD3 R4, P6, PT, R2, R49.reuse, RZ ;  /* 0x0000003102047210 */ /* 0x084fe20007fde0ff */
[----:B------:R2:W-:Y:S01]  /*1d0c0*/  @P4 STG.E.U8 desc[UR24][R8.64], R11 ;  /* 0x0000000b08004986 */ /* 0x0005e2000c101118 */
[C---:B------:R-:W-:Y:S01]  /*1d0d0*/  PRMT R19, R161.reuse, 0x7772, RZ ;  /* 0x00007772a1137816 */ /* 0x040fe200000000ff */
[----:B------:R-:W-:Y:S01]  /*1d0e0*/  IMAD R15, R48, 0x2, R13 ;  /* 0x00000002300f7824 */ /* 0x000fe200078e020d */
[----:B-1----:R-:W-:Y:S01]  /*1d0f0*/  ISETP.LT.AND P4, PT, R10, UR6, !P0 ;  /* 0x000000060a007c0c */ /* 0x002fe2000c781270 */
[----:B------:R-:W1:Y:S01]  /*1d100*/  LDCU UR6, c[0x0][0x39c] ;  /* 0x00007380ff0677ac */ /* 0x000e620008000800 */
[----:B------:R-:W-:Y:S02]  /*1d110*/  LEA.HI.X.SX32 R5, R2, R50, 0x1, P6 ;  /* 0x0000003202057211 */ /* 0x000fe400030f0eff */
[----:B------:R-:W-:Y:S02]  /*1d120*/  PRMT R161, R161, 0x7773, RZ ;  /* 0x00007773a1a17816 */ /* 0x000fe400000000ff */
[----:B------:R-:W-:Y:S01]  /*1d130*/  LOP3.LUT R10, R0, 0x1f6, RZ, 0xfc, !PT ;  /* 0x000001f6000a7812 */ /* 0x000fe200078efcff */
[----:B------:R-:W-:Y:S03]  /*1d140*/  @P2 STG.E.U8 desc[UR24][R6.64], R19 ;  /* 0x0000001306002986 */ /* 0x000fe6000c101118 */
[----:B---3--:R-:W-:Y:S01]  /*1d150*/  ISETP.LT.AND P2, PT, R10, UR5, !P0 ;  /* 0x000000050a007c0c */ /* 0x008fe2000c741270 */
[----:B------:R3:W-:Y:S01]  /*1d160*/  @P3 STG.E.U8 desc[UR24][R4.64], R161 ;  /* 0x000000a104003986 */ /* 0x0007e2000c101118 */
[-C--:B--2---:R-:W-:Y:S01]  /*1d170*/  IADD3 R8, P3, PT, R13, R49.reuse, RZ ;  /* 0x000000310d087210 */ /* 0x084fe20007f7e0ff */
[----:B------:R-:W2:Y:S01]  /*1d180*/  LDCU UR5, c[0x0][0x39c] ;  /* 0x00007380ff0577ac */ /* 0x000ea20008000800 */
[----:B------:R-:W-:-:S02]  /*1d190*/  IADD3 R10, P6, PT, R15, R49, RZ ;  /* 0x000000310f0a7210 */ /* 0x000fc40007fde0ff */
[----:B------:R-:W-:Y:S02]  /*1d1a0*/  LOP3.LUT R2, R0, 0x1f8, RZ, 0xfc, !PT ;  /* 0x000001f800027812 */ /* 0x000fe400078efcff */
[-C--:B------:R-:W-:Y:S02]  /*1d1b0*/  LEA.HI.X.SX32 R9, R13, R50.reuse, 0x1, P3 ;  /* 0x000000320d097211 */ /* 0x080fe400018f0eff */
[----:B------:R-:W-:Y:S02]  /*1d1c0*/  PRMT R17, R162, 0x7770, RZ ;  /* 0x00007770a2117816 */ /* 0x000fe400000000ff */
[-C--:B------:R-:W-:Y:S01]  /*1d1d0*/  LEA.HI.X.SX32 R11, R15, R50.reuse, 0x1, P6 ;  /* 0x000000320f0b7211 */ /* 0x080fe200030f0eff */
[----:B------:R-:W-:Y:S01]  /*1d1e0*/  IMAD R15, R48, 0x2, R15 ;  /* 0x00000002300f7824 */ /* 0x000fe200078e020f */
[----:B0-----:R-:W-:Y:S01]  /*1d1f0*/  ISETP.LT.AND P3, PT, R2, UR4, !P0 ;  /* 0x0000000402007c0c */ /* 0x001fe2000c761270 */
[----:B------:R-:W0:Y:S01]  /*1d200*/  LDCU UR4, c[0x0][0x39c] ;  /* 0x00007380ff0477ac */ /* 0x000e220008000800 */
[----:B------:R-:W-:Y:S01]  /*1d210*/  PRMT R13, R162, 0x7771, RZ ;  /* 0x00007771a20d7816 */ /* 0x000fe200000000ff */
[----:B------:R-:W-:Y:S01]  /*1d220*/  @P5 STG.E.U8 desc[UR24][R8.64], R17 ;  /* 0x0000001108005986 */ /* 0x000fe2000c101118 */
[C---:B---3--:R-:W-:Y:S01]  /*1d230*/  IMAD R5, R48.reuse, 0x2, R15 ;  /* 0x0000000230057824 */ /* 0x048fe200078e020f */
[----:B------:R-:W-:Y:S01]  /*1d240*/  IADD3 R2, P5, PT, R15, R49, RZ ;  /* 0x000000310f027210 */ /* 0x000fe20007fbe0ff */
[----:B------:R-:W-:Y:S01]  /*1d250*/  VIADD R19, R3, 0x1fe ;  /* 0x000001fe03137836 */ /* 0x000fe20000000000 */
[----:B------:R3:W-:Y:S01]  /*1d260*/  @P1 STG.E.U8 desc[UR24][R10.64], R13 ;  /* 0x0000000d0a001986 */ /* 0x0007e2000c101118 */
[----:B------:R-:W-:Y:S01]  /*1d270*/  IMAD R7, R48, 0x2, R5 ;  /* 0x0000000230077824 */ /* 0x000fe200078e0205 */
[----:B------:R-:W-:-:S02]  /*1d280*/  LEA.HI.X.SX32 R3, R15, R50, 0x1, P5 ;  /* 0x000000320f037211 */ /* 0x000fc400028f0eff */
[-C--:B------:R-:W-:Y:S02]  /*1d290*/  IADD3 R4, P5, PT, R5, R49.reuse, RZ ;  /* 0x0000003105047210 */ /* 0x080fe40007fbe0ff */
[-C--:B------:R-:W-:Y:S02]  /*1d2a0*/  IADD3 R6, P6, PT, R7, R49.reuse, RZ ;  /* 0x0000003107067210 */ /* 0x080fe40007fde0ff */
[----:B------:R-:W-:Y:S01]  /*1d2b0*/  LEA.HI.X.SX32 R5, R5, R50, 0x1, P5 ;  /* 0x0000003205057211 */ /* 0x000fe200028f0eff */
[----:B---3--:R-:W-:Y:S01]  /*1d2c0*/  IMAD R11, R19, R48, RZ ;  /* 0x00000030130b7224 */ /* 0x008fe200078e02ff */
[----:B------:R-:W-:Y:S01]  /*1d2d0*/  LOP3.LUT R14, R0, 0x1fa, RZ, 0xfc, !PT ;  /* 0x000001fa000e7812 */ /* 0x000fe200078efcff */
[----:B------:R-:W-:Y:S01]  /*1d2e0*/  IMAD R9, R48, 0x2, R7 ;  /* 0x0000000230097824 */ /* 0x000fe200078e0207 */
[----:B------:R-:W-:Y:S02]  /*1d2f0*/  LOP3.LUT R0, R0, 0x1fc, RZ, 0xfc, !PT ;  /* 0x000001fc00007812 */ /* 0x000fe400078efcff */
[----:B------:R-:W-:Y:S01]  /*1d300*/  IADD3 R12, P5, PT, R11, R49, RZ ;  /* 0x000000310b0c7210 */ /* 0x000fe20007fbe0ff */
[----:B------:R-:W-:Y:S01]  /*1d310*/  IMAD R48, R48, 0x2, R9 ;  /* 0x0000000230307824 */ /* 0x000fe200078e0209 */
[----:B------:R-:W-:-:S02]  /*1d320*/  LEA.HI.X.SX32 R7, R7, R50, 0x1, P6 ;  /* 0x0000003207077211 */ /* 0x000fc400030f0eff */
[-C--:B------:R-:W-:Y:S02]  /*1d330*/  LEA.HI.X.SX32 R13, R11, R50.reuse, 0x1, P5 ;  /* 0x000000320b0d7211 */ /* 0x080fe400028f0eff */
[----:B-1----:R-:W-:Y:S02]  /*1d340*/  ISETP.LT.AND P1, PT, R19, UR6, !P0 ;  /* 0x0000000613007c0c */ /* 0x002fe4000c721270 */
[C---:B------:R-:W-:Y:S02]  /*1d350*/  IADD3 R8, P6, PT, R9.reuse, R49, RZ ;  /* 0x0000003109087210 */ /* 0x040fe40007fde0ff */
[----:B0-----:R-:W-:Y:S02]  /*1d360*/  ISETP.LT.AND P5, PT, R14, UR4, !P0 ;  /* 0x000000040e007c0c */ /* 0x001fe4000c7a1270 */
[----:B--2---:R-:W-:Y:S02]  /*1d370*/  ISETP.LT.AND P0, PT, R0, UR5, !P0 ;  /* 0x0000000500007c0c */ /* 0x004fe4000c701270 */
[----:B------:R-:W-:-:S02]  /*1d380*/  LEA.HI.X.SX32 R9, R9, R50, 0x1, P6 ;  /* 0x0000003209097211 */ /* 0x000fc400030f0eff */
[----:B------:R-:W-:Y:S02]  /*1d390*/  IADD3 R10, P6, PT, R48, R49, RZ ;  /* 0x00000031300a7210 */ /* 0x000fe40007fde0ff */
[C---:B------:R-:W-:Y:S02]  /*1d3a0*/  PRMT R23, R162.reuse, 0x7772, RZ ;  /* 0x00007772a2177816 */ /* 0x040fe400000000ff */
[----:B------:R-:W-:Y:S02]  /*1d3b0*/  PRMT R21, R162, 0x7773, RZ ;  /* 0x00007773a2157816 */ /* 0x000fe400000000ff */
[C---:B------:R-:W-:Y:S02]  /*1d3c0*/  PRMT R15, R163.reuse, 0x7773, RZ ;  /* 0x00007773a30f7816 */ /* 0x040fe400000000ff */
[C---:B------:R-:W-:Y:S02]  /*1d3d0*/  PRMT R17, R163.reuse, 0x7772, RZ ;  /* 0x00007772a3117816 */ /* 0x040fe400000000ff */
[----:B------:R-:W-:-:S02]  /*1d3e0*/  PRMT R19, R163, 0x7771, RZ ;  /* 0x00007771a3137816 */ /* 0x000fc400000000ff */
[----:B------:R-:W-:Y:S01]  /*1d3f0*/  PRMT R163, R163, 0x7770, RZ ;  /* 0x00007770a3a37816 */ /* 0x000fe200000000ff */
[----:B------:R0:W-:Y:S01]  /*1d400*/  @P4 STG.E.U8 desc[UR24][R2.64], R23 ;  /* 0x0000001702004986 */ /* 0x0001e2000c101118 */
[----:B------:R-:W-:-:S03]  /*1d410*/  LEA.HI.X.SX32 R11, R48, R50, 0x1, P6 ;  /* 0x00000032300b7211 */ /* 0x000fc600030f0eff */
[----:B------:R0:W-:Y:S04]  /*1d420*/  @P2 STG.E.U8 desc[UR24][R4.64], R21 ;  /* 0x0000001504002986 */ /* 0x0001e8000c101118 */
[----:B------:R0:W-:Y:S04]  /*1d430*/  @P3 STG.E.U8 desc[UR24][R6.64], R163 ;  /* 0x000000a306003986 */ /* 0x0001e8000c101118 */
[----:B------:R0:W-:Y:S04]  /*1d440*/  @P5 STG.E.U8 desc[UR24][R8.64], R19 ;  /* 0x0000001308005986 */ /* 0x0001e8000c101118 */
[----:B------:R0:W-:Y:S04]  /*1d450*/  @P0 STG.E.U8 desc[UR24][R10.64], R17 ;  /* 0x000000110a000986 */ /* 0x0001e8000c101118 */
[----:B------:R0:W-:Y:S01]  /*1d460*/  @P1 STG.E.U8 desc[UR24][R12.64], R15 ;  /* 0x0000000f0c001986 */ /* 0x0001e2000c101118 */
[----:B------:R-:W-:Y:S06]  /*1d470*/  BAR.SYNC.DEFER_BLOCKING 0x0 ;  /* 0x0000000000007b1d */ /* 0x000fec0000010000 */
[----:B------:R-:W-:Y:S05]  /*1d480*/  BRA.U UP0, `(.L_x_13) ;  /* 0x0000000100a07547 */ /* 0x000fea000b800000 */
[----:B------:R-:W1:Y:S01]  /*1d490*/  S2UR UR5, SR_CgaCtaId ;  /* 0x00000000000579c3 */ /* 0x000e620000008800 */
[----:B------:R-:W-:Y:S01]  /*1d4a0*/  NOP ;  /* 0x0000000000007918 */ /* 0x000fe20000000000 */
[----:B------:R-:W-:Y:S01]  /*1d4b0*/  UMOV UR4, 0x50 ;  /* 0x0000005000047882 */ /* 0x000fe20000000000 */
[----:B------:R-:W-:Y:S02]  /*1d4c0*/  IMAD.U32 R0, RZ, RZ, UR10 ;  /* 0x0000000aff007e24 */ /* 0x000fe4000f8e00ff */
[----:B0-----:R-:W-:Y:S02]  /*1d4d0*/  IMAD.MOV.U32 R3, RZ, RZ, 0xff ;  /* 0x000000ffff037424 */ /* 0x001fe400078e00ff */
[----:B------:R-:W-:Y:S01]  /*1d4e0*/  IMAD.MOV.U32 R7, RZ, RZ, 0x1 ;  /* 0x00000001ff077424 */ /* 0x000fe200078e00ff */
[----:B------:R-:W-:-:S04]  /*1d4f0*/  LOP3.LUT R0, R0, 0xffff, RZ, 0xc0, !PT ;  /* 0x0000ffff00007812 */ /* 0x000fc800078ec0ff */
[----:B------:R-:W-:-:S05]  /*1d500*/  SHF.R.U32.HI R0, RZ, 0x5, R0 ;  /* 0x00000005ff007819 */ /* 0x000fca0000011600 */
[----:B------:R-:W-:Y:S01]  /*1d510*/  VIADD R2, R0, 0x10 ;  /* 0x0000001000027836 */ /* 0x000fe20000000000 */
[----:B------:R-:W-:Y:S01]  /*1d520*/  SHF.L.U32 R0, R3, R0, RZ ;  /* 0x0000000003007219 */ /* 0x000fe200000006ff */
[----:B-1----:R-:W-:-:S03]  /*1d530*/  ULEA UR6, UR5, UR4, 0x18 ;  /* 0x0000000405067291 */ /* 0x002fc6000f8ec0ff */
[----:B------:R-:W-:-:S04]  /*1d540*/  SHF.L.U32 R3, R7, R2, RZ ;  /* 0x0000000207037219 */ /* 0x000fc800000006ff */
[----:B------:R-:W-:Y:S02]  /*1d550*/  LOP3.LUT R0, R3, R0, RZ, 0xfc, !PT ;  /* 0x0000000003007212 */ /* 0x000fe400078efcff */
[----:B------:R-:W0:Y:S02]  /*1d560*/  LDS R5, [UR6] ;  /* 0x00000006ff057984 */ /* 0x000e240008000800 */
[C---:B------:R-:W-:Y:S02]  /*1d570*/  LOP3.LUT R2, R0.reuse, 0xffff, RZ, 0xc0, !PT ;  /* 0x0000ffff00027812 */ /* 0x040fe400078ec0ff */
[----:B0-----:R-:W-:-:S04]  /*1d580*/  LOP3.LUT R3, R0, 0xffff, R5, 0x80, !PT ;  /* 0x0000ffff00037812 */ /* 0x001fc800078e8005 */
[----:B------:R-:W-:-:S13]  /*1d590*/  ISETP.NE.AND P0, PT, R3, R2, PT ;  /* 0x000000020300720c */ /* 0x000fda0003f05270 */
[----:B------:R-:W-:Y:S05]  /*1d5a0*/  @P0 BRA `(.L_x_14) ;  /* 0x0000000000500947 */ /* 0x000fea0003800000 */
[----:B------:R-:W-:Y:S02]  /*1d5b0*/  SHF.R.U32.HI R5, RZ, 0x10, R5 ;  /* 0x00000010ff057819 */ /* 0x000fe40000011605 */
[----:B------:R-:W-:-:S04]  /*1d5c0*/  SHF.R.U32.HI R2, RZ, 0x10, R0 ;  /* 0x00000010ff027819 */ /* 0x000fc80000011600 */
[----:B------:R-:W-:-:S04]  /*1d5d0*/  LOP3.LUT R5, R5, R2, RZ, 0xc0, !PT ;  /* 0x0000000205057212 */ /* 0x000fc800078ec0ff */
[----:B------:R-:W-:-:S13]  /*1d5e0*/  ISETP.NE.AND P0, PT, R5, R2, PT ;  /* 0x000000020500720c */ /* 0x000fda0003f05270 */
[----:B------:R-:W-:Y:S05]  /*1d5f0*/  @P0 BRA `(.L_x_15) ;  /* 0x0000000000300947 */ /* 0x000fea0003800000 */
[----:B------:R-:W-:Y:S01]  /*1d600*/  R2UR UR4, R0 ;  /* 0x00000000000472ca */ /* 0x000fe200000e0000 */
[----:B------:R-:W-:Y:S01]  /*1d610*/  VOTEU.ANY UR5, UPT, PT ;  /* 0x0000000000057886 */ /* 0x000fe200038e0100 */
[----:B------:R-:W0:Y:S01]  /*1d620*/  S2R R0, SR_LANEID ;  /* 0x0000000000007919 */ /* 0x000e220000000000 */
[----:B------:R-:W-:-:S10]  /*1d630*/  UFLO.U32 UR5, UR5 ;  /* 0x00000005000572bd */ /* 0x000fd400080e0000 */
[----:B------:R-:W-:-:S06]  /*1d640*/  ULOP3.LUT UR4, URZ, UR4, URZ, 0x33, !UPT ;  /* 0x00000004ff047292 */ /* 0x000fcc000f8e33ff */
[----:B------:R-:W-:-:S04]  /*1d650*/  IMAD.U32 R2, RZ, RZ, UR4 ;  /* 0x00000004ff027e24 */ /* 0x000fc8000f8e00ff */
[----:B------:R-:W1:Y:S02]  /*1d660*/  REDUX UR7, R2 ;  /* 0x00000000020773c4 */ /* 0x000e640000000000 */
[----:B------:R2:W-:Y:S01]  /*1d670*/  UTCATOMSWS.AND URZ, UR4 ;  /* 0x0000000400ff79e3 */ /* 0x0005e20008000000 */
[----:B0-----:R-:W-:Y:S01]  /*1d680*/  ISETP.EQ.U32.AND P0, PT, R0, UR5, PT ;  /* 0x0000000500007c0c */ /* 0x001fe2000bf02070 */
[----:B-1----:R-:W-:-:S12]  /*1d690*/  IMAD.U32 R0, RZ, RZ, UR7 ;  /* 0x00000007ff007e24 */ /* 0x002fd8000f8e00ff */
[----:B------:R2:W-:Y:S01]  /*1d6a0*/  @P0 ATOMS.AND RZ, [UR6], R0 ;  /* 0x00000000ffff098c */ /* 0x0005e2000a800006 */
[----:B------:R-:W-:Y:S05]  /*1d6b0*/  BRA `(.L_x_13) ;  /* 0x0000000000147947 */ /* 0x000fea0003800000 */
.L_x_15:
[----:B------:R-:W-:-:S07]  /*1d6c0*/  MOV R2, 0x1d6e0 ;  /* 0x0001d6e000027802 */ /* 0x000fce0000000f00 */
[----:B------:R-:W-:Y:S05]  /*1d6d0*/  CALL.REL.NOINC `($__internal_0_$__cuda_sm10x_tcgen05_guardrail_trap_col_being_dealloced_not_returned_by_alloc) ;  /* 0x00000000002c7944 */ /* 0x000fea0003c00000 */
[----:B------:R-:W-:Y:S05]  /*1d6e0*/  BRA `(.L_x_13) ;  /* 0x0000000000087947 */ /* 0x000fea0003800000 */
.L_x_14:
[----:B------:R-:W-:-:S07]  /*1d6f0*/  MOV R2, 0x1d710 ;  /* 0x0001d71000027802 */ /* 0x000fce0000000f00 */
[----:B------:R-:W-:Y:S05]  /*1d700*/  CALL.REL.NOINC `($__internal_2_$__cuda_sm10x_tcgen05_guardrail_trap_unallocated_columns_being_dealloced) ;  /* 0x0000000000387944 */ /* 0x000fea0003c00000 */
.L_x_13:
[----:B------:R-:W-:Y:S01]  /*1d710*/  NOP ;  /* 0x0000000000007918 */ /* 0x000fe20000000000 */
[----:B--2---:R-:W-:Y:S05]  /*1d720*/  EXIT ;  /* 0x000000000000794d */ /* 0x004fea0003800000 */
.L_x_8:
[----:B------:R-:W0:Y:S02]  /*1d730*/  SYNCS.PHASECHK.TRANS64.TRYWAIT P3, [UR13], R126 ;  /* 0x0000007eff0075a7 */ /* 0x000e24000806110d */
[----:B0-----:R-:W-:Y:S05]  /*1d740*/  @!P3 BRA `(.L_x_8) ;  /* 0xfffffffc00f8b947 */ /* 0x001fea000383ffff */
[----:B------:R-:W-:Y:S05]  /*1d750*/  BRA `(.L_x_16) ;  /* 0xffffff1400107947 */ /* 0x000fea000383ffff */
.L_x_12:
[----:B------:R-:W0:Y:S02]  /*1d760*/  SYNCS.PHASECHK.TRANS64.TRYWAIT P0, [UR13], R3 ;  /* 0x00000003ff0075a7 */ /* 0x000e24000800110d */
[----:B0-----:R-:W-:Y:S05]  /*1d770*/  @!P0 BRA `(.L_x_12) ;  /* 0xfffffffc00f88947 */ /* 0x001fea000383ffff */
[----:B------:R-:W-:Y:S05]  /*1d780*/  BRA `(.L_x_11) ;  /* 0xffffff4c00087947 */ /* 0x000fea000383ffff */
        .weak           $__internal_0_$__cuda_sm10x_tcgen05_guardrail_trap_col_being_dealloced_not_returned_by_alloc
        .type           $__internal_0_$__cuda_sm10x_tcgen05_guardrail_trap_col_being_dealloced_not_returned_by_alloc,@function
        .size           $__internal_0_$__cuda_sm10x_tcgen05_guardrail_trap_col_being_dealloced_not_returned_by_alloc,($__internal_1_$__cuda_sm10x_tcgen05_guardrail_trap_phase_invalid_during_alloc - $__internal_0_$__cuda_sm10x_tcgen05_guardrail_trap_col_being_dealloced_not_returned_by_alloc)
$__internal_0_$__cuda_sm10x_tcgen05_guardrail_trap_col_being_dealloced_not_returned_by_alloc:
[----:B------:R-:W-:Y:S05]  /*1d790*/  BPT.TRAP 0x1 ;  /* 0x000000040000795c */ /* 0x000fea0000300000 */
[----:B------:R-:W-:-:S04]  /*1d7a0*/  IMAD.MOV.U32 R3, RZ, RZ, 0x0 ;  /* 0x00000000ff037424 */ /* 0x000fc800078e00ff */
[----:B------:R-:W-:Y:S05]  /*1d7b0*/  RET.REL.NODEC R2 `(matmul_kernel) ;  /* 0xfffffe2802107950 */ /* 0x000fea0003c3ffff */
        .weak           $__internal_1_$__cuda_sm10x_tcgen05_guardrail_trap_phase_invalid_during_alloc
        .type           $__internal_1_$__cuda_sm10x_tcgen05_guardrail_trap_phase_invalid_during_alloc,@function
        .size           $__internal_1_$__cuda_sm10x_tcgen05_guardrail_trap_phase_invalid_during_alloc,($__internal_2_$__cuda_sm10x_tcgen05_guardrail_trap_unallocated_columns_being_dealloced - $__internal_1_$__cuda_sm10x_tcgen05_guardrail_trap_phase_invalid_during_alloc)
$__internal_1_$__cuda_sm10x_tcgen05_guardrail_trap_phase_invalid_during_alloc:
[----:B------:R-:W-:Y:S05]  /*1d7c0*/  BPT.TRAP 0x1 ;  /* 0x000000040000795c */ /* 0x000fea0000300000 */
[----:B------:R-:W-:-:S04]  /*1d7d0*/  IMAD.MOV.U32 R3, RZ, RZ, 0x0 ;  /* 0x00000000ff037424 */ /* 0x000fc800078e00ff */
[----:B------:R-:W-:Y:S05]  /*1d7e0*/  RET.REL.NODEC R2 `(matmul_kernel) ;  /* 0xfffffe2802047950 */ /* 0x000fea0003c3ffff */
        .weak           $__internal_2_$__cuda_sm10x_tcgen05_guardrail_trap_unallocated_columns_being_dealloced
        .type           $__internal_2_$__cuda_sm10x_tcgen05_guardrail_trap_unallocated_columns_being_dealloced,@function
        .size           $__internal_2_$__cuda_sm10x_tcgen05_guardrail_trap_unallocated_columns_being_dealloced,(.L_x_20 - $__internal_2_$__cuda_sm10x_tcgen05_guardrail_trap_unallocated_columns_being_dealloced)
$__internal_2_$__cuda_sm10x_tcgen05_guardrail_trap_unallocated_columns_being_dealloced:
[----:B------:R-:W-:Y:S05]  /*1d7f0*/  BPT.TRAP 0x1 ;  /* 0x000000040000795c */ /* 0x000fea0000300000 */
[----:B------:R-:W-:-:S04]  /*1d800*/  IMAD.MOV.U32 R3, RZ, RZ, 0x0 ;  /* 0x00000000ff037424 */ /* 0x000fc800078e00ff */
[----:B------:R-:W-:Y:S05]  /*1d810*/  RET.REL.NODEC R2 `(matmul_kernel) ;  /* 0xfffffe2402f87950 */ /* 0x000fea0003c3ffff */
.L_x_17:
[----:B------:R-:W-:-:S00]  /*1d820*/  BRA `(.L_x_17) ;  /* 0xfffffffc00fc7947 */ /* 0x000fc0000383ffff */
[----:B------:R-:W-:-:S00]  /*1d830*/  NOP ;  /* 0x0000000000007918 */ /* 0x000fc00000000000 */
        /* <DEDUP_REMOVED lines=12> */
.L_x_20:


//--------------------- .nv.shared.matmul_kernel  --------------------------
	.section	.nv.shared.matmul_kernel,"aw",@nobits
	.sectionflags	@""
	.align	16
	.zero		1024


//--------------------- .nv.shared.reserved.0     --------------------------
	.section	.nv.shared.reserved.0,"aw",@nobits
	.align	8
	.weak		__nv_reservedSMEM_offset_0_alias
	.size		__nv_reservedSMEM_offset_0_alias, 0, 64
	.other		__nv_reservedSMEM_offset_0_alias,@"STO_CUDA_RESERVED_SHARED STV_DEFAULT"
__nv_reservedSMEM_offset_0_alias:
	.zero		0
.nv.shared.reserved.0:
	.zero		64
	.weak		__nv_reservedSMEM_allocation_phase
	.type		__nv_reservedSMEM_allocation_phase,@object
	.size		__nv_reservedSMEM_allocation_phase,(.L_0 - __nv_reservedSMEM_allocation_phase)
__nv_reservedSMEM_allocation_phase:
	.zero		1
.L_0:
	.zero		7
	.weak		__nv_reservedSMEM_devtool_atexit_pc
	.type		__nv_reservedSMEM_devtool_atexit_pc,@object
	.size		__nv_reservedSMEM_devtool_atexit_pc,(__nv_reservedSMEM_allocation_mask - __nv_reservedSMEM_devtool_atexit_pc)
__nv_reservedSMEM_devtool_atexit_pc:
	.zero		8
	.weak		__nv_reservedSMEM_allocation_mask
	.type		__nv_reservedSMEM_allocation_mask,@object
	.size		__nv_reservedSMEM_allocation_mask,(.L_2 - __nv_reservedSMEM_allocation_mask)
__nv_reservedSMEM_allocation_mask:
	.zero		4
.L_2:


//--------------------- .nv.constant0.matmul_kernel --------------------------
	.section	.nv.constant0.matmul_kernel,"a",@progbits
	.sectionflags	@""
	.align	4
.nv.constant0.matmul_kernel:
	.zero		976


//--------------------- SYMBOLS --------------------------

	.type		.nv.reservedSmem.offset0,@object
	.size		.nv.reservedSmem.offset0,0x4
	.type		.nv.reservedSmem.cap,@object
	.size		.nv.reservedSmem.cap,0x4
